def attn_fwd(
    Q,
    K,
    V,
    Out,
    Lse,
    sm_scale,
    stride_qz,
    stride_qh,
    stride_qm,
    stride_qk,
    stride_kz,
    stride_kh,
    stride_kn,
    stride_kk,
    stride_vz,
    stride_vh,
    stride_vn,
    stride_vk,
    stride_oz,
    stride_oh,
    stride_om,
    stride_ok,
    seqlen_q,
    seqlen_k,
    BLOCK_M: tl.constexpr,
    BLOCK_N: tl.constexpr,
    HEAD_DIM: tl.constexpr,
    CAUSAL: tl.constexpr,
):
    start_m = tl.program_id(0)
    off_hz = tl.program_id(1)
    q_off = off_hz * stride_qh
    k_off = off_hz * stride_kh
    v_off = off_hz * stride_vh
    offs_m = start_m * BLOCK_M + tl.arange(0, BLOCK_M)
    offs_d = tl.arange(0, HEAD_DIM)
    offs_n = tl.arange(0, BLOCK_N)
    q_ptrs = Q + q_off + offs_m[:, None] * stride_qm + offs_d[None, :] * stride_qk
    k_ptrs = K + k_off + offs_d[:, None] * stride_kk + offs_n[None, :] * stride_kn
    v_ptrs = V + v_off + offs_n[:, None] * stride_vn + offs_d[None, :] * stride_vk
    m_i = tl.full([BLOCK_M], float("-inf"), dtype=tl.float32)
    l_i = tl.zeros([BLOCK_M], dtype=tl.float32) + 1.0
    acc = tl.zeros([BLOCK_M, HEAD_DIM], dtype=tl.float32)
    q = tl.load(q_ptrs)
    acc, l_i, m_i = _attn_fwd_inner(
        acc,
        l_i,
        m_i,
        q,
        k_ptrs,
        v_ptrs,
        sm_scale,
        stride_kn,
        stride_vn,
        start_m,
        seqlen_k,
        BLOCK_M,
        BLOCK_N,
        HEAD_DIM,
        CAUSAL,
    )
    acc = acc / l_i[:, None]
    lse = m_i + tl.math.log2(l_i) / 1.4426950408889634
    o_ptrs = (
        Out
        + off_hz * stride_oh
        + offs_m[:, None] * stride_om
        + offs_d[None, :] * stride_ok
    )
    tl.store(o_ptrs, acc.to(Out.dtype.element_ty))
    tl.store(Lse + off_hz * seqlen_q + offs_m, lse)

# config = {"BLOCK_M": 256, "BLOCK_N": 128, "HEAD_DIM": 512, "arch": "sm_90", "causal": true, "dtype": "fp8e4m3", "num_stages": 2, "num_warps": 8}
# arch = sm_90


// ===== COMPILED SASS (sm_90a) =====

	.target	sm_90a

	.elftype	@"ET_EXEC"


//--------------------- .note.nv.tkinfo           --------------------------
	.section	.note.nv.tkinfo,"",@"SHT_NOTE"
	.sectionflags	@"SHF_NOTE_NV_TKINFO"
	.tkinfo
        /*0018*/ 	.word	0x00000002
        /*0030*/ 	.string	""
        /*0030*/ 	.string	"ptxas"
        /*0030*/ 	.string	"Cuda compilation tools, release 13.0, V13.0.88"
        /*0030*/ 	.string	"Build cuda_13.0.r13.0/compiler.36424714_0"
        /*0030*/ 	.string	"-v  -suppress-debug-info  -lineinfo  -arch sm_90a "



//--------------------- .note.nv.cuinfo           --------------------------
	.section	.note.nv.cuinfo,"",@"SHT_NOTE"
	.sectionflags	@"SHF_NOTE_NV_CUINFO"
        /*0018*/ 	.short	0x0002
        /*001a*/ 	.short	0x005a
        /*001c*/ 	.short	0x0082
	.zero		2


//--------------------- .nv.info                  --------------------------
	.section	.nv.info,"",@"SHT_CUDA_INFO"
	.align	4


	//----- nvinfo : EIATTR_REGCOUNT
	.align		4
        /*0000*/ 	.byte	0x04, 0x2f
        /*0002*/ 	.short	(.L_2 - .L_1)
	.align		4
.L_1:
        /*0004*/ 	.word	index@(attn_fwd)
        /*0008*/ 	.word	0x000000ff


	//----- nvinfo : EIATTR_FRAME_SIZE
	.align		4
.L_2:
        /*000c*/ 	.byte	0x04, 0x11
        /*000e*/ 	.short	(.L_4 - .L_3)
	.align		4
.L_3:
        /*0010*/ 	.word	index@(attn_fwd)
        /*0014*/ 	.word	0x000027e0


	//----- nvinfo : EIATTR_MIN_STACK_SIZE
	.align		4
.L_4:
        /*0018*/ 	.byte	0x04, 0x12
        /*001a*/ 	.short	(.L_6 - .L_5)
	.align		4
.L_5:
        /*001c*/ 	.word	index@(attn_fwd)
        /*0020*/ 	.word	0x000027e0
.L_6:


//--------------------- .nv.compat                --------------------------
	.section	.nv.compat,"",@"SHT_CUDA_COMPAT_INFO"
	.align	4
        /*0000*/ 	.byte	0x02, 0x09, 0x01, 0x00, 0x02, 0x02, 0x04, 0x00, 0x02, 0x05, 0x05, 0x00, 0x03, 0x07, 0x01, 0x01
        /*0010*/ 	.byte	0x02, 0x03, 0x00, 0x00, 0x02, 0x06, 0x01, 0x00, 0x04, 0x0b, 0x08, 0x00, 0x00, 0x00, 0x00, 0x00
        /*0020*/ 	.byte	0x00, 0x00, 0x00, 0x00


//--------------------- .nv.info.attn_fwd         --------------------------
	.section	.nv.info.attn_fwd,"",@"SHT_CUDA_INFO"
	.sectionflags	@""
	.align	4


	//----- nvinfo : EIATTR_CUDA_API_VERSION
	.align		4
        /*0000*/ 	.byte	0x04, 0x37
        /*0002*/ 	.short	(.L_8 - .L_7)
.L_7:
        /*0004*/ 	.word	0x00000082


	//----- nvinfo : EIATTR_KPARAM_INFO
	.align		4
.L_8:
        /*0008*/ 	.byte	0x04, 0x17
        /*000a*/ 	.short	(.L_10 - .L_9)
.L_9:
        /*000c*/ 	.word	0x00000000
        /*0010*/ 	.short	0x0019
        /*0012*/ 	.short	0x0080
        /*0014*/ 	.byte	0x00, 0xf4, 0x21, 0x00


	//----- nvinfo : EIATTR_KPARAM_INFO
	.align		4
.L_10:
        /*0018*/ 	.byte	0x04, 0x17
        /*001a*/ 	.short	(.L_12 - .L_11)
.L_11:
        /*001c*/ 	.word	0x00000000
        /*0020*/ 	.short	0x0018
        /*0022*/ 	.short	0x0078
        /*0024*/ 	.byte	0x00, 0xf4, 0x21, 0x00


	//----- nvinfo : EIATTR_KPARAM_INFO
	.align		4
.L_12:
        /*0028*/ 	.byte	0x04, 0x17
        /*002a*/ 	.short	(.L_14 - .L_13)
.L_13:
        /*002c*/ 	.word	0x00000000
        /*0030*/ 	.short	0x0017
        /*0032*/ 	.short	0x0070
        /*0034*/ 	.byte	0x00, 0xf0, 0x11, 0x00


	//----- nvinfo : EIATTR_KPARAM_INFO
	.align		4
.L_14:
        /*0038*/ 	.byte	0x04, 0x17
        /*003a*/ 	.short	(.L_16 - .L_15)
.L_15:
        /*003c*/ 	.word	0x00000000
        /*0040*/ 	.short	0x0016
        /*0042*/ 	.short	0x006c
        /*0044*/ 	.byte	0x00, 0xf0, 0x11, 0x00


	//----- nvinfo : EIATTR_KPARAM_INFO
	.align		4
.L_16:
        /*0048*/ 	.byte	0x04, 0x17
        /*004a*/ 	.short	(.L_18 - .L_17)
.L_17:
        /*004c*/ 	.word	0x00000000
        /*0050*/ 	.short	0x0015
        /*0052*/ 	.short	0x0068
        /*0054*/ 	.byte	0x00, 0xf0, 0x11, 0x00


	//----- nvinfo : EIATTR_KPARAM_INFO
	.align		4
.L_18:
        /*0058*/ 	.byte	0x04, 0x17
        /*005a*/ 	.short	(.L_20 - .L_19)
.L_19:
        /*005c*/ 	.word	0x00000000
        /*0060*/ 	.short	0x0014
        /*0062*/ 	.short	0x0064
        /*0064*/ 	.byte	0x00, 0xf0, 0x11, 0x00


	//----- nvinfo : EIATTR_KPARAM_INFO
	.align		4
.L_20:
        /*0068*/ 	.byte	0x04, 0x17
        /*006a*/ 	.short	(.L_22 - .L_21)
.L_21:
        /*006c*/ 	.word	0x00000000
        /*0070*/ 	.short	0x0013
        /*0072*/ 	.short	0x0060
        /*0074*/ 	.byte	0x00, 0xf0, 0x11, 0x00


	//----- nvinfo : EIATTR_KPARAM_INFO
	.align		4
.L_22:
        /*0078*/ 	.byte	0x04, 0x17
        /*007a*/ 	.short	(.L_24 - .L_23)
.L_23:
        /*007c*/ 	.word	0x00000000
        /*0080*/ 	.short	0x0012
        /*0082*/ 	.short	0x005c
        /*0084*/ 	.byte	0x00, 0xf0, 0x11, 0x00


	//----- nvinfo : EIATTR_KPARAM_INFO
	.align		4
.L_24:
        /*0088*/ 	.byte	0x04, 0x17
        /*008a*/ 	.short	(.L_26 - .L_25)
.L_25:
        /*008c*/ 	.word	0x00000000
        /*0090*/ 	.short	0x0011
        /*0092*/ 	.short	0x0058
        /*0094*/ 	.byte	0x00, 0xf0, 0x11, 0x00


	//----- nvinfo : EIATTR_KPARAM_INFO
	.align		4
.L_26:
        /*0098*/ 	.byte	0x04, 0x17
        /*009a*/ 	.short	(.L_28 - .L_27)
.L_27:
        /*009c*/ 	.word	0x00000000
        /*00a0*/ 	.short	0x0010
        /*00a2*/ 	.short	0x0054
        /*00a4*/ 	.byte	0x00, 0xf0, 0x11, 0x00


	//----- nvinfo : EIATTR_KPARAM_INFO
	.align		4
.L_28:
        /*00a8*/ 	.byte	0x04, 0x17
        /*00aa*/ 	.short	(.L_30 - .L_29)
.L_29:
        /*00ac*/ 	.word	0x00000000
        /*00b0*/ 	.short	0x000f
        /*00b2*/ 	.short	0x0050
        /*00b4*/ 	.byte	0x00, 0xf0, 0x11, 0x00


	//----- nvinfo : EIATTR_KPARAM_INFO
	.align		4
.L_30:
        /*00b8*/ 	.byte	0x04, 0x17
        /*00ba*/ 	.short	(.L_32 - .L_31)
.L_31:
        /*00bc*/ 	.word	0x00000000
        /*00c0*/ 	.short	0x000e
        /*00c2*/ 	.short	0x004c
        /*00c4*/ 	.byte	0x00, 0xf0, 0x11, 0x00


	//----- nvinfo : EIATTR_KPARAM_INFO
	.align		4
.L_32:
        /*00c8*/ 	.byte	0x04, 0x17
        /*00ca*/ 	.short	(.L_34 - .L_33)
.L_33:
        /*00cc*/ 	.word	0x00000000
        /*00d0*/ 	.short	0x000d
        /*00d2*/ 	.short	0x0048
        /*00d4*/ 	.byte	0x00, 0xf0, 0x11, 0x00


	//----- nvinfo : EIATTR_KPARAM_INFO
	.align		4
.L_34:
        /*00d8*/ 	.byte	0x04, 0x17
        /*00da*/ 	.short	(.L_36 - .L_35)
.L_35:
        /*00dc*/ 	.word	0x00000000
        /*00e0*/ 	.short	0x000c
        /*00e2*/ 	.short	0x0044
        /*00e4*/ 	.byte	0x00, 0xf0, 0x11, 0x00


	//----- nvinfo : EIATTR_KPARAM_INFO
	.align		4
.L_36:
        /*00e8*/ 	.byte	0x04, 0x17
        /*00ea*/ 	.short	(.L_38 - .L_37)
.L_37:
        /*00ec*/ 	.word	0x00000000
        /*00f0*/ 	.short	0x000b
        /*00f2*/ 	.short	0x0040
        /*00f4*/ 	.byte	0x00, 0xf0, 0x11, 0x00


	//----- nvinfo : EIATTR_KPARAM_INFO
	.align		4
.L_38:
        /*00f8*/ 	.byte	0x04, 0x17
        /*00fa*/ 	.short	(.L_40 - .L_39)
.L_39:
        /*00fc*/ 	.word	0x00000000
        /*0100*/ 	.short	0x000a
        /*0102*/ 	.short	0x003c
        /*0104*/ 	.byte	0x00, 0xf0, 0x11, 0x00


	//----- nvinfo : EIATTR_KPARAM_INFO
	.align		4
.L_40:
        /*0108*/ 	.byte	0x04, 0x17
        /*010a*/ 	.short	(.L_42 - .L_41)
.L_41:
        /*010c*/ 	.word	0x00000000
        /*0110*/ 	.short	0x0009
        /*0112*/ 	.short	0x0038
        /*0114*/ 	.byte	0x00, 0xf0, 0x11, 0x00


	//----- nvinfo : EIATTR_KPARAM_INFO
	.align		4
.L_42:
        /*0118*/ 	.byte	0x04, 0x17
        /*011a*/ 	.short	(.L_44 - .L_43)
.L_43:
        /*011c*/ 	.word	0x00000000
        /*0120*/ 	.short	0x0008
        /*0122*/ 	.short	0x0034
        /*0124*/ 	.byte	0x00, 0xf0, 0x11, 0x00


	//----- nvinfo : EIATTR_KPARAM_INFO
	.align		4
.L_44:
        /*0128*/ 	.byte	0x04, 0x17
        /*012a*/ 	.short	(.L_46 - .L_45)
.L_45:
        /*012c*/ 	.word	0x00000000
        /*0130*/ 	.short	0x0007
        /*0132*/ 	.short	0x0030
        /*0134*/ 	.byte	0x00, 0xf0, 0x11, 0x00


	//----- nvinfo : EIATTR_KPARAM_INFO
	.align		4
.L_46:
        /*0138*/ 	.byte	0x04, 0x17
        /*013a*/ 	.short	(.L_48 - .L_47)
.L_47:
        /*013c*/ 	.word	0x00000000
        /*0140*/ 	.short	0x0006
        /*0142*/ 	.short	0x002c
        /*0144*/ 	.byte	0x00, 0xf0, 0x11, 0x00


	//----- nvinfo : EIATTR_KPARAM_INFO
	.align		4
.L_48:
        /*0148*/ 	.byte	0x04, 0x17
        /*014a*/ 	.short	(.L_50 - .L_49)
.L_49:
        /*014c*/ 	.word	0x00000000
        /*0150*/ 	.short	0x0005
        /*0152*/ 	.short	0x0028
        /*0154*/ 	.byte	0x00, 0xf0, 0x11, 0x00


	//----- nvinfo : EIATTR_KPARAM_INFO
	.align		4
.L_50:
        /*0158*/ 	.byte	0x04, 0x17
        /*015a*/ 	.short	(.L_52 - .L_51)
.L_51:
        /*015c*/ 	.word	0x00000000
        /*0160*/ 	.short	0x0004
        /*0162*/ 	.short	0x0020
        /*0164*/ 	.byte	0x00, 0xf4, 0x21, 0x00


	//----- nvinfo : EIATTR_KPARAM_INFO
	.align		4
.L_52:
        /*0168*/ 	.byte	0x04, 0x17
        /*016a*/ 	.short	(.L_54 - .L_53)
.L_53:
        /*016c*/ 	.word	0x00000000
        /*0170*/ 	.short	0x0003
        /*0172*/ 	.short	0x0018
        /*0174*/ 	.byte	0x00, 0xf4, 0x21, 0x00


	//----- nvinfo : EIATTR_KPARAM_INFO
	.align		4
.L_54:
        /*0178*/ 	.byte	0x04, 0x17
        /*017a*/ 	.short	(.L_56 - .L_55)
.L_55:
        /*017c*/ 	.word	0x00000000
        /*0180*/ 	.short	0x0002
        /*0182*/ 	.short	0x0010
        /*0184*/ 	.byte	0x00, 0xf4, 0x21, 0x00


	//----- nvinfo : EIATTR_KPARAM_INFO
	.align		4
.L_56:
        /*0188*/ 	.byte	0x04, 0x17
        /*018a*/ 	.short	(.L_58 - .L_57)
.L_57:
        /*018c*/ 	.word	0x00000000
        /*0190*/ 	.short	0x0001
        /*0192*/ 	.short	0x0008
        /*0194*/ 	.byte	0x00, 0xf4, 0x21, 0x00


	//----- nvinfo : EIATTR_KPARAM_INFO
	.align		4
.L_58:
        /*0198*/ 	.byte	0x04, 0x17
        /*019a*/ 	.short	(.L_60 - .L_59)
.L_59:
        /*019c*/ 	.word	0x00000000
        /*01a0*/ 	.short	0x0000
        /*01a2*/ 	.short	0x0000
        /*01a4*/ 	.byte	0x00, 0xf4, 0x21, 0x00


	//----- nvinfo : EIATTR_SPARSE_MMA_MASK
	.align		4
.L_60:
        /*01a8*/ 	.byte	0x03, 0x50
        /*01aa*/ 	.short	0x0000


	//----- nvinfo : EIATTR_MAXREG_COUNT
	.align		4
        /*01ac*/ 	.byte	0x03, 0x1b
        /*01ae*/ 	.short	0x00ff


	//----- nvinfo : EIATTR_NUM_BARRIERS
	.align		4
        /*01b0*/ 	.byte	0x02, 0x4c
        /*01b2*/ 	.byte	0x01
	.zero		1


	//----- nvinfo : EIATTR_ANNOTATIONS
	.align		4
        /*01b4*/ 	.byte	0x04, 0x55
        /*01b6*/ 	.short	(.L_62 - .L_61)


	//   ....[0]....
.L_61:
        /*01b8*/ 	.word	0x00000001
        /*01bc*/ 	.byte	0xe0, 0x25, 0x00, 0x00, 0x01, 0x00, 0x00, 0x00, 0xf0, 0x25, 0x00, 0x00, 0x01, 0x00, 0x00, 0x00
        /* <DEDUP_REMOVED lines=698> */
        /*2d6c*/ 	.byte	0xe0, 0x54, 0x01, 0x00, 0x01, 0x00, 0x00, 0x00, 0x10, 0x55, 0x01, 0x00


	//----- nvinfo : EIATTR_MERCURY_ISA_VERSION
	.align		4
.L_62:
        /*2d78*/ 	.byte	0x03, 0x5f
        /*2d7a*/ 	.short	0x0101


	//----- nvinfo : EIATTR_COOP_GROUP_MASK_REGIDS
	.align		4
        /*2d7c*/ 	.byte	0x04, 0x29
        /*2d7e*/ 	.short	(.L_64 - .L_63)


	//   ....[0]....
.L_63:
        /*2d80*/ 	.word	0xffffffff


	//   ....[1]....
        /*2d84*/ 	.word	0xffffffff


	//   ....[2]....
        /*2d88*/ 	.word	0xffffffff


	//   ....[3]....
        /*2d8c*/ 	.word	0xffffffff


	//   ....[4]....
        /*2d90*/ 	.word	0xffffffff


	//   ....[5]....
        /*2d94*/ 	.word	0xffffffff


	//   ....[6]....
        /*2d98*/ 	.word	0xffffffff


	//   ....[7]....
        /*2d9c*/ 	.word	0xffffffff


	//   ....[8]....
        /*2da0*/ 	.word	0xffffffff


	//   ....[9]....
        /*2da4*/ 	.word	0xffffffff


	//   ....[10]....
        /*2da8*/ 	.word	0xffffffff


	//   ....[11]....
        /*2dac*/ 	.word	0xffffffff


	//   ....[12]....
        /*2db0*/ 	.word	0xffffffff


	//   ....[13]....
        /*2db4*/ 	.word	0xffffffff


	//   ....[14]....
        /*2db8*/ 	.word	0xffffffff


	//   ....[15]....
        /*2dbc*/ 	.word	0xffffffff


	//   ....[16]....
        /*2dc0*/ 	.word	0xffffffff


	//   ....[17]....
        /*2dc4*/ 	.word	0xffffffff


	//   ....[18]....
        /*2dc8*/ 	.word	0xffffffff


	//   ....[19]....
        /*2dcc*/ 	.word	0xffffffff


	//   ....[20]....
        /*2dd0*/ 	.word	0xffffffff


	//   ....[21]....
        /*2dd4*/ 	.word	0xffffffff


	//   ....[22]....
        /*2dd8*/ 	.word	0xffffffff


	//   ....[23]....
        /*2ddc*/ 	.word	0xffffffff


	//   ....[24]....
        /*2de0*/ 	.word	0xffffffff


	//   ....[25]....
        /*2de4*/ 	.word	0xffffffff


	//   ....[26]....
        /*2de8*/ 	.word	0xffffffff


	//   ....[27]....
        /*2dec*/ 	.word	0xffffffff


	//   ....[28]....
        /*2df0*/ 	.word	0xffffffff


	//   ....[29]....
        /*2df4*/ 	.word	0xffffffff


	//   ....[30]....
        /*2df8*/ 	.word	0xffffffff


	//   ....[31]....
        /*2dfc*/ 	.word	0xffffffff


	//   ....[32]....
        /*2e00*/ 	.word	0xffffffff


	//   ....[33]....
        /*2e04*/ 	.word	0xffffffff


	//   ....[34]....
        /*2e08*/ 	.word	0xffffffff


	//   ....[35]....
        /*2e0c*/ 	.word	0xffffffff


	//   ....[36]....
        /*2e10*/ 	.word	0xffffffff


	//   ....[37]....
        /*2e14*/ 	.word	0xffffffff


	//   ....[38]....
        /*2e18*/ 	.word	0xffffffff


	//   ....[39]....
        /*2e1c*/ 	.word	0xffffffff


	//   ....[40]....
        /*2e20*/ 	.word	0xffffffff


	//   ....[41]....
        /*2e24*/ 	.word	0xffffffff


	//   ....[42]....
        /*2e28*/ 	.word	0xffffffff


	//   ....[43]....
        /*2e2c*/ 	.word	0xffffffff


	//   ....[44]....
        /*2e30*/ 	.word	0xffffffff


	//   ....[45]....
        /*2e34*/ 	.word	0xffffffff


	//   ....[46]....
        /*2e38*/ 	.word	0xffffffff


	//   ....[47]....
        /*2e3c*/ 	.word	0xffffffff


	//----- nvinfo : EIATTR_COOP_GROUP_INSTR_OFFSETS
	.align		4
.L_64:
        /*2e40*/ 	.byte	0x04, 0x28
        /*2e42*/ 	.short	(.L_66 - .L_65)


	//   ....[0]....
.L_65:
        /*2e44*/ 	.word	0x0002bbf0


	//   ....[1]....
        /*2e48*/ 	.word	0x0002bc10


	//   ....[2]....
        /*2e4c*/ 	.word	0x0002c690


	//   ....[3]....
        /*2e50*/ 	.word	0x0002c720


	//   ....[4]....
        /*2e54*/ 	.word	0x0002d270


	//   ....[5]....
        /*2e58*/ 	.word	0x0002d310


	//   ....[6]....
        /*2e5c*/ 	.word	0x0002e0f0


	//   ....[7]....
        /*2e60*/ 	.word	0x0002e180


	//   ....[8]....
        /*2e64*/ 	.word	0x0002f3d0


	//   ....[9]....
        /*2e68*/ 	.word	0x0002f410


	//   ....[10]....
        /*2e6c*/ 	.word	0x0002f760


	//   ....[11]....
        /*2e70*/ 	.word	0x0002f770


	//   ....[12]....
        /*2e74*/ 	.word	0x0002f780


	//   ....[13]....
        /*2e78*/ 	.word	0x0002f790


	//   ....[14]....
        /*2e7c*/ 	.word	0x0002f7c0


	//   ....[15]....
        /*2e80*/ 	.word	0x0002f7d0


	//   ....[16]....
        /*2e84*/ 	.word	0x00032760


	//   ....[17]....
        /*2e88*/ 	.word	0x000328c0


	//   ....[18]....
        /*2e8c*/ 	.word	0x000328d0


	//   ....[19]....
        /*2e90*/ 	.word	0x000328e0


	//   ....[20]....
        /*2e94*/ 	.word	0x00033480


	//   ....[21]....
        /*2e98*/ 	.word	0x00033490


	//   ....[22]....
        /*2e9c*/ 	.word	0x000334a0


	//   ....[23]....
        /*2ea0*/ 	.word	0x000334b0


	//   ....[24]....
        /*2ea4*/ 	.word	0x00033610


	//   ....[25]....
        /*2ea8*/ 	.word	0x00033ed0


	//   ....[26]....
        /*2eac*/ 	.word	0x00033ee0


	//   ....[27]....
        /*2eb0*/ 	.word	0x00033ef0


	//   ....[28]....
        /*2eb4*/ 	.word	0x00034ff0


	//   ....[29]....
        /*2eb8*/ 	.word	0x00035010


	//   ....[30]....
        /*2ebc*/ 	.word	0x00035060


	//   ....[31]....
        /*2ec0*/ 	.word	0x000350b0


	//   ....[32]....
        /*2ec4*/ 	.word	0x00037e60


	//   ....[33]....
        /*2ec8*/ 	.word	0x00039a00


	//   ....[34]....
        /*2ecc*/ 	.word	0x00039a30


	//   ....[35]....
        /*2ed0*/ 	.word	0x00039a40


	//   ....[36]....
        /*2ed4*/ 	.word	0x0003a3c0


	//   ....[37]....
        /*2ed8*/ 	.word	0x0003a3d0


	//   ....[38]....
        /*2edc*/ 	.word	0x0003a3e0


	//   ....[39]....
        /*2ee0*/ 	.word	0x0003a3f0


	//   ....[40]....
        /*2ee4*/ 	.word	0x0003a520


	//   ....[41]....
        /*2ee8*/ 	.word	0x0003a530


	//   ....[42]....
        /*2eec*/ 	.word	0x0003a540


	//   ....[43]....
        /*2ef0*/ 	.word	0x0003a550


	//   ....[44]....
        /*2ef4*/ 	.word	0x0003bee0


	//   ....[45]....
        /*2ef8*/ 	.word	0x0003bef0


	//   ....[46]....
        /*2efc*/ 	.word	0x0003bf00


	//   ....[47]....
        /*2f00*/ 	.word	0x0003bf10


	//----- nvinfo : EIATTR_EXIT_INSTR_OFFSETS
	.align		4
.L_66:
        /*2f04*/ 	.byte	0x04, 0x1c
        /*2f06*/ 	.short	(.L_68 - .L_67)


	//   ....[0]....
.L_67:
        /*2f08*/ 	.word	0x00061d40


	//----- nvinfo : EIATTR_REQNTID
	.align		4
.L_68:
        /*2f0c*/ 	.byte	0x04, 0x10
        /*2f0e*/ 	.short	(.L_70 - .L_69)
.L_69:
        /*2f10*/ 	.word	0x00000100
        /*2f14*/ 	.word	0x00000001
        /*2f18*/ 	.word	0x00000001


	//----- nvinfo : EIATTR_CBANK_PARAM_SIZE
	.align		4
.L_70:
        /*2f1c*/ 	.byte	0x03, 0x19
        /*2f1e*/ 	.short	0x0088


	//----- nvinfo : EIATTR_PARAM_CBANK
	.align		4
        /*2f20*/ 	.byte	0x04, 0x0a
        /*2f22*/ 	.short	(.L_72 - .L_71)
	.align		4
.L_71:
        /*2f24*/ 	.word	index@(.nv.constant0.attn_fwd)
        /*2f28*/ 	.short	0x0210
        /*2f2a*/ 	.short	0x0088


	//----- nvinfo : EIATTR_SW_WAR
	.align		4
.L_72:
        /*2f2c*/ 	.byte	0x04, 0x36
        /*2f2e*/ 	.short	(.L_74 - .L_73)
.L_73:
        /*2f30*/ 	.word	0x00000008
.L_74:


//--------------------- .nv.callgraph             --------------------------
	.section	.nv.callgraph,"",@"SHT_CUDA_CALLGRAPH"
	.align	4
	.sectionentsize	8
	.align		4
        /*0000*/ 	.word	0x00000000
	.align		4
        /*0004*/ 	.word	0xffffffff
	.align		4
        /*0008*/ 	.word	0x00000000
	.align		4
        /*000c*/ 	.word	0xfffffffe
	.align		4
        /*0010*/ 	.word	0x00000000
	.align		4
        /*0014*/ 	.word	0xfffffffd
	.align		4
        /*0018*/ 	.word	0x00000000
	.align		4
        /*001c*/ 	.word	0xfffffffc


//--------------------- .nv.constant4             --------------------------
	.section	.nv.constant4,"a",@progbits
	.align	8
	.align		8
.nv.constant4:
        /*0000*/ 	.dword	_$_str


//--------------------- .text.attn_fwd            --------------------------
	.section	.text.attn_fwd,"ax",@progbits
	.align	128
        .global         attn_fwd
        .type           attn_fwd,@function
        .size           attn_fwd,(.L_x_3 - attn_fwd)
        .other          attn_fwd,@"STO_CUDA_ENTRY STV_DEFAULT"
attn_fwd:
.text.attn_fwd:
[----:B------:R-:W0:Y:S01]  /*0000*/  LDC R1, c[0x0][0x28] ;  /* 0x00000a00ff017b82 */ /* 0x000e220000000800 */
[----:B------:R-:W1:Y:S07]  /*0010*/  S2R R0, SR_CTAID.X ;  /* 0x0000000000007919 */ /* 0x000e6e0000002500 */
[----:B------:R-:W2:Y:S01]  /*0020*/  S2UR UR6, SR_CTAID.Y ;  /* 0x00000000000679c3 */ /* 0x000ea20000002600 */
[----:B------:R-:W-:Y:S01]  /*0030*/  ULDC.64 UR4, c[0x0][0x240] ;  /* 0x0000900000047ab9 */ /* 0x000fe20000000a00 */
[----:B------:R-:W-:Y:S01]  /*0040*/  ULDC.64 UR8, c[0x0][0x208] ;  /* 0x0000820000087ab9 */ /* 0x000fe20000000a00 */
[----:B------:R-:W1:Y:S01]  /*0050*/  S2R R44, SR_TID.X ;  /* 0x00000000002c7919 */ /* 0x000e620000002100 */
[----:B0-----:R-:W-:-:S04]  /*0060*/  VIADD R1, R1, 0xffffd820 ;  /* 0xffffd82001017836 */ /* 0x001fc80000000000 */
[----:B------:R-:W0:Y:S08]  /*0070*/  LDC.64 R122, c[0x0][0x210] ;  /* 0x00008400ff7a7b82 */ /* 0x000e300000000a00 */
[----:B------:R-:W3:Y:S01]  /*0080*/  LDC R5, c[0x0][0x248] ;  /* 0x00009200ff057b82 */ /* 0x000ee20000000800 */
[----:B--2---:R-:W-:-:S07]  /*0090*/  UIMAD UR4, UR6, UR4, URZ ;  /* 0x00000004060472a4 */ /* 0x004fce000f8e023f */
[----:B------:R-:W2:Y:S08]  /*00a0*/  LDC R11, c[0x0][0x248] ;  /* 0x00009200ff0b7b82 */ /* 0x000eb00000000800 */
[----:B------:R-:W4:Y:S01]  /*00b0*/  LDC R19, c[0x0][0x248] ;  /* 0x00009200ff137b82 */ /* 0x000f220000000800 */
[----:B-1----:R-:W-:-:S05]  /*00c0*/  PRMT R0, R44, 0x6540, R0 ;  /* 0x000065402c007816 */ /* 0x002fca0000000000 */
[----:B------:R-:W-:Y:S01]  /*00d0*/  IMAD R3, R0, UR5, RZ ;  /* 0x0000000500037c24 */ /* 0x000fe2000f8e02ff */
[----:B------:R-:W-:Y:S01]  /*00e0*/  USHF.R.S32.HI UR5, URZ, 0x1f, UR4 ;  /* 0x0000001f3f057899 */ /* 0x000fe20008011404 */
[----:B------:R-:W1:Y:S03]  /*00f0*/  LDC R7, c[0x0][0x248] ;  /* 0x00009200ff077b82 */ /* 0x000e660000000800 */
[----:B------:R-:W-:Y:S02]  /*0100*/  SHF.R.S32.HI R0, RZ, 0x1f, R3 ;  /* 0x0000001fff007819 */ /* 0x000fe40000011403 */
[----:B0-----:R-:W-:-:S03]  /*0110*/  IADD3 R122, P0, P1, R3, UR4, R122 ;  /* 0x00000004037a7c10 */ /* 0x001fc6000f91e07a */
[----:B------:R-:W0:Y:S01]  /*0120*/  LDC R9, c[0x0][0x248] ;  /* 0x00009200ff097b82 */ /* 0x000e220000000800 */
[----:B------:R-:W-:-:S07]  /*0130*/  IADD3.X R123, R0, UR5, R123, P0, P1 ;  /* 0x00000005007b7c10 */ /* 0x000fce00087e247b */
[----:B------:R-:W5:Y:S01]  /*0140*/  LDC R13, c[0x0][0x248] ;  /* 0x00009200ff0d7b82 */ /* 0x000f620000000800 */
[----:B---3--:R-:W-:Y:S01]  /*0150*/  IMAD R5, R5, 0x10c, RZ ;  /* 0x0000010c05057824 */ /* 0x008fe200078e02ff */
[----:B------:R-:W-:-:S06]  /*0160*/  ULDC UR4, c[0x0][0x248] ;  /* 0x0000920000047ab9 */ /* 0x000fcc0000000800 */
[----:B------:R-:W3:Y:S08]  /*0170*/  LDC R17, c[0x0][0x248] ;  /* 0x00009200ff117b82 */ /* 0x000ef00000000800 */
[----:B------:R-:W3:Y:S08]  /*0180*/  LDC R0, c[0x0][0x248] ;  /* 0x00009200ff007b82 */ /* 0x000ef00000000800 */
[----:B------:R-:W3:Y:S01]  /*0190*/  LDC R16, c[0x0][0x248] ;  /* 0x00009200ff107b82 */ /* 0x000ee20000000800 */
[----:B------:R-:W-:Y:S01]  /*01a0*/  IADD3 R2, P0, R122, UR4, RZ ;  /* 0x000000047a027c10 */ /* 0x000fe2000ff1e0ff */
[----:B--2---:R-:W-:Y:S01]  /*01b0*/  IMAD R11, R11, 0x10f, RZ ;  /* 0x0000010f0b0b7824 */ /* 0x004fe200078e02ff */
[----:B------:R-:W-:-:S05]  /*01c0*/  IADD3 R4, P1, R5, R122, RZ ;  /* 0x0000007a05047210 */ /* 0x000fca0007f3e0ff */
[----:B------:R-:W2:Y:S08]  /*01d0*/  LDC R15, c[0x0][0x248] ;  /* 0x00009200ff0f7b82 */ /* 0x000eb00000000800 */
[----:B------:R-:W2:Y:S01]  /*01e0*/  LDC R12, c[0x0][0x248] ;  /* 0x00009200ff0c7b82 */ /* 0x000ea20000000800 */
[-C--:B----4-:R-:W-:Y:S01]  /*01f0*/  LEA.HI.X.SX32 R3, R19, R123.reuse, 0x1, P0 ;  /* 0x0000007b13037211 */ /* 0x090fe200000f0eff */
[----:B-1----:R-:W-:Y:S01]  /*0200*/  IMAD R7, R7, 0x10d, RZ ;  /* 0x0000010d07077824 */ /* 0x002fe200078e02ff */
[-C--:B------:R-:W-:Y:S01]  /*0210*/  LEA.HI.X.SX32 R5, R5, R123.reuse, 0x1, P1 ;  /* 0x0000007b05057211 */ /* 0x080fe200008f0eff */
[----:B0-----:R-:W-:Y:S01]  /*0220*/  IMAD R9, R9, 0x10e, RZ ;  /* 0x0000010e09097824 */ /* 0x001fe200078e02ff */
[----:B------:R-:W-:Y:S01]  /*0230*/  IADD3 R10, P1, R11, R122, RZ ;  /* 0x0000007a0b0a7210 */ /* 0x000fe20007f3e0ff */
[----:B-----5:R-:W-:Y:S01]  /*0240*/  IMAD R13, R13, 0x181, RZ ;  /* 0x000001810d0d7824 */ /* 0x020fe200078e02ff */
[----:B------:R3:W4:Y:S01]  /*0250*/  LDG.E.U8 R23, desc[UR8][R2.64] ;  /* 0x0000000802177981 */ /* 0x000722000c1e1100 */
[----:B------:R-:W0:Y:S01]  /*0260*/  LDC R18, c[0x0][0x248] ;  /* 0x00009200ff127b82 */ /* 0x000e220000000800 */
[----:B------:R-:W-:-:S02]  /*0270*/  LEA.HI.X.SX32 R11, R11, R123, 0x1, P1 ;  /* 0x0000007b0b0b7211 */ /* 0x000fc400008f0eff */
[----:B------:R1:W5:Y:S01]  /*0280*/  LDG.E.U8 R71, desc[UR8][R4.64] ;  /* 0x0000000804477981 */ /* 0x000362000c1e1100 */
[----:B------:R-:W-:-:S03]  /*0290*/  IADD3 R6, P0, R7, R122, RZ ;  /* 0x0000007a07067210 */ /* 0x000fc60007f1e0ff */
[----:B------:R-:W4:Y:S01]  /*02a0*/  LDG.E.U8 R82, desc[UR8][R122.64] ;  /* 0x000000087a527981 */ /* 0x000f22000c1e1100 */
[----:B------:R-:W0:Y:S01]  /*02b0*/  LDC R19, c[0x0][0x248] ;  /* 0x00009200ff137b82 */ /* 0x000e220000000800 */
[-C--:B------:R-:W-:Y:S01]  /*02c0*/  IADD3 R8, P2, R9, R122.reuse, RZ ;  /* 0x0000007a09087210 */ /* 0x080fe20007f5e0ff */
[----:B---3--:R-:W-:Y:S01]  /*02d0*/  IMAD R3, R0, 0x180, RZ ;  /* 0x0000018000037824 */ /* 0x008fe200078e02ff */
[----:B------:R3:W4:Y:S01]  /*02e0*/  LDG.E.U8 R25, desc[UR8][R10.64] ;  /* 0x000000080a197981 */ /* 0x000722000c1e1100 */
[----:B-1----:R-:W-:-:S04]  /*02f0*/  IADD3 R4, P1, R13, R122, RZ ;  /* 0x0000007a0d047210 */ /* 0x002fc80007f3e0ff */
[----:B------:R-:W1:Y:S01]  /*0300*/  LDC R20, c[0x0][0x248] ;  /* 0x00009200ff147b82 */ /* 0x000e620000000800 */
[-C--:B------:R-:W-:Y:S01]  /*0310*/  LEA.HI.X.SX32 R7, R7, R123.reuse, 0x1, P0 ;  /* 0x0000007b07077211 */ /* 0x080fe200000f0eff */
[----:B------:R-:W-:Y:S01]  /*0320*/  IMAD R17, R17, 0x183, RZ ;  /* 0x0000018311117824 */ /* 0x000fe200078e02ff */
[-C--:B------:R-:W-:Y:S02]  /*0330*/  LEA.HI.X.SX32 R9, R9, R123.reuse, 0x1, P2 ;  /* 0x0000007b09097211 */ /* 0x080fe400010f0eff */
[-C--:B------:R-:W-:Y:S01]  /*0340*/  LEA.HI.X.SX32 R5, R13, R123.reuse, 0x1, P1 ;  /* 0x0000007b0d057211 */ /* 0x080fe200008f0eff */
[----:B------:R-:W-:Y:S01]  /*0350*/  IMAD R13, R16, 0x185, RZ ;  /* 0x00000185100d7824 */ /* 0x000fe200078e02ff */
[-C--:B------:R-:W-:Y:S01]  /*0360*/  IADD3 R2, P0, R3, R122.reuse, RZ ;  /* 0x0000007a03027210 */ /* 0x080fe20007f1e0ff */
[----:B------:R-:W1:Y:S01]  /*0370*/  LDC R16, c[0x0][0x248] ;  /* 0x00009200ff107b82 */ /* 0x000e620000000800 */
[----:B------:R3:W4:Y:S01]  /*0380*/  LDG.E.U8 R132, desc[UR8][R8.64] ;  /* 0x0000000808847981 */ /* 0x000722000c1e1100 */
[----:B--2---:R-:W-:Y:S01]  /*0390*/  IMAD R15, R15, 0x182, RZ ;  /* 0x000001820f0f7824 */ /* 0x004fe200078e02ff */
[----:B------:R-:W-:Y:S01]  /*03a0*/  LEA.HI.X.SX32 R3, R3, R123, 0x1, P0 ;  /* 0x0000007b03037211 */ /* 0x000fe200000f0eff */
[----:B---3--:R-:W-:Y:S01]  /*03b0*/  IMAD R11, R12, 0x184, RZ ;  /* 0x000001840c0b7824 */ /* 0x008fe200078e02ff */
[----:B------:R2:W5:Y:S03]  /*03c0*/  LDG.E.U8 R14, desc[UR8][R6.64] ;  /* 0x00000008060e7981 */ /* 0x000566000c1e1100 */
[----:B------:R-:W3:Y:S01]  /*03d0*/  LDC R10, c[0x0][0x248] ;  /* 0x00009200ff0a7b82 */ /* 0x000ee20000000800 */
[----:B------:R2:W4:Y:S01]  /*03e0*/  LDG.E.U8 R0, desc[UR8][R2.64] ;  /* 0x0000000802007981 */ /* 0x000522000c1e1100 */
[----:B------:R-:W-:-:S03]  /*03f0*/  IADD3 R8, P0, R17, R122, RZ ;  /* 0x0000007a11087210 */ /* 0x000fc60007f1e0ff */
[----:B------:R-:W4:Y:S01]  /*0400*/  LDG.E.U8 R31, desc[UR8][R4.64] ;  /* 0x00000008041f7981 */ /* 0x000f22000c1e1100 */
[-C--:B------:R-:W-:Y:S02]  /*0410*/  LEA.HI.X.SX32 R9, R17, R123.reuse, 0x1, P0 ;  /* 0x0000007b11097211 */ /* 0x080fe400000f0eff */
[----:B------:R-:W3:Y:S01]  /*0420*/  LDC R12, c[0x0][0x248] ;  /* 0x00009200ff0c7b82 */ /* 0x000ee20000000800 */
[-C--:B--2---:R-:W-:Y:S02]  /*0430*/  IADD3 R6, P2, R15, R122.reuse, RZ ;  /* 0x0000007a0f067210 */ /* 0x084fe40007f5e0ff */
[-C--:B------:R-:W-:Y:S01]  /*0440*/  IADD3 R2, P0, R11, R122.reuse, RZ ;  /* 0x0000007a0b027210 */ /* 0x080fe20007f1e0ff */
[----:B0-----:R-:W-:Y:S01]  /*0450*/  IMAD R17, R19, 0x187, RZ ;  /* 0x0000018713117824 */ /* 0x001fe200078e02ff */
[-C--:B------:R-:W-:Y:S01]  /*0460*/  LEA.HI.X.SX32 R7, R15, R123.reuse, 0x1, P2 ;  /* 0x0000007b0f077211 */ /* 0x080fe200010f0eff */
[----:B------:R-:W-:Y:S01]  /*0470*/  IMAD R15, R18, 0x186, RZ ;  /* 0x00000186120f7824 */ /* 0x000fe200078e02ff */
[----:B------:R-:W-:Y:S01]  /*0480*/  LEA.HI.X.SX32 R3, R11, R123, 0x1, P0 ;  /* 0x0000007b0b037211 */ /* 0x000fe200000f0eff */
[----:B------:R0:W2:Y:S01]  /*0490*/  LDG.E.U8 R33, desc[UR8][R8.64] ;  /* 0x0000000808217981 */ /* 0x0000a2000c1e1100 */
[----:B------:R-:W3:Y:S03]  /*04a0*/  LDC R21, c[0x0][0x248] ;  /* 0x00009200ff157b82 */ /* 0x000ee60000000800 */
[----:B------:R1:W2:Y:S04]  /*04b0*/  LDG.E.U8 R22, desc[UR8][R6.64] ;  /* 0x0000000806167981 */ /* 0x0002a8000c1e1100 */
[----:B------:R1:W5:Y:S01]  /*04c0*/  LDG.E.U8 R24, desc[UR8][R2.64] ;  /* 0x0000000802187981 */ /* 0x000362000c1e1100 */
[----:B------:R-:W3:Y:S01]  /*04d0*/  LDC R18, c[0x0][0x248] ;  /* 0x00009200ff127b82 */ /* 0x000ee20000000800 */
[----:B0-----:R-:W-:-:S02]  /*04e0*/  IADD3 R8, P2, R17, R122, RZ ;  /* 0x0000007a11087210 */ /* 0x001fc40007f5e0ff */
[-C--:B-1----:R-:W-:Y:S02]  /*04f0*/  IADD3 R6, P0, R15, R122.reuse, RZ ;  /* 0x0000007a0f067210 */ /* 0x082fe40007f1e0ff */
[----:B------:R-:W-:-:S03]  /*0500*/  IADD3 R4, P1, R13, R122, RZ ;  /* 0x0000007a0d047210 */ /* 0x000fc60007f3e0ff */
[----:B------:R-:W0:Y:S01]  /*0510*/  LDC R27, c[0x0][0x248] ;  /* 0x00009200ff1b7b82 */ /* 0x000e220000000800 */
[----:B------:R-:W-:Y:S01]  /*0520*/  IMAD R3, R20, 0x189, RZ ;  /* 0x0000018914037824 */ /* 0x000fe200078e02ff */
[-C--:B------:R-:W-:Y:S02]  /*0530*/  LEA.HI.X.SX32 R7, R15, R123.reuse, 0x1, P0 ;  /* 0x0000007b0f077211 */ /* 0x080fe400000f0eff */
[-C--:B------:R-:W-:Y:S01]  /*0540*/  LEA.HI.X.SX32 R9, R17, R123.reuse, 0x1, P2 ;  /* 0x0000007b11097211 */ /* 0x080fe200010f0eff */
[----:B------:R-:W-:Y:S01]  /*0550*/  IMAD R17, R16, 0x18c, RZ ;  /* 0x0000018c10117824 */ /* 0x000fe200078e02ff */
[-C--:B------:R-:W-:Y:S01]  /*0560*/  IADD3 R2, P0, R3, R122.reuse, RZ ;  /* 0x0000007a03027210 */ /* 0x080fe20007f1e0ff */
[----:B---3--:R-:W-:Y:S01]  /*0570*/  IMAD R11, R10, 0x188, RZ ;  /* 0x000001880a0b7824 */ /* 0x008fe200078e02ff */
[-C--:B------:R-:W-:Y:S01]  /*0580*/  LEA.HI.X.SX32 R5, R13, R123.reuse, 0x1, P1 ;  /* 0x0000007b0d057211 */ /* 0x080fe200008f0eff */
[----:B------:R1:W3:Y:S01]  /*0590*/  LDG.E.U8 R37, desc[UR8][R8.64] ;  /* 0x0000000808257981 */ /* 0x0002e2000c1e1100 */
[----:B------:R-:W-:Y:S01]  /*05a0*/  LEA.HI.X.SX32 R3, R3, R123, 0x1, P0 ;  /* 0x0000007b03037211 */ /* 0x000fe200000f0eff */
[----:B------:R-:W0:Y:S01]  /*05b0*/  LDC R29, c[0x0][0x248] ;  /* 0x00009200ff1d7b82 */ /* 0x000e220000000800 */
[----:B------:R-:W-:Y:S01]  /*05c0*/  IADD3 R10, P1, R11, R122, RZ ;  /* 0x0000007a0b0a7210 */ /* 0x000fe20007f3e0ff */
[----:B------:R-:W-:Y:S01]  /*05d0*/  IMAD R13, R12, 0x18a, RZ ;  /* 0x0000018a0c0d7824 */ /* 0x000fe200078e02ff */
[----:B------:R1:W3:Y:S01]  /*05e0*/  LDG.E.U8 R26, desc[UR8][R6.64] ;  /* 0x00000008061a7981 */ /* 0x0002e2000c1e1100 */
[----:B------:R-:W-:-:S03]  /*05f0*/  IMAD R15, R21, 0x18b, RZ ;  /* 0x0000018b150f7824 */ /* 0x000fc600078e02ff */
[----:B------:R0:W5:Y:S01]  /*0600*/  LDG.E.U8 R35, desc[UR8][R4.64] ;  /* 0x0000000804237981 */ /* 0x000162000c1e1100 */
[C---:B-1----:R-:W-:Y:S01]  /*0610*/  IADD3 R8, P0, R17.reuse, R122, RZ ;  /* 0x0000007a11087210 */ /* 0x042fe20007f1e0ff */
[----:B------:R-:W1:Y:S02]  /*0620*/  LDC R12, c[0x0][0x248] ;  /* 0x00009200ff0c7b82 */ /* 0x000e640000000800 */
[----:B------:R-:W3:Y:S01]  /*0630*/  LDG.E.U8 R39, desc[UR8][R2.64] ;  /* 0x0000000802277981 */ /* 0x000ee2000c1e1100 */
[----:B------:R-:W-:-:S05]  /*0640*/  LEA.HI.X.SX32 R9, R17, R123, 0x1, P0 ;  /* 0x0000007b11097211 */ /* 0x000fca00000f0eff */
[----:B------:R-:W1:Y:S01]  /*0650*/  LDC R17, c[0x0][0x248] ;  /* 0x00009200ff117b82 */ /* 0x000e620000000800 */
[----:B------:R-:W-:Y:S01]  /*0660*/  LEA.HI.X.SX32 R11, R11, R123, 0x1, P1 ;  /* 0x0000007b0b0b7211 */ /* 0x000fe200008f0eff */
[----:B------:R-:W3:Y:S01]  /*0670*/  LDG.E.U8 R32, desc[UR8][R8.64] ;  /* 0x0000000808207981 */ /* 0x000ee2000c1e1100 */
[----:B------:R-:W-:-:S03]  /*0680*/  IADD3 R6, P2, R15, R122, RZ ;  /* 0x0000007a0f067210 */ /* 0x000fc60007f5e0ff */
[----:B------:R0:W3:Y:S02]  /*0690*/  LDG.E.U8 R28, desc[UR8][R10.64] ;  /* 0x000000080a1c7981 */ /* 0x0000e4000c1e1100 */
[----:B------:R-:W1:Y:S01]  /*06a0*/  LDC R16, c[0x0][0x248] ;  /* 0x00009200ff107b82 */ /* 0x000e620000000800 */
[----:B------:R-:W-:Y:S02]  /*06b0*/  LEA.HI.X.SX32 R7, R15, R123, 0x1, P2 ;  /* 0x0000007b0f077211 */ /* 0x000fe400010f0eff */
[----:B0-----:R-:W-:-:S03]  /*06c0*/  IADD3 R4, P1, R13, R122, RZ ;  /* 0x0000007a0d047210 */ /* 0x001fc60007f3e0ff */
[----:B------:R1:W3:Y:S01]  /*06d0*/  LDG.E.U8 R41, desc[UR8][R6.64] ;  /* 0x0000000806297981 */ /* 0x0002e2000c1e1100 */
[----:B------:R-:W-:Y:S01]  /*06e0*/  IMAD R11, R18, 0x18d, RZ ;  /* 0x0000018d120b7824 */ /* 0x000fe200078e02ff */
[----:B------:R-:W0:Y:S08]  /*06f0*/  LDC R19, c[0x0][0x248] ;  /* 0x00009200ff137b82 */ /* 0x000e300000000800 */
[----:B------:R-:W0:Y:S01]  /*0700*/  LDC R18, c[0x0][0x248] ;  /* 0x00009200ff127b82 */ /* 0x000e220000000800 */
[----:B-1----:R-:W-:-:S07]  /*0710*/  IMAD R7, R17, 0x112, RZ ;  /* 0x0000011211077824 */ /* 0x002fce00078e02ff */
[----:B------:R-:W1:Y:S01]  /*0720*/  LDC R20, c[0x0][0x248] ;  /* 0x00009200ff147b82 */ /* 0x000e620000000800 */
[-C--:B------:R-:W-:Y:S01]  /*0730*/  LEA.HI.X.SX32 R5, R13, R123.reuse, 0x1, P1 ;  /* 0x0000007b0d057211 */ /* 0x080fe200008f0eff */
[----:B------:R-:W-:Y:S01]  /*0740*/  IMAD R13, R27, 0x18e, RZ ;  /* 0x0000018e1b0d7824 */ /* 0x000fe200078e02ff */
[----:B------:R-:W-:Y:S01]  /*0750*/  IADD3 R10, P0, R11, R122, RZ ;  /* 0x0000007a0b0a7210 */ /* 0x000fe20007f1e0ff */
[----:B------:R-:W-:Y:S02]  /*0760*/  IMAD R15, R29, 0x18f, RZ ;  /* 0x0000018f1d0f7824 */ /* 0x000fe400078e02ff */
[----:B------:R0:W3:Y:S02]  /*0770*/  LDG.E.U8 R30, desc[UR8][R4.64] ;  /* 0x00000008041e7981 */ /* 0x0000e4000c1e1100 */
[----:B------:R-:W1:Y:S01]  /*0780*/  LDC R17, c[0x0][0x248] ;  /* 0x00009200ff117b82 */ /* 0x000e620000000800 */
[----:B------:R-:W-:Y:S01]  /*0790*/  IMAD R3, R12, 0x110, RZ ;  /* 0x000001100c037824 */ /* 0x000fe200078e02ff */
[----:B------:R-:W-:-:S02]  /*07a0*/  LEA.HI.X.SX32 R11, R11, R123, 0x1, P0 ;  /* 0x0000007b0b0b7211 */ /* 0x000fc400000f0eff */
[----:B------:R-:W-:-:S04]  /*07b0*/  IADD3 R12, P1, R13, R122, RZ ;  /* 0x0000007a0d0c7210 */ /* 0x000fc80007f3e0ff */
[----:B------:R-:W1:Y:S01]  /*07c0*/  LDC R21, c[0x0][0x248] ;  /* 0x00009200ff157b82 */ /* 0x000e620000000800 */
[----:B0-----:R-:W-:Y:S01]  /*07d0*/  IMAD R5, R16, 0x111, RZ ;  /* 0x0000011110057824 */ /* 0x001fe200078e02ff */
[-C--:B------:R-:W-:Y:S01]  /*07e0*/  IADD3 R8, P2, R15, R122.reuse, RZ ;  /* 0x0000007a0f087210 */ /* 0x080fe20007f5e0ff */
[----:B------:R0:W3:Y:S01]  /*07f0*/  LDG.E.U8 R43, desc[UR8][R10.64] ;  /* 0x000000080a2b7981 */ /* 0x0000e2000c1e1100 */
[-C--:B------:R-:W-:Y:S02]  /*0800*/  LEA.HI.X.SX32 R13, R13, R123.reuse, 0x1, P1 ;  /* 0x0000007b0d0d7211 */ /* 0x080fe400008f0eff */
[-C--:B------:R-:W-:Y:S02]  /*0810*/  LEA.HI.X.SX32 R9, R15, R123.reuse, 0x1, P2 ;  /* 0x0000007b0f097211 */ /* 0x080fe400010f0eff */
[CC--:B------:R-:W-:Y:S01]  /*0820*/  IADD3 R4, P1, R5.reuse, R122.reuse, RZ ;  /* 0x0000007a05047210 */ /* 0x0c0fe20007f3e0ff */
[----:B------:R0:W3:Y:S01]  /*0830*/  LDG.E.U8 R34, desc[UR8][R12.64] ;  /* 0x000000080c227981 */ /* 0x0000e2000c1e1100 */
[----:B------:R-:W1:Y:S01]  /*0840*/  LDC R36, c[0x0][0x248] ;  /* 0x00009200ff247b82 */ /* 0x000e620000000800 */
[----:B0-----:R-:W-:Y:S01]  /*0850*/  IMAD R11, R18, 0x113, RZ ;  /* 0x00000113120b7824 */ /* 0x001fe200078e02ff */
[----:B------:R-:W-:Y:S01]  /*0860*/  LEA.HI.X.SX32 R5, R5, R123, 0x1, P1 ;  /* 0x0000007b05057211 */ /* 0x000fe200008f0eff */
[----:B------:R0:W3:Y:S05]  /*0870*/  LDG.E.U8 R45, desc[UR8][R8.64] ;  /* 0x00000008082d7981 */ /* 0x0000ea000c1e1100 */
[----:B------:R-:W0:Y:S01]  /*0880*/  LDC R10, c[0x0][0x248] ;  /* 0x00009200ff0a7b82 */ /* 0x000e220000000800 */
[----:B------:R-:W-:Y:S01]  /*0890*/  IMAD R13, R19, 0x114, RZ ;  /* 0x00000114130d7824 */ /* 0x000fe200078e02ff */
[-C--:B------:R-:W-:Y:S01]  /*08a0*/  IADD3 R2, P0, R3, R122.reuse, RZ ;  /* 0x0000007a03027210 */ /* 0x080fe20007f1e0ff */
[----:B-1----:R-:W-:Y:S01]  /*08b0*/  IMAD R15, R20, 0x115, RZ ;  /* 0x00000115140f7824 */ /* 0x002fe200078e02ff */
[----:B------:R1:W3:Y:S01]  /*08c0*/  LDG.E.U8 R27, desc[UR8][R4.64] ;  /* 0x00000008041b7981 */ /* 0x0002e2000c1e1100 */
[----:B0-----:R-:W-:-:S03]  /*08d0*/  IADD3 R8, P1, R11, R122, RZ ;  /* 0x0000007a0b087210 */ /* 0x001fc60007f3e0ff */
[----:B------:R-:W0:Y:S01]  /*08e0*/  LDC R19, c[0x0][0x248] ;  /* 0x00009200ff137b82 */ /* 0x000e220000000800 */
[----:B------:R-:W-:Y:S01]  /*08f0*/  LEA.HI.X.SX32 R9, R11, R123, 0x1, P1 ;  /* 0x0000007b0b097211 */ /* 0x000fe200008f0eff */
[----:B------:R-:W-:-:S06]  /*0900*/  IMAD R11, R17, 0x116, RZ ;  /* 0x00000116110b7824 */ /* 0x000fcc00078e02ff */
[----:B------:R-:W0:Y:S01]  /*0910*/  LDC R12, c[0x0][0x248] ;  /* 0x00009200ff0c7b82 */ /* 0x000e220000000800 */
[----:B-1----:R-:W-:Y:S01]  /*0920*/  IADD3 R4, P2, R15, R122, RZ ;  /* 0x0000007a0f047210 */ /* 0x002fe20007f5e0ff */
[----:B------:R-:W3:Y:S01]  /*0930*/  LDG.E.U8 R16, desc[UR8][R8.64] ;  /* 0x0000000808107981 */ /* 0x000ee2000c1e1100 */
[----:B------:R-:W-:-:S05]  /*0940*/  LEA.HI.X.SX32 R3, R3, R123, 0x1, P0 ;  /* 0x0000007b03037211 */ /* 0x000fca00000f0eff */
[----:B------:R-:W1:Y:S01]  /*0950*/  LDC R17, c[0x0][0x248] ;  /* 0x00009200ff117b82 */ /* 0x000e620000000800 */
[----:B------:R-:W-:Y:S01]  /*0960*/  IADD3 R6, P0, R7, R122, RZ ;  /* 0x0000007a07067210 */ /* 0x000fe20007f1e0ff */
[----:B------:R0:W3:Y:S01]  /*0970*/  LDG.E.U8 R60, desc[UR8][R2.64] ;  /* 0x00000008023c7981 */ /* 0x0000e2000c1e1100 */
[-C--:B------:R-:W-:Y:S01]  /*0980*/  LEA.HI.X.SX32 R5, R15, R123.reuse, 0x1, P2 ;  /* 0x0000007b0f057211 */ /* 0x080fe200010f0eff */
[----:B------:R-:W-:Y:S01]  /*0990*/  IMAD R15, R21, 0x118, RZ ;  /* 0x00000118150f7824 */ /* 0x000fe200078e02ff */
[----:B------:R-:W-:-:S03]  /*09a0*/  LEA.HI.X.SX32 R7, R7, R123, 0x1, P0 ;  /* 0x0000007b07077211 */ /* 0x000fc600000f0eff */
[----:B------:R-:W1:Y:S01]  /*09b0*/  LDC R40, c[0x0][0x248] ;  /* 0x00009200ff287b82 */ /* 0x000e620000000800 */
[----:B------:R0:W3:Y:S02]  /*09c0*/  LDG.E.U8 R18, desc[UR8][R4.64] ;  /* 0x0000000804127981 */ /* 0x0000e4000c1e1100 */
[C---:B0-----:R-:W-:Y:S02]  /*09d0*/  IADD3 R2, P0, R13.reuse, R122, RZ ;  /* 0x0000007a0d027210 */ /* 0x041fe40007f1e0ff */
[----:B------:R0:W3:Y:S03]  /*09e0*/  LDG.E.U8 R121, desc[UR8][R6.64] ;  /* 0x0000000806797981 */ /* 0x0000e6000c1e1100 */
[----:B------:R-:W1:Y:S01]  /*09f0*/  LDC R21, c[0x0][0x248] ;  /* 0x00009200ff157b82 */ /* 0x000e620000000800 */
[----:B------:R-:W-:Y:S01]  /*0a00*/  LEA.HI.X.SX32 R3, R13, R123, 0x1, P0 ;  /* 0x0000007b0d037211 */ /* 0x000fe200000f0eff */
[----:B------:R-:W-:-:S02]  /*0a10*/  IMAD R13, R10, 0x117, RZ ;  /* 0x000001170a0d7824 */ /* 0x000fc400078e02ff */
[----:B------:R-:W-:Y:S02]  /*0a20*/  IMAD R5, R12, 0x119, RZ ;  /* 0x000001190c057824 */ /* 0x000fe400078e02ff */
[----:B------:R1:W3:Y:S01]  /*0a30*/  LDG.E.U8 R61, desc[UR8][R2.64] ;  /* 0x00000008023d7981 */ /* 0x0002e2000c1e1100 */
[-C--:B0-----:R-:W-:Y:S01]  /*0a40*/  IADD3 R6, P0, R11, R122.reuse, RZ ;  /* 0x0000007a0b067210 */ /* 0x081fe20007f1e0ff */
[----:B------:R-:W0:Y:S01]  /*0a50*/  LDC R38, c[0x0][0x248] ;  /* 0x00009200ff267b82 */ /* 0x000e220000000800 */
[-C--:B------:R-:W-:Y:S02]  /*0a60*/  IADD3 R8, P1, R13, R122.reuse, RZ ;  /* 0x0000007a0d087210 */ /* 0x080fe40007f3e0ff */
[----:B------:R-:W-:Y:S01]  /*0a70*/  LEA.HI.X.SX32 R7, R11, R123, 0x1, P0 ;  /* 0x0000007b0b077211 */ /* 0x000fe200000f0eff */
[----:B------:R-:W-:Y:S01]  /*0a80*/  IMAD R11, R19, 0x11a, RZ ;  /* 0x0000011a130b7824 */ /* 0x000fe200078e02ff */
[----:B-1----:R-:W-:-:S03]  /*0a90*/  IADD3 R2, P0, R15, R122, RZ ;  /* 0x0000007a0f027210 */ /* 0x002fc60007f1e0ff */
[----:B------:R1:W3:Y:S01]  /*0aa0*/  LDG.E.U8 R120, desc[UR8][R6.64] ;  /* 0x0000000806787981 */ /* 0x0002e2000c1e1100 */
[-C--:B------:R-:W-:Y:S01]  /*0ab0*/  LEA.HI.X.SX32 R9, R13, R123.reuse, 0x1, P1 ;  /* 0x0000007b0d097211 */ /* 0x080fe200008f0eff */
[----:B------:R-:W-:Y:S01]  /*0ac0*/  IMAD R13, R17, 0x11b, RZ ;  /* 0x0000011b110d7824 */ /* 0x000fe200078e02ff */
[-C--:B------:R-:W-:Y:S01]  /*0ad0*/  LEA.HI.X.SX32 R3, R15, R123.reuse, 0x1, P0 ;  /* 0x0000007b0f037211 */ /* 0x080fe200000f0eff */
[----:B------:R-:W-:Y:S01]  /*0ae0*/  IMAD R15, R36, 0x11c, RZ ;  /* 0x0000011c240f7824 */ /* 0x000fe200078e02ff */
[-C--:B------:R-:W-:Y:S01]  /*0af0*/  IADD3 R10, P0, R11, R122.reuse, RZ ;  /* 0x0000007a0b0a7210 */ /* 0x080fe20007f1e0ff */
[----:B------:R1:W3:Y:S01]  /*0b00*/  LDG.E.U8 R29, desc[UR8][R8.64] ;  /* 0x00000008081d7981 */ /* 0x0002e2000c1e1100 */
[-C--:B------:R-:W-:Y:S01]  /*0b10*/  IADD3 R4, P1, R5, R122.reuse, RZ ;  /* 0x0000007a05047210 */ /* 0x080fe20007f3e0ff */
[----:B------:R-:W4:Y:S01]  /*0b20*/  LDC R126, c[0x0][0x248] ;  /* 0x00009200ff7e7b82 */ /* 0x000f220000000800 */
[-C--:B------:R-:W-:Y:S01]  /*0b30*/  LEA.HI.X.SX32 R11, R11, R123.reuse, 0x1, P0 ;  /* 0x0000007b0b0b7211 */ /* 0x080fe200000f0eff */
[----:B------:R-:W-:Y:S01]  /*0b40*/  IMAD R19, R40, 0x11e, RZ ;  /* 0x0000011e28137824 */ /* 0x000fe200078e02ff */
[-C--:B------:R-:W-:Y:S01]  /*0b50*/  LEA.HI.X.SX32 R5, R5, R123.reuse, 0x1, P1 ;  /* 0x0000007b05057211 */ /* 0x080fe200008f0eff */
[----:B------:R-:W-:Y:S01]  /*0b60*/  IMAD R21, R21, 0x11f, RZ ;  /* 0x0000011f15157824 */ /* 0x000fe200078e02ff */
[-C--:B-1----:R-:W-:Y:S01]  /*0b70*/  IADD3 R6, P0, R13, R122.reuse, RZ ;  /* 0x0000007a0d067210 */ /* 0x082fe20007f1e0ff */
[----:B------:R-:W3:Y:S01]  /*0b80*/  LDG.E.U8 R10, desc[UR8][R10.64] ;  /* 0x000000080a0a7981 */ /* 0x000ee2000c1e1100 */
[----:B------:R-:W-:Y:S01]  /*0b90*/  IADD3 R8, P1, R15, R122, RZ ;  /* 0x0000007a0f087210 */ /* 0x000fe20007f3e0ff */
[----:B------:R-:W1:Y:S01]  /*0ba0*/  LDC R149, c[0x0][0x248] ;  /* 0x00009200ff957b82 */ /* 0x000e620000000800 */
[-C--:B------:R-:W-:Y:S01]  /*0bb0*/  LEA.HI.X.SX32 R7, R13, R123.reuse, 0x1, P0 ;  /* 0x0000007b0d077211 */ /* 0x080fe200000f0eff */
[----:B------:R0:W3:Y:S01]  /*0bc0*/  LDG.E.U8 R20, desc[UR8][R4.64] ;  /* 0x0000000804147981 */ /* 0x0000e2000c1e1100 */
[----:B------:R-:W-:-:S02]  /*0bd0*/  LEA.HI.X.SX32 R9, R15, R123, 0x1, P1 ;  /* 0x0000007b0f097211 */ /* 0x000fc400008f0eff */
[-C--:B------:R-:W-:Y:S01]  /*0be0*/  IADD3 R12, P2, R19, R122.reuse, RZ ;  /* 0x0000007a130c7210 */ /* 0x080fe20007f5e0ff */
[----:B0-----:R-:W-:Y:S01]  /*0bf0*/  IMAD R17, R38, 0x11d, RZ ;  /* 0x0000011d26117824 */ /* 0x001fe200078e02ff */
[----:B------:R-:W3:Y:S01]  /*0c00*/  LDG.E.U8 R7, desc[UR8][R6.64] ;  /* 0x0000000806077981 */ /* 0x000ee2000c1e1100 */
[----:B------:R-:W0:Y:S03]  /*0c10*/  LDC R146, c[0x0][0x248] ;  /* 0x00009200ff927b82 */ /* 0x000e260000000800 */
[----:B------:R4:W3:Y:S01]  /*0c20*/  LDG.E.U8 R119, desc[UR8][R2.64] ;  /* 0x0000000802777981 */ /* 0x0008e2000c1e1100 */
[-C--:B------:R-:W-:Y:S02]  /*0c30*/  IADD3 R4, P1, R21, R122.reuse, RZ ;  /* 0x0000007a15047210 */ /* 0x080fe40007f3e0ff */
[-C--:B------:R-:W-:Y:S01]  /*0c40*/  LEA.HI.X.SX32 R13, R19, R123.reuse, 0x1, P2 ;  /* 0x0000007b130d7211 */ /* 0x080fe200010f0eff */
[----:B------:R-:W3:Y:S01]  /*0c50*/  LDG.E.U8 R8, desc[UR8][R8.64] ;  /* 0x0000000808087981 */ /* 0x000ee2000c1e1100 */
[-C--:B------:R-:W-:Y:S01]  /*0c60*/  LEA.HI.X.SX32 R5, R21, R123.reuse, 0x1, P1 ;  /* 0x0000007b15057211 */ /* 0x080fe200008f0eff */
[----:B------:R-:W0:Y:S02]  /*0c70*/  LDC R148, c[0x0][0x248] ;  /* 0x00009200ff947b82 */ /* 0x000e240000000800 */
[----:B------:R-:W3:Y:S04]  /*0c80*/  LDG.E.U8 R12, desc[UR8][R12.64] ;  /* 0x000000080c0c7981 */ /* 0x000ee8000c1e1100 */
[----:B------:R2:W3:Y:S01]  /*0c90*/  LDG.E.U8 R11, desc[UR8][R4.64] ;  /* 0x00000008040b7981 */ /* 0x0004e2000c1e1100 */
[C---:B----4-:R-:W-:Y:S01]  /*0ca0*/  IADD3 R2, P0, R17.reuse, R122, RZ ;  /* 0x0000007a11027210 */ /* 0x050fe20007f1e0ff */
[----:B------:R-:W4:Y:S03]  /*0cb0*/  LDC R147, c[0x0][0x248] ;  /* 0x00009200ff937b82 */ /* 0x000f260000000800 */
[----:B------:R-:W-:-:S05]  /*0cc0*/  LEA.HI.X.SX32 R3, R17, R123, 0x1, P0 ;  /* 0x0000007b11037211 */ /* 0x000fca00000f0eff */
[----:B------:R1:W4:Y:S01]  /*0cd0*/  LDG.E.U8 R63, desc[UR8][R2.64] ;  /* 0x00000008023f7981 */ /* 0x000322000c1e1100 */
[C---:B--2---:R-:W-:Y:S01]  /*0ce0*/  IMAD R5, R126.reuse, 0x3, RZ ;  /* 0x000000037e057824 */ /* 0x044fe200078e02ff */
[----:B------:R-:W2:Y:S01]  /*0cf0*/  LDC R150, c[0x0][0x248] ;  /* 0x00009200ff967b82 */ /* 0x000ea20000000800 */
[----:B-1----:R-:W-:-:S07]  /*0d00*/  IMAD.SHL.U32 R3, R126, 0x2, RZ ;  /* 0x000000027e037824 */ /* 0x002fce00078e00ff */
[----:B------:R-:W1:Y:S01]  /*0d10*/  LDC R153, c[0x0][0x248] ;  /* 0x00009200ff997b82 */ /* 0x000e620000000800 */
[----:B------:R-:W-:Y:S01]  /*0d20*/  IADD3 R92, P0, R3, R122, RZ ;  /* 0x0000007a035c7210 */ /* 0x000fe20007f1e0ff */
[----:B------:R-:W-:-:S03]  /*0d30*/  IMAD R9, R126, 0x5, RZ ;  /* 0x000000057e097824 */ /* 0x000fc600078e02ff */
[----:B------:R-:W-:Y:S01]  /*0d40*/  LEA.HI.X.SX32 R93, R3, R123, 0x1, P0 ;  /* 0x0000007b035d7211 */ /* 0x000fe200000f0eff */
[C---:B------:R-:W-:Y:S02]  /*0d50*/  IMAD R13, R126.reuse, 0xa, RZ ;  /* 0x0000000a7e0d7824 */ /* 0x040fe400078e02ff */
[----:B------:R-:W1:Y:S01]  /*0d60*/  LDC R151, c[0x0][0x248] ;  /* 0x00009200ff977b82 */ /* 0x000e620000000800 */
[C---:B------:R-:W-:Y:S02]  /*0d70*/  IMAD R15, R126.reuse, 0xb, RZ ;  /* 0x0000000b7e0f7824 */ /* 0x040fe400078e02ff */
[----:B------:R-:W-:Y:S01]  /*0d80*/  IMAD R17, R126, 0xc, RZ ;  /* 0x0000000c7e117824 */ /* 0x000fe200078e02ff */
[----:B------:R-:W-:Y:S01]  /*0d90*/  LOP3.LUT R42, R44, 0xff, RZ, 0xc0, !PT ;  /* 0x000000ff2c2a7812 */ /* 0x000fe200078ec0ff */
[----:B------:R-:W-:Y:S01]  /*0da0*/  IMAD R19, R126, 0xd, RZ ;  /* 0x0000000d7e137824 */ /* 0x000fe200078e02ff */
[----:B------:R-:W-:Y:S02]  /*0db0*/  UMOV UR6, 0x400 ;  /* 0x0000040000067882 */ /* 0x000fe40000000000 */
[----:B------:R-:W0:Y:S08]  /*0dc0*/  S2UR UR4, SR_CgaCtaId ;  /* 0x00000000000479c3 */ /* 0x000e300000008800 */
[----:B------:R-:W1:Y:S08]  /*0dd0*/  LDC R152, c[0x0][0x248] ;  /* 0x00009200ff987b82 */ /* 0x000e700000000800 */
        /* <DEDUP_REMOVED lines=8> */
[----:B------:R-:W1:Y:S01]  /*0e60*/  LDC R161, c[0x0][0x248] ;  /* 0x00009200ffa17b82 */ /* 0x000e620000000800 */
[----:B-----5:R-:W-:-:S07]  /*0e70*/  PRMT R24, R24, 0x3340, R35 ;  /* 0x0000334018187816 */ /* 0x020fce0000000023 */
[----:B------:R-:W5:Y:S01]  /*0e80*/  LDC R163, c[0x0][0x248] ;  /* 0x00009200ffa37b82 */ /* 0x000f620000000800 */
[----:B------:R-:W-:Y:S02]  /*0e90*/  PRMT R31, R0, 0x3340, R31 ;  /* 0x00003340001f7816 */ /* 0x000fe4000000001f */
[----:B------:R-:W-:-:S05]  /*0ea0*/  PRMT R22, R22, 0x3340, R33 ;  /* 0x0000334016167816 */ /* 0x000fca0000000021 */
[----:B------:R-:W5:Y:S01]  /*0eb0*/  LDC R164, c[0x0][0x248] ;  /* 0x00009200ffa47b82 */ /* 0x000f620000000800 */
[----:B---3--:R-:W-:-:S07]  /*0ec0*/  PRMT R28, R28, 0x3340, R39 ;  /* 0x000033401c1c7816 */ /* 0x008fce0000000027 */
[----:B------:R-:W3:Y:S01]  /*0ed0*/  LDC R166, c[0x0][0x248] ;  /* 0x00009200ffa67b82 */ /* 0x000ee20000000800 */
[----:B------:R-:W-:-:S07]  /*0ee0*/  PRMT R71, R71, 0x3340, R14 ;  /* 0x0000334047477816 */ /* 0x000fce000000000e */
[----:B------:R-:W3:Y:S08]  /*0ef0*/  LDC R165, c[0x0][0x248] ;  /* 0x00009200ffa57b82 */ /* 0x000ef00000000800 */
[----:B------:R-:W3:Y:S08]  /*0f00*/  LDC R167, c[0x0][0x248] ;  /* 0x00009200ffa77b82 */ /* 0x000ef00000000800 */
[----:B------:R-:W3:Y:S01]  /*0f10*/  LDC R168, c[0x0][0x248] ;  /* 0x00009200ffa87b82 */ /* 0x000ee20000000800 */
[----:B------:R-:W-:-:S07]  /*0f20*/  PRMT R41, R30, 0x3340, R41 ;  /* 0x000033401e297816 */ /* 0x000fce0000000029 */
[----:B------:R-:W3:Y:S08]  /*0f30*/  LDC R171, c[0x0][0x248] ;  /* 0x00009200ffab7b82 */ /* 0x000ef00000000800 */
[----:B------:R-:W3:Y:S08]  /*0f40*/  LDC R169, c[0x0][0x248] ;  /* 0x00009200ffa97b82 */ /* 0x000ef00000000800 */
[----:B------:R-:W3:Y:S01]  /*0f50*/  LDC R170, c[0x0][0x248] ;  /* 0x00009200ffaa7b82 */ /* 0x000ee20000000800 */
[----:B------:R-:W-:-:S07]  /*0f60*/  PRMT R35, R32, 0x3340, R43 ;  /* 0x0000334020237816 */ /* 0x000fce000000002b */
[----:B------:R-:W3:Y:S01]  /*0f70*/  LDC R172, c[0x0][0x248] ;  /* 0x00009200ffac7b82 */ /* 0x000ee20000000800 */
[----:B------:R-:W-:-:S07]  /*0f80*/  PRMT R2, R34, 0x3340, R45 ;  /* 0x0000334022027816 */ /* 0x000fce000000002d */
[----:B------:R-:W3:Y:S01]  /*0f90*/  LDC R173, c[0x0][0x248] ;  /* 0x00009200ffad7b82 */ /* 0x000ee20000000800 */
[----:B------:R-:W-:-:S07]  /*0fa0*/  PRMT R35, R35, 0x5410, R2 ;  /* 0x0000541023237816 */ /* 0x000fce0000000002 */
[----:B------:R-:W3:Y:S01]  /*0fb0*/  LDC R175, c[0x0][0x248] ;  /* 0x00009200ffaf7b82 */ /* 0x000ee20000000800 */
[----:B------:R-:W-:-:S07]  /*0fc0*/  IADD3 R2, P1, R5, R122, RZ ;  /* 0x0000007a05027210 */ /* 0x000fce0007f3e0ff */
[----:B------:R-:W3:Y:S01]  /*0fd0*/  LDC R174, c[0x0][0x248] ;  /* 0x00009200ffae7b82 */ /* 0x000ee20000000800 */
[----:B------:R-:W-:-:S07]  /*0fe0*/  LEA.HI.X.SX32 R3, R5, R123, 0x1, P1 ;  /* 0x0000007b05037211 */ /* 0x000fce00008f0eff */
[----:B------:R-:W3:Y:S01]  /*0ff0*/  LDC R176, c[0x0][0x248] ;  /* 0x00009200ffb07b82 */ /* 0x000ee20000000800 */
[CC--:B------:R-:W-:Y:S01]  /*1000*/  IADD3 R4, P1, R9.reuse, R122.reuse, RZ ;  /* 0x0000007a09047210 */ /* 0x0c0fe20007f3e0ff */
[----:B------:R2:W5:Y:S03]  /*1010*/  LDG.E.U8 R85, desc[UR8][R2.64] ;  /* 0x0000000802557981 */ /* 0x000566000c1e1100 */
[-C--:B------:R-:W-:Y:S01]  /*1020*/  LEA.HI.X.SX32 R5, R9, R123.reuse, 0x1, P1 ;  /* 0x0000007b09057211 */ /* 0x080fe200008f0eff */
[----:B------:R-:W-:Y:S01]  /*1030*/  IMAD.SHL.U32 R9, R126, 0x8, RZ ;  /* 0x000000087e097824 */ /* 0x000fe200078e00ff */
[----:B------:R-:W-:Y:S01]  /*1040*/  PRMT R82, R82, 0x3340, R23 ;  /* 0x0000334052527816 */ /* 0x000fe20000000017 */
[----:B------:R-:W3:Y:S08]  /*1050*/  LDC R177, c[0x0][0x248] ;  /* 0x00009200ffb17b82 */ /* 0x000ef00000000800 */
[----:B------:R-:W3:Y:S01]  /*1060*/  LDC R178, c[0x0][0x248] ;  /* 0x00009200ffb27b82 */ /* 0x000ee20000000800 */
[----:B------:R1:W3:Y:S07]  /*1070*/  LDG.E.U8 R91, desc[UR8][R4.64] ;  /* 0x00000008045b7981 */ /* 0x0002ee000c1e1100 */
[----:B------:R-:W3:Y:S08]  /*1080*/  LDC R179, c[0x0][0x248] ;  /* 0x00009200ffb37b82 */ /* 0x000ef00000000800 */
[----:B------:R-:W3:Y:S08]  /*1090*/  LDC R180, c[0x0][0x248] ;  /* 0x00009200ffb47b82 */ /* 0x000ef00000000800 */
[----:B------:R-:W3:Y:S08]  /*10a0*/  LDC R181, c[0x0][0x248] ;  /* 0x00009200ffb57b82 */ /* 0x000ef00000000800 */
[----:B------:R-:W3:Y:S01]  /*10b0*/  LDC R182, c[0x0][0x248] ;  /* 0x00009200ffb67b82 */ /* 0x000ee20000000800 */
[----:B------:R-:W-:Y:S01]  /*10c0*/  PRMT R62, R10, 0x3340, R7 ;  /* 0x000033400a3e7816 */ /* 0x000fe20000000007 */
[----:B------:R-:W-:Y:S01]  /*10d0*/  IMAD.SHL.U32 R7, R126, 0x4, RZ ;  /* 0x000000047e077824 */ /* 0x000fe200078e00ff */
[----:B------:R-:W-:Y:S01]  /*10e0*/  PRMT R120, R120, 0x3340, R29 ;  /* 0x0000334078787816 */ /* 0x000fe2000000001d */
[----:B------:R-:W-:Y:S01]  /*10f0*/  IMAD R21, R126, 0x1c, RZ ;  /* 0x0000001c7e157824 */ /* 0x000fe200078e02ff */
[----:B------:R-:W-:Y:S01]  /*1100*/  PRMT R121, R121, 0x3340, R16 ;  /* 0x0000334079797816 */ /* 0x000fe20000000010 */
[----:B------:R-:W5:Y:S01]  /*1110*/  LDG.E.U8 R92, desc[UR8][R92.64] ;  /* 0x000000085c5c7981 */ /* 0x000f62000c1e1100 */
[C---:B------:R-:W-:Y:S01]  /*1120*/  IADD3 R86, P0, R7.reuse, R122, RZ ;  /* 0x0000007a07567210 */ /* 0x040fe20007f1e0ff */
[----:B------:R-:W3:Y:S03]  /*1130*/  LDC R183, c[0x0][0x248] ;  /* 0x00009200ffb77b82 */ /* 0x000ee60000000800 */
[----:B------:R-:W-:-:S05]  /*1140*/  LEA.HI.X.SX32 R87, R7, R123, 0x1, P0 ;  /* 0x0000007b07577211 */ /* 0x000fca00000f0eff */
[----:B------:R-:W3:Y:S01]  /*1150*/  LDC R185, c[0x0][0x248] ;  /* 0x00009200ffb97b82 */ /* 0x000ee20000000800 */
[----:B------:R-:W-:Y:S01]  /*1160*/  PRMT R118, R12, 0x3340, R11 ;  /* 0x000033400c767816 */ /* 0x000fe2000000000b */
[C---:B------:R-:W-:Y:S01]  /*1170*/  IMAD R11, R126.reuse, 0x6, RZ ;  /* 0x000000067e0b7824 */ /* 0x040fe200078e02ff */
[----:B------:R-:W3:Y:S01]  /*1180*/  LDG.E.U8 R86, desc[UR8][R86.64] ;  /* 0x0000000856567981 */ /* 0x000ee2000c1e1100 */
[----:B------:R-:W-:-:S03]  /*1190*/  IMAD R7, R126, 0x7, RZ ;  /* 0x000000077e077824 */ /* 0x000fc600078e02ff */
[-C--:B------:R-:W-:Y:S01]  /*11a0*/  IADD3 R102, P0, R11, R122.reuse, RZ ;  /* 0x0000007a0b667210 */ /* 0x080fe20007f1e0ff */
[----:B------:R-:W3:Y:S01]  /*11b0*/  LDC R184, c[0x0][0x248] ;  /* 0x00009200ffb87b82 */ /* 0x000ee20000000800 */
[-C--:B------:R-:W-:Y:S02]  /*11c0*/  IADD3 R6, P1, R7, R122.reuse, RZ ;  /* 0x0000007a07067210 */ /* 0x080fe40007f3e0ff */
[-C--:B------:R-:W-:Y:S01]  /*11d0*/  LEA.HI.X.SX32 R103, R11, R123.reuse, 0x1, P0 ;  /* 0x0000007b0b677211 */ /* 0x080fe200000f0eff */
[----:B------:R-:W-:Y:S01]  /*11e0*/  IMAD R11, R126, 0x9, RZ ;  /* 0x000000097e0b7824 */ /* 0x000fe200078e02ff */
[----:B----4-:R-:W-:Y:S02]  /*11f0*/  PRMT R63, R8, 0x3340, R63 ;  /* 0x00003340083f7816 */ /* 0x010fe4000000003f */
[----:B------:R-:W-:Y:S02]  /*1200*/  LEA.HI.X.SX32 R7, R7, R123, 0x1, P1 ;  /* 0x0000007b07077211 */ /* 0x000fe400008f0eff */
[----:B------:R-:W-:Y:S01]  /*1210*/  LOP3.LUT R0, R44, 0x7, RZ, 0xc0, !PT ;  /* 0x000000072c007812 */ /* 0x000fe200078ec0ff */
[----:B0-----:R-:W-:Y:S01]  /*1220*/  ULEA UR6, UR4, UR6, 0x18 ;  /* 0x0000000604067291 */ /* 0x001fe2000f8ec03f */
[-C--:B------:R-:W-:Y:S01]  /*1230*/  IADD3 R8, P0, R9, R122.reuse, RZ ;  /* 0x0000007a09087210 */ /* 0x080fe20007f1e0ff */
[----:B------:R0:W4:Y:S01]  /*1240*/  LDG.E.U8 R125, desc[UR8][R6.64] ;  /* 0x00000008067d7981 */ /* 0x000122000c1e1100 */
[----:B--2---:R-:W-:-:S02]  /*1250*/  IADD3 R2, P1, R11, R122, RZ ;  /* 0x0000007a0b027210 */ /* 0x004fc40007f3e0ff */
[-C--:B------:R-:W-:Y:S02]  /*1260*/  LEA.HI.X.SX32 R9, R9, R123.reuse, 0x1, P0 ;  /* 0x0000007b09097211 */ /* 0x080fe400000f0eff */
[----:B------:R-:W-:Y:S02]  /*1270*/  PRMT R33, R26, 0x3340, R37 ;  /* 0x000033401a217816 */ /* 0x000fe40000000025 */
[----:B------:R-:W-:Y:S01]  /*1280*/  PRMT R34, R28, 0x5410, R41 ;  /* 0x000054101c227816 */ /* 0x000fe20000000029 */
[----:B------:R2:W4:Y:S01]  /*1290*/  LDG.E.U8 R90, desc[UR8][R8.64] ;  /* 0x00000008085a7981 */ /* 0x000522000c1e1100 */
[----:B------:R-:W-:Y:S02]  /*12a0*/  LEA.HI.X.SX32 R3, R11, R123, 0x1, P1 ;  /* 0x0000007b0b037211 */ /* 0x000fe400008f0eff */
[-C--:B------:R-:W-:Y:S02]  /*12b0*/  IADD3 R10, P0, R13, R122.reuse, RZ ;  /* 0x0000007a0d0a7210 */ /* 0x080fe40007f1e0ff */
[----:B------:R-:W-:Y:S01]  /*12c0*/  PRMT R32, R31, 0x5410, R22 ;  /* 0x000054101f207816 */ /* 0x000fe20000000016 */
[----:B------:R2:W4:Y:S01]  /*12d0*/  LDG.E.U8 R127, desc[UR8][R2.64] ;  /* 0x00000008027f7981 */ /* 0x000522000c1e1100 */
[----:B-1----:R-:W-:-:S02]  /*12e0*/  IADD3 R4, P1, R15, R122, RZ ;  /* 0x0000007a0f047210 */ /* 0x002fc40007f3e0ff */
[-C--:B------:R-:W-:Y:S01]  /*12f0*/  LEA.HI.X.SX32 R11, R13, R123.reuse, 0x1, P0 ;  /* 0x0000007b0d0b7211 */ /* 0x080fe200000f0eff */
[C---:B------:R-:W-:Y:S01]  /*1300*/  IMAD R23, R126.reuse, 0x1e, RZ ;  /* 0x0000001e7e177824 */ /* 0x040fe200078e02ff */
[-C--:B------:R-:W-:Y:S01]  /*1310*/  LEA.HI.X.SX32 R5, R15, R123.reuse, 0x1, P1 ;  /* 0x0000007b0f057211 */ /* 0x080fe200008f0eff */
[C---:B------:R-:W-:Y:S01]  /*1320*/  IMAD R15, R126.reuse, 0xe, RZ ;  /* 0x0000000e7e0f7824 */ /* 0x040fe200078e02ff */
[-C--:B------:R-:W-:Y:S01]  /*1330*/  IADD3 R12, P0, R17, R122.reuse, RZ ;  /* 0x0000007a110c7210 */ /* 0x080fe20007f1e0ff */
[----:B------:R1:W4:Y:S01]  /*1340*/  LDG.E.U8 R89, desc[UR8][R10.64] ;  /* 0x000000080a597981 */ /* 0x000322000c1e1100 */
[-C--:B0-----:R-:W-:Y:S02]  /*1350*/  IADD3 R6, P1, R19, R122.reuse, RZ ;  /* 0x0000007a13067210 */ /* 0x081fe40007f3e0ff */
[-C--:B------:R-:W-:Y:S01]  /*1360*/  LEA.HI.X.SX32 R13, R17, R123.reuse, 0x1, P0 ;  /* 0x0000007b110d7211 */ /* 0x080fe200000f0eff */
[C---:B------:R-:W-:Y:S01]  /*1370*/  IMAD R17, R126.reuse, 0xf, RZ ;  /* 0x0000000f7e117824 */ /* 0x040fe200078e02ff */
[-C--:B--2---:R-:W-:Y:S01]  /*1380*/  IADD3 R8, P0, R15, R122.reuse, RZ ;  /* 0x0000007a0f087210 */ /* 0x084fe20007f1e0ff */
[----:B------:R0:W2:Y:S01]  /*1390*/  LDG.E.U8 R87, desc[UR8][R4.64] ;  /* 0x0000000804577981 */ /* 0x0000a2000c1e1100 */
[-C--:B------:R-:W-:Y:S01]  /*13a0*/  LEA.HI.X.SX32 R7, R19, R123.reuse, 0x1, P1 ;  /* 0x0000007b13077211 */ /* 0x080fe200008f0eff */
[C---:B------:R-:W-:Y:S01]  /*13b0*/  IMAD.SHL.U32 R19, R126.reuse, 0x80, RZ ;  /* 0x000000807e137824 */ /* 0x040fe200078e00ff */
[----:B------:R-:W-:Y:S01]  /*13c0*/  LEA.HI.X.SX32 R9, R15, R123, 0x1, P0 ;  /* 0x0000007b0f097211 */ /* 0x000fe200000f0eff */
[----:B------:R-:W-:Y:S01]  /*13d0*/  IMAD R15, R126, 0x81, RZ ;  /* 0x000000817e0f7824 */ /* 0x000fe200078e02ff */
[-C--:B------:R-:W-:Y:S01]  /*13e0*/  IADD3 R2, P1, R17, R122.reuse, RZ ;  /* 0x0000007a11027210 */ /* 0x080fe20007f3e0ff */
[----:B------:R0:W2:Y:S01]  /*13f0*/  LDG.E.U8 R124, desc[UR8][R12.64] ;  /* 0x000000080c7c7981 */ /* 0x0000a2000c1e1100 */
[----:B-1----:R-:W-:-:S02]  /*1400*/  IADD3 R10, P0, R19, R122, RZ ;  /* 0x0000007a130a7210 */ /* 0x002fc40007f1e0ff */
[-C--:B------:R-:W-:Y:S01]  /*1410*/  LEA.HI.X.SX32 R3, R17, R123.reuse, 0x1, P1 ;  /* 0x0000007b11037211 */ /* 0x080fe200008f0eff */
[C---:B0-----:R-:W-:Y:S01]  /*1420*/  IMAD R5, R126.reuse, 0x82, RZ ;  /* 0x000000827e057824 */ /* 0x041fe200078e02ff */
[-C--:B------:R-:W-:Y:S01]  /*1430*/  IADD3 R64, P1, R15, R122.reuse, RZ ;  /* 0x0000007a0f407210 */ /* 0x080fe20007f3e0ff */
[----:B------:R0:W2:Y:S01]  /*1440*/  LDG.E.U8 R88, desc[UR8][R6.64] ;  /* 0x0000000806587981 */ /* 0x0000a2000c1e1100 */
[-C--:B------:R-:W-:Y:S01]  /*1450*/  LEA.HI.X.SX32 R11, R19, R123.reuse, 0x1, P0 ;  /* 0x0000007b130b7211 */ /* 0x080fe200000f0eff */
[C---:B------:R-:W-:Y:S01]  /*1460*/  IMAD R13, R126.reuse, 0x83, RZ ;  /* 0x000000837e0d7824 */ /* 0x040fe200078e02ff */
[----:B------:R-:W-:Y:S01]  /*1470*/  LEA.HI.X.SX32 R65, R15, R123, 0x1, P1 ;  /* 0x0000007b0f417211 */ /* 0x000fe200008f0eff */
[C---:B------:R-:W-:Y:S01]  /*1480*/  IMAD R15, R126.reuse, 0x84, RZ ;  /* 0x000000847e0f7824 */ /* 0x040fe200078e02ff */
[-C--:B------:R-:W-:Y:S01]  /*1490*/  IADD3 R4, P0, R5, R122.reuse, RZ ;  /* 0x0000007a05047210 */ /* 0x080fe20007f1e0ff */
[----:B------:R-:W-:Y:S01]  /*14a0*/  IMAD R17, R126, 0x85, RZ ;  /* 0x000000857e117824 */ /* 0x000fe200078e02ff */
[----:B------:R1:W2:Y:S01]  /*14b0*/  LDG.E.U8 R84, desc[UR8][R8.64] ;  /* 0x0000000808547981 */ /* 0x0002a2000c1e1100 */
[----:B0-----:R-:W-:-:S02]  /*14c0*/  IADD3 R6, P1, R13, R122, RZ ;  /* 0x0000007a0d067210 */ /* 0x001fc40007f3e0ff */
[-C--:B------:R-:W-:Y:S01]  /*14d0*/  LEA.HI.X.SX32 R5, R5, R123.reuse, 0x1, P0 ;  /* 0x0000007b05057211 */ /* 0x080fe200000f0eff */
[----:B------:R0:W2:Y:S01]  /*14e0*/  LDG.E.U8 R83, desc[UR8][R2.64] ;  /* 0x0000000802537981 */ /* 0x0000a2000c1e1100 */
[----:B------:R-:W-:Y:S01]  /*14f0*/  LEA.HI.X.SX32 R7, R13, R123, 0x1, P1 ;  /* 0x0000007b0d077211 */ /* 0x000fe200008f0eff */
[C---:B------:R-:W-:Y:S02]  /*1500*/  IMAD R13, R126.reuse, 0x86, RZ ;  /* 0x000000867e0d7824 */ /* 0x040fe400078e02ff */
[----:B------:R0:W2:Y:S01]  /*1510*/  LDG.E.U8 R81, desc[UR8][R10.64] ;  /* 0x000000080a517981 */ /* 0x0000a2000c1e1100 */
[-C--:B-1----:R-:W-:Y:S01]  /*1520*/  IADD3 R8, P0, R15, R122.reuse, RZ ;  /* 0x0000007a0f087210 */ /* 0x082fe20007f1e0ff */
[----:B------:R-:W-:Y:S02]  /*1530*/  IMAD R19, R126, 0x89, RZ ;  /* 0x000000897e137824 */ /* 0x000fe400078e02ff */
[----:B------:R1:W2:Y:S01]  /*1540*/  LDG.E.U8 R117, desc[UR8][R4.64] ;  /* 0x0000000804757981 */ /* 0x0002a2000c1e1100 */
[----:B0-----:R-:W-:-:S02]  /*1550*/  IADD3 R2, P1, R17, R122, RZ ;  /* 0x0000007a11027210 */ /* 0x001fc40007f3e0ff */
[-C--:B------:R-:W-:Y:S01]  /*1560*/  LEA.HI.X.SX32 R9, R15, R123.reuse, 0x1, P0 ;  /* 0x0000007b0f097211 */ /* 0x080fe200000f0eff */
[C---:B------:R-:W-:Y:S01]  /*1570*/  IMAD R15, R126.reuse, 0x87, RZ ;  /* 0x000000877e0f7824 */ /* 0x040fe200078e02ff */
[-C--:B------:R-:W-:Y:S01]  /*1580*/  LEA.HI.X.SX32 R3, R17, R123.reuse, 0x1, P1 ;  /* 0x0000007b11037211 */ /* 0x080fe200008f0eff */
[----:B------:R-:W-:Y:S01]  /*1590*/  IMAD R17, R126, 0x88, RZ ;  /* 0x000000887e117824 */ /* 0x000fe200078e02ff */
[-C--:B------:R-:W-:Y:S01]  /*15a0*/  IADD3 R10, P0, R13, R122.reuse, RZ ;  /* 0x0000007a0d0a7210 */ /* 0x080fe20007f1e0ff */
[----:B------:R0:W2:Y:S01]  /*15b0*/  LDG.E.U8 R80, desc[UR8][R6.64] ;  /* 0x0000000806507981 */ /* 0x0000a2000c1e1100 */
[-C--:B------:R-:W-:Y:S02]  /*15c0*/  IADD3 R12, P1, R15, R122.reuse, RZ ;  /* 0x0000007a0f0c7210 */ /* 0x080fe40007f3e0ff */
[----:B------:R-:W-:Y:S01]  /*15d0*/  LEA.HI.X.SX32 R11, R13, R123, 0x1, P0 ;  /* 0x0000007b0d0b7211 */ /* 0x000fe200000f0eff */
[----:B------:R0:W2:Y:S01]  /*15e0*/  LDG.E.U8 R116, desc[UR8][R8.64] ;  /* 0x0000000808747981 */ /* 0x0000a2000c1e1100 */
[----:B-1----:R-:W-:-:S02]  /*15f0*/  IADD3 R4, P0, R17, R122, RZ ;  /* 0x0000007a11047210 */ /* 0x002fc40007f1e0ff */
[-C--:B------:R-:W-:Y:S01]  /*1600*/  LEA.HI.X.SX32 R13, R15, R123.reuse, 0x1, P1 ;  /* 0x0000007b0f0d7211 */ /* 0x080fe200008f0eff */
[----:B------:R-:W2:Y:S01]  /*1610*/  LDG.E.U8 R64, desc[UR8][R64.64] ;  /* 0x0000000840407981 */ /* 0x000ea2000c1e1100 */
[C---:B0-----:R-:W-:Y:S01]  /*1620*/  IMAD R7, R126.reuse, 0x8a, RZ ;  /* 0x0000008a7e077824 */ /* 0x041fe200078e02ff */
[-C--:B------:R-:W-:Y:S01]  /*1630*/  IADD3 R66, P1, R19, R122.reuse, RZ ;  /* 0x0000007a13427210 */ /* 0x080fe20007f3e0ff */
[C---:B------:R-:W-:Y:S01]  /*1640*/  IMAD R15, R126.reuse, 0x8c, RZ ;  /* 0x0000008c7e0f7824 */ /* 0x040fe200078e02ff */
[-C--:B------:R-:W-:Y:S01]  /*1650*/  LEA.HI.X.SX32 R5, R17, R123.reuse, 0x1, P0 ;  /* 0x0000007b11057211 */ /* 0x080fe200000f0eff */
[----:B------:R-:W-:Y:S01]  /*1660*/  IMAD R9, R126, 0x8b, RZ ;  /* 0x0000008b7e097824 */ /* 0x000fe200078e02ff */
[-C--:B------:R-:W-:Y:S01]  /*1670*/  IADD3 R6, P0, R7, R122.reuse, RZ ;  /* 0x0000007a07067210 */ /* 0x080fe20007f1e0ff */
[----:B------:R0:W2:Y:S01]  /*1680*/  LDG.E.U8 R57, desc[UR8][R2.64] ;  /* 0x0000000802397981 */ /* 0x0000a2000c1e1100 */
[-C--:B------:R-:W-:Y:S02]  /*1690*/  LEA.HI.X.SX32 R67, R19, R123.reuse, 0x1, P1 ;  /* 0x0000007b13437211 */ /* 0x080fe400008f0eff */
[----:B------:R-:W-:Y:S01]  /*16a0*/  LEA.HI.X.SX32 R7, R7, R123, 0x1, P0 ;  /* 0x0000007b07077211 */ /* 0x000fe200000f0eff */
[----:B------:R1:W2:Y:S01]  /*16b0*/  LDG.E.U8 R65, desc[UR8][R10.64] ;  /* 0x000000080a417981 */ /* 0x0002a2000c1e1100 */
[----:B------:R-:W-:-:S03]  /*16c0*/  IADD3 R8, P0, R15, R122, RZ ;  /* 0x0000007a0f087210 */ /* 0x000fc60007f1e0ff */
[----:B------:R1:W2:Y:S01]  /*16d0*/  LDG.E.U8 R43, desc[UR8][R12.64] ;  /* 0x000000080c2b7981 */ /* 0x0002a2000c1e1100 */
[CC--:B0-----:R-:W-:Y:S01]  /*16e0*/  IADD3 R2, P1, R9.reuse, R122.reuse, RZ ;  /* 0x0000007a09027210 */ /* 0x0c1fe20007f3e0ff */
[----:B------:R-:W-:Y:S02]  /*16f0*/  IMAD R0, R42, 0x8, R0 ;  /* 0x000000082a007824 */ /* 0x000fe400078e0200 */
[----:B------:R0:W2:Y:S01]  /*1700*/  LDG.E.U8 R115, desc[UR8][R6.64] ;  /* 0x0000000806737981 */ /* 0x0000a2000c1e1100 */
[C---:B-1----:R-:W-:Y:S01]  /*1710*/  IMAD R11, R126.reuse, 0x8d, RZ ;  /* 0x0000008d7e0b7824 */ /* 0x042fe200078e02ff */
[-C--:B------:R-:W-:Y:S02]  /*1720*/  LEA.HI.X.SX32 R3, R9, R123.reuse, 0x1, P1 ;  /* 0x0000007b09037211 */ /* 0x080fe400008f0eff */
[----:B------:R1:W2:Y:S01]  /*1730*/  LDG.E.U8 R42, desc[UR8][R4.64] ;  /* 0x00000008042a7981 */ /* 0x0002a2000c1e1100 */
[-C--:B------:R-:W-:Y:S01]  /*1740*/  LEA.HI.X.SX32 R9, R15, R123.reuse, 0x1, P0 ;  /* 0x0000007b0f097211 */ /* 0x080fe200000f0eff */
[C---:B------:R-:W-:Y:S01]  /*1750*/  IMAD R13, R126.reuse, 0x8e, RZ ;  /* 0x0000008e7e0d7824 */ /* 0x040fe200078e02ff */
[C---:B------:R-:W-:Y:S01]  /*1760*/  IADD3 R10, P1, R11.reuse, R122, RZ ;  /* 0x0000007a0b0a7210 */ /* 0x040fe20007f3e0ff */
[C---:B------:R-:W-:Y:S01]  /*1770*/  IMAD R15, R126.reuse, 0x8f, RZ ;  /* 0x0000008f7e0f7824 */ /* 0x040fe200078e02ff */
[----:B------:R-:W2:Y:S01]  /*1780*/  LDG.E.U8 R66, desc[UR8][R66.64] ;  /* 0x0000000842427981 */ /* 0x000ea2000c1e1100 */
[----:B------:R-:W-:Y:S01]  /*1790*/  IMAD.SHL.U32 R17, R126, 0x100, RZ ;  /* 0x000001007e117824 */ /* 0x000fe200078e00ff */
[----:B------:R-:W-:-:S02]  /*17a0*/  LEA.HI.X.SX32 R11, R11, R123, 0x1, P1 ;  /* 0x0000007b0b0b7211 */ /* 0x000fc400008f0eff */
[-C--:B------:R-:W-:Y:S01]  /*17b0*/  IADD3 R12, P1, R15, R122.reuse, RZ ;  /* 0x0000007a0f0c7210 */ /* 0x080fe20007f3e0ff */
[----:B0-----:R-:W-:Y:S01]  /*17c0*/  IMAD R7, R126, 0x101, RZ ;  /* 0x000001017e077824 */ /* 0x001fe200078e02ff */
[CC--:B-1----:R-:W-:Y:S01]  /*17d0*/  IADD3 R4, P0, R13.reuse, R122.reuse, RZ ;  /* 0x0000007a0d047210 */ /* 0x0c2fe20007f1e0ff */
[----:B------:R0:W2:Y:S03]  /*17e0*/  LDG.E.U8 R41, desc[UR8][R2.64] ;  /* 0x0000000802297981 */ /* 0x0000a6000c1e1100 */
[-C--:B------:R-:W-:Y:S01]  /*17f0*/  LEA.HI.X.SX32 R5, R13, R123.reuse, 0x1, P0 ;  /* 0x0000007b0d057211 */ /* 0x080fe200000f0eff */
[----:B------:R-:W-:Y:S01]  /*1800*/  IMAD.SHL.U32 R0, R0, 0x10, RZ ;  /* 0x0000001000007824 */ /* 0x000fe200078e00ff */
[----:B------:R-:W-:Y:S01]  /*1810*/  LEA.HI.X.SX32 R13, R15, R123, 0x1, P1 ;  /* 0x0000007b0f0d7211 */ /* 0x000fe200008f0eff */
[----:B------:R-:W-:Y:S01]  /*1820*/  IMAD R15, R126, 0x102, RZ ;  /* 0x000001027e0f7824 */ /* 0x000fe200078e02ff */
[----:B------:R-:W-:Y:S01]  /*1830*/  IADD3 R68, P0, R17, R122, RZ ;  /* 0x0000007a11447210 */ /* 0x000fe20007f1e0ff */
[----:B------:R1:W2:Y:S01]  /*1840*/  LDG.E.U8 R67, desc[UR8][R8.64] ;  /* 0x0000000808437981 */ /* 0x0002a2000c1e1100 */
[----:B------:R-:W-:-:S02]  /*1850*/  PRMT R33, R24, 0x5410, R33 ;  /* 0x0000541018217816 */ /* 0x000fc40000000021 */
[-C--:B0-----:R-:W-:Y:S01]  /*1860*/  IADD3 R2, P1, R7, R122.reuse, RZ ;  /* 0x0000007a07027210 */ /* 0x081fe20007f3e0ff */
[----:B------:R0:W2:Y:S01]  /*1870*/  LDG.E.U8 R40, desc[UR8][R10.64] ;  /* 0x000000080a287981 */ /* 0x0000a2000c1e1100 */
[-C--:B------:R-:W-:Y:S02]  /*1880*/  LEA.HI.X.SX32 R69, R17, R123.reuse, 0x1, P0 ;  /* 0x0000007b11457211 */ /* 0x080fe400000f0eff */
[-C--:B------:R-:W-:Y:S01]  /*1890*/  IADD3 R6, P0, R15, R122.reuse, RZ ;  /* 0x0000007a0f067210 */ /* 0x080fe20007f1e0ff */
[----:B------:R0:W2:Y:S01]  /*18a0*/  LDG.E.U8 R114, desc[UR8][R4.64] ;  /* 0x0000000804727981 */ /* 0x0000a2000c1e1100 */
[C---:B-1----:R-:W-:Y:S01]  /*18b0*/  IMAD R9, R126.reuse, 0x103, RZ ;  /* 0x000001037e097824 */ /* 0x042fe200078e02ff */
[-C--:B------:R-:W-:Y:S02]  /*18c0*/  LEA.HI.X.SX32 R3, R7, R123.reuse, 0x1, P1 ;  /* 0x0000007b07037211 */ /* 0x080fe400008f0eff */
[----:B------:R1:W-:Y:S01]  /*18d0*/  STS.128 [R0+UR6+0x18000], R32 ;  /* 0x0180002000007988 */ /* 0x0003e20008000c06 */
[C---:B0-----:R-:W-:Y:S01]  /*18e0*/  IMAD R11, R126.reuse, 0x104, RZ ;  /* 0x000001047e0b7824 */ /* 0x041fe200078e02ff */
[----:B------:R-:W-:Y:S01]  /*18f0*/  LEA.HI.X.SX32 R7, R15, R123, 0x1, P0 ;  /* 0x0000007b0f077211 */ /* 0x000fe200000f0eff */
[----:B------:R-:W-:Y:S01]  /*1900*/  IMAD R15, R126, 0x105, RZ ;  /* 0x000001057e0f7824 */ /* 0x000fe200078e02ff */
[----:B------:R0:W2:Y:S02]  /*1910*/  LDG.E.U8 R39, desc[UR8][R12.64] ;  /* 0x000000080c277981 */ /* 0x0000a4000c1e1100 */
[----:B------:R-:W-:-:S02]  /*1920*/  IADD3 R4, P0, R11, R122, RZ ;  /* 0x0000007a0b047210 */ /* 0x000fc40007f1e0ff */
[----:B------:R0:W2:Y:S02]  /*1930*/  LDG.E.U8 R38, desc[UR8][R2.64] ;  /* 0x0000000802267981 */ /* 0x0000a4000c1e1100 */
[-C--:B------:R-:W-:Y:S02]  /*1940*/  LEA.HI.X.SX32 R5, R11, R123.reuse, 0x1, P0 ;  /* 0x0000007b0b057211 */ /* 0x080fe400000f0eff */
[----:B------:R-:W2:Y:S01]  /*1950*/  LDG.E.U8 R68, desc[UR8][R68.64] ;  /* 0x0000000844447981 */ /* 0x000ea2000c1e1100 */
[CC--:B-1----:R-:W-:Y:S01]  /*1960*/  IADD3 R34, P1, R9.reuse, R122.reuse, RZ ;  /* 0x0000007a09227210 */ /* 0x0c2fe20007f3e0ff */
[C---:B0-----:R-:W-:Y:S02]  /*1970*/  IMAD R13, R126.reuse, 0x106, RZ ;  /* 0x000001067e0d7824 */ /* 0x041fe400078e02ff */
[----:B------:R0:W2:Y:S01]  /*1980*/  LDG.E.U8 R113, desc[UR8][R6.64] ;  /* 0x0000000806717981 */ /* 0x0000a2000c1e1100 */
[C---:B------:R-:W-:Y:S01]  /*1990*/  IMAD R11, R126.reuse, 0x107, RZ ;  /* 0x000001077e0b7824 */ /* 0x040fe200078e02ff */
[----:B------:R-:W-:Y:S01]  /*19a0*/  LEA.HI.X.SX32 R35, R9, R123, 0x1, P1 ;  /* 0x0000007b09237211 */ /* 0x000fe200008f0eff */
[----:B------:R-:W-:Y:S01]  /*19b0*/  IMAD R3, R126, 0x10a, RZ ;  /* 0x0000010a7e037824 */ /* 0x000fe200078e02ff */
[-C--:B------:R-:W-:Y:S01]  /*19c0*/  IADD3 R8, P1, R15, R122.reuse, RZ ;  /* 0x0000007a0f087210 */ /* 0x080fe20007f3e0ff */
[----:B------:R1:W2:Y:S01]  /*19d0*/  LDG.E.U8 R33, desc[UR8][R4.64] ;  /* 0x0000000804217981 */ /* 0x0002a2000c1e1100 */
[----:B------:R-:W-:-:S02]  /*19e0*/  IADD3 R30, P0, R13, R122, RZ ;  /* 0x0000007a0d1e7210 */ /* 0x000fc40007f1e0ff */
[-C--:B------:R-:W-:Y:S01]  /*19f0*/  LEA.HI.X.SX32 R9, R15, R123.reuse, 0x1, P1 ;  /* 0x0000007b0f097211 */ /* 0x080fe200008f0eff */
[C---:B------:R-:W-:Y:S01]  /*1a00*/  IMAD R15, R126.reuse, 0x109, RZ ;  /* 0x000001097e0f7824 */ /* 0x040fe200078e02ff */
[-C--:B------:R-:W-:Y:S01]  /*1a10*/  IADD3 R10, P1, R11, R122.reuse, RZ ;  /* 0x0000007a0b0a7210 */ /* 0x080fe20007f3e0ff */
[C---:B0-----:R-:W-:Y:S01]  /*1a20*/  IMAD R7, R126.reuse, 0x108, RZ ;  /* 0x000001087e077824 */ /* 0x041fe200078e02ff */
[-C--:B------:R-:W-:Y:S01]  /*1a30*/  IADD3 R12, P2, R3, R122.reuse, RZ ;  /* 0x0000007a030c7210 */ /* 0x080fe20007f5e0ff */
[----:B------:R0:W2:Y:S01]  /*1a40*/  LDG.E.U8 R69, desc[UR8][R8.64] ;  /* 0x0000000808457981 */ /* 0x0000a2000c1e1100 */
[-C--:B------:R-:W-:Y:S01]  /*1a50*/  LEA.HI.X.SX32 R31, R13, R123.reuse, 0x1, P0 ;  /* 0x0000007b0d1f7211 */ /* 0x080fe200000f0eff */
[C---:B-1----:R-:W-:Y:S01]  /*1a60*/  IMAD R5, R126.reuse, 0x11, RZ ;  /* 0x000000117e057824 */ /* 0x042fe200078e02ff */
[-C--:B------:R-:W-:Y:S01]  /*1a70*/  LEA.HI.X.SX32 R11, R11, R123.reuse, 0x1, P1 ;  /* 0x0000007b0b0b7211 */ /* 0x080fe200008f0eff */
[C---:B------:R-:W-:Y:S01]  /*1a80*/  IMAD R17, R126.reuse, 0x14, RZ ;  /* 0x000000147e117824 */ /* 0x040fe200078e02ff */
[-C--:B------:R-:W-:Y:S01]  /*1a90*/  LEA.HI.X.SX32 R13, R3, R123.reuse, 0x1, P2 ;  /* 0x0000007b030d7211 */ /* 0x080fe200010f0eff */
[C---:B------:R-:W-:Y:S01]  /*1aa0*/  IMAD.SHL.U32 R3, R126.reuse, 0x10, RZ ;  /* 0x000000107e037824 */ /* 0x040fe200078e00ff */
[-C--:B------:R-:W-:Y:S01]  /*1ab0*/  IADD3 R6, P0, R7, R122.reuse, RZ ;  /* 0x0000007a07067210 */ /* 0x080fe20007f1e0ff */
[----:B------:R1:W2:Y:S01]  /*1ac0*/  LDG.E.U8 R112, desc[UR8][R10.64] ;  /* 0x000000080a707981 */ /* 0x0002a2000c1e1100 */
[----:B------:R-:W-:Y:S01]  /*1ad0*/  IADD3 R14, P1, R15, R122, RZ ;  /* 0x0000007a0f0e7210 */ /* 0x000fe20007f3e0ff */
[----:B0-----:R-:W-:Y:S01]  /*1ae0*/  IMAD R9, R126, 0x12, RZ ;  /* 0x000000127e097824 */ /* 0x001fe200078e02ff */
[-C--:B------:R-:W-:Y:S01]  /*1af0*/  LEA.HI.X.SX32 R7, R7, R123.reuse, 0x1, P0 ;  /* 0x0000007b07077211 */ /* 0x080fe200000f0eff */
[----:B------:R-:W2:Y:S01]  /*1b00*/  LDG.E.U8 R29, desc[UR8][R12.64] ;  /* 0x000000080c1d7981 */ /* 0x000ea2000c1e1100 */
[----:B------:R-:W-:-:S02]  /*1b10*/  LEA.HI.X.SX32 R15, R15, R123, 0x1, P1 ;  /* 0x0000007b0f0f7211 */ /* 0x000fc400008f0eff */
[-C--:B------:R-:W-:Y:S01]  /*1b20*/  IADD3 R2, P0, R3, R122.reuse, RZ ;  /* 0x0000007a03027210 */ /* 0x080fe20007f1e0ff */
[----:B------:R0:W2:Y:S01]  /*1b30*/  LDG.E.U8 R28, desc[UR8][R6.64] ;  /* 0x00000008061c7981 */ /* 0x0000a2000c1e1100 */
[-C--:B------:R-:W-:Y:S01]  /*1b40*/  IADD3 R76, P1, R5, R122.reuse, RZ ;  /* 0x0000007a054c7210 */ /* 0x080fe20007f3e0ff */
[----:B-1----:R-:W-:Y:S01]  /*1b50*/  IMAD R11, R126, 0x13, RZ ;  /* 0x000000137e0b7824 */ /* 0x002fe200078e02ff */
[-C--:B------:R-:W-:Y:S01]  /*1b60*/  LEA.HI.X.SX32 R3, R3, R123.reuse, 0x1, P0 ;  /* 0x0000007b03037211 */ /* 0x080fe200000f0eff */
[----:B------:R1:W2:Y:S01]  /*1b70*/  LDG.E.U8 R111, desc[UR8][R14.64] ;  /* 0x000000080e6f7981 */ /* 0x0002a2000c1e1100 */
[----:B------:R-:W-:Y:S02]  /*1b80*/  LEA.HI.X.SX32 R77, R5, R123, 0x1, P1 ;  /* 0x0000007b054d7211 */ /* 0x000fe400008f0eff */
[-C--:B------:R-:W-:Y:S01]  /*1b90*/  IADD3 R4, P0, R9, R122.reuse, RZ ;  /* 0x0000007a09047210 */ /* 0x080fe20007f1e0ff */
[----:B------:R1:W2:Y:S01]  /*1ba0*/  LDG.E.U8 R13, desc[UR8][R2.64] ;  /* 0x00000008020d7981 */ /* 0x0002a2000c1e1100 */
[----:B------:R-:W-:-:S02]  /*1bb0*/  IADD3 R106, P1, R11, R122, RZ ;  /* 0x0000007a0b6a7210 */ /* 0x000fc40007f3e0ff */
[-C--:B------:R-:W-:Y:S01]  /*1bc0*/  LEA.HI.X.SX32 R5, R9, R123.reuse, 0x1, P0 ;  /* 0x0000007b09057211 */ /* 0x080fe200000f0eff */
[C---:B------:R-:W-:Y:S01]  /*1bd0*/  IMAD R9, R126.reuse, 0x15, RZ ;  /* 0x000000157e097824 */ /* 0x040fe200078e02ff */
[-C--:B------:R-:W-:Y:S01]  /*1be0*/  LEA.HI.X.SX32 R107, R11, R123.reuse, 0x1, P1 ;  /* 0x0000007b0b6b7211 */ /* 0x080fe200008f0eff */
[C---:B------:R-:W-:Y:S01]  /*1bf0*/  IMAD R11, R126.reuse, 0x16, RZ ;  /* 0x000000167e0b7824 */ /* 0x040fe200078e02ff */
[-C--:B0-----:R-:W-:Y:S01]  /*1c00*/  IADD3 R6, P0, R17, R122.reuse, RZ ;  /* 0x0000007a11067210 */ /* 0x081fe20007f1e0ff */
[C---:B-1----:R-:W-:Y:S01]  /*1c10*/  IMAD R15, R126.reuse, 0x17, RZ ;  /* 0x000000177e0f7824 */ /* 0x042fe200078e02ff */
[-C--:B------:R-:W-:Y:S01]  /*1c20*/  IADD3 R8, P1, R9, R122.reuse, RZ ;  /* 0x0000007a09087210 */ /* 0x080fe20007f3e0ff */
[----:B------:R0:W2:Y:S01]  /*1c30*/  LDG.E.U8 R12, desc[UR8][R4.64] ;  /* 0x00000008040c7981 */ /* 0x0000a2000c1e1100 */
[-C--:B------:R-:W-:Y:S01]  /*1c40*/  LEA.HI.X.SX32 R7, R17, R123.reuse, 0x1, P0 ;  /* 0x0000007b11077211 */ /* 0x080fe200000f0eff */
[C---:B------:R-:W-:Y:S01]  /*1c50*/  IMAD R17, R126.reuse, 0x18, RZ ;  /* 0x000000187e117824 */ /* 0x040fe200078e02ff */
[----:B------:R-:W-:Y:S01]  /*1c60*/  IADD3 R2, P0, R11, R122, RZ ;  /* 0x0000007a0b027210 */ /* 0x000fe20007f1e0ff */
[----:B------:R-:W-:Y:S01]  /*1c70*/  IMAD R19, R126, 0x1a, RZ ;  /* 0x0000001a7e137824 */ /* 0x000fe200078e02ff */
[-C--:B------:R-:W-:Y:S01]  /*1c80*/  LEA.HI.X.SX32 R9, R9, R123.reuse, 0x1, P1 ;  /* 0x0000007b09097211 */ /* 0x080fe200008f0eff */
[----:B------:R-:W2:Y:S01]  /*1c90*/  LDG.E.U8 R76, desc[UR8][R76.64] ;  /* 0x000000084c4c7981 */ /* 0x000ea2000c1e1100 */
[----:B------:R-:W-:-:S02]  /*1ca0*/  LEA.HI.X.SX32 R3, R11, R123, 0x1, P0 ;  /* 0x0000007b0b037211 */ /* 0x000fc400000f0eff */
[-C--:B------:R-:W-:Y:S01]  /*1cb0*/  IADD3 R14, P1, R15, R122.reuse, RZ ;  /* 0x0000007a0f0e7210 */ /* 0x080fe20007f3e0ff */
[C---:B0-----:R-:W-:Y:S01]  /*1cc0*/  IMAD R5, R126.reuse, 0x19, RZ ;  /* 0x000000197e057824 */ /* 0x041fe200078e02ff */
[-C--:B------:R-:W-:Y:S01]  /*1cd0*/  IADD3 R78, P0, R17, R122.reuse, RZ ;  /* 0x0000007a114e7210 */ /* 0x080fe20007f1e0ff */
[----:B------:R0:W2:Y:S01]  /*1ce0*/  LDG.E.U8 R10, desc[UR8][R2.64] ;  /* 0x00000008020a7981 */ /* 0x0000a2000c1e1100 */
[-C--:B------:R-:W-:Y:S02]  /*1cf0*/  LEA.HI.X.SX32 R15, R15, R123.reuse, 0x1, P1 ;  /* 0x0000007b0f0f7211 */ /* 0x080fe400008f0eff */
[-C--:B------:R-:W-:Y:S01]  /*1d00*/  LEA.HI.X.SX32 R79, R17, R123.reuse, 0x1, P0 ;  /* 0x0000007b114f7211 */ /* 0x080fe200000f0eff */
[----:B------:R1:W2:Y:S01]  /*1d10*/  LDG.E.U8 R77, desc[UR8][R6.64] ;  /* 0x00000008064d7981 */ /* 0x0002a2000c1e1100 */
[-C--:B------:R-:W-:Y:S01]  /*1d20*/  IADD3 R4, P1, R5, R122.reuse, RZ ;  /* 0x0000007a05047210 */ /* 0x080fe20007f3e0ff */
[C---:B------:R-:W-:Y:S01]  /*1d30*/  IMAD R17, R126.reuse, 0x1b, RZ ;  /* 0x0000001b7e117824 */ /* 0x040fe200078e02ff */
[----:B------:R-:W-:Y:S01]  /*1d40*/  PRMT R61, R61, 0x3340, R18 ;  /* 0x000033403d3d7816 */ /* 0x000fe20000000012 */
[----:B------:R1:W2:Y:S01]  /*1d50*/  LDG.E.U8 R105, desc[UR8][R14.64] ;  /* 0x000000080e697981 */ /* 0x0002a2000c1e1100 */
[----:B------:R-:W-:Y:S01]  /*1d60*/  LEA.HI.X.SX32 R5, R5, R123, 0x1, P1 ;  /* 0x0000007b05057211 */ /* 0x000fe200008f0eff */
[----:B0-----:R-:W-:Y:S01]  /*1d70*/  IMAD R3, R126, 0x1d, RZ ;  /* 0x0000001d7e037824 */ /* 0x001fe200078e02ff */
[----:B------:R-:W-:Y:S01]  /*1d80*/  PRMT R132, R132, 0x3340, R25 ;  /* 0x0000334084847816 */ /* 0x000fe20000000019 */
[----:B------:R-:W2:Y:S01]  /*1d90*/  LDG.E.U8 R11, desc[UR8][R8.64] ;  /* 0x00000008080b7981 */ /* 0x000ea2000c1e1100 */
[----:B-1----:R-:W-:-:S02]  /*1da0*/  IADD3 R6, P0, R19, R122, RZ ;  /* 0x0000007a13067210 */ /* 0x002fc40007f1e0ff */
[-C--:B------:R-:W-:Y:S01]  /*1db0*/  IADD3 R16, P1, R17, R122.reuse, RZ ;  /* 0x0000007a11107210 */ /* 0x080fe20007f3e0ff */
[----:B------:R-:W2:Y:S01]  /*1dc0*/  LDG.E.U8 R78, desc[UR8][R78.64] ;  /* 0x000000084e4e7981 */ /* 0x000ea2000c1e1100 */
[-C--:B------:R-:W-:Y:S02]  /*1dd0*/  LEA.HI.X.SX32 R7, R19, R123.reuse, 0x1, P0 ;  /* 0x0000007b13077211 */ /* 0x080fe400000f0eff */
[-C--:B------:R-:W-:Y:S01]  /*1de0*/  IADD3 R18, P0, R21, R122.reuse, RZ ;  /* 0x0000007a15127210 */ /* 0x080fe20007f1e0ff */
[----:B------:R-:W-:Y:S01]  /*1df0*/  IMAD R25, R126, 0x1f, RZ ;  /* 0x0000001f7e197824 */ /* 0x000fe200078e02ff */
[----:B------:R-:W-:Y:S01]  /*1e00*/  PRMT R119, R119, 0x3340, R20 ;  /* 0x0000334077777816 */ /* 0x000fe20000000014 */
[----:B------:R0:W2:Y:S01]  /*1e10*/  LDG.E.U8 R9, desc[UR8][R4.64] ;  /* 0x0000000804097981 */ /* 0x0000a2000c1e1100 */
[-C--:B------:R-:W-:Y:S02]  /*1e20*/  LEA.HI.X.SX32 R17, R17, R123.reuse, 0x1, P1 ;  /* 0x0000007b11117211 */ /* 0x080fe400008f0eff */
[----:B------:R-:W-:Y:S01]  /*1e30*/  LEA.HI.X.SX32 R19, R21, R123, 0x1, P0 ;  /* 0x0000007b15137211 */ /* 0x000fe200000f0eff */
[----:B------:R1:W2:Y:S01]  /*1e40*/  LDG.E.U8 R8, desc[UR8][R6.64] ;  /* 0x0000000806087981 */ /* 0x0002a2000c1e1100 */
[----:B------:R-:W-:-:S02]  /*1e50*/  IADD3 R14, P1, R3, R122, RZ ;  /* 0x0000007a030e7210 */ /* 0x000fc40007f3e0ff */
[-C--:B------:R-:W-:Y:S01]  /*1e60*/  IADD3 R20, P0, R23, R122.reuse, RZ ;  /* 0x0000007a17147210 */ /* 0x080fe20007f1e0ff */
[----:B------:R1:W2:Y:S01]  /*1e70*/  LDG.E.U8 R104, desc[UR8][R16.64] ;  /* 0x0000000810687981 */ /* 0x0002a2000c1e1100 */
[----:B------:R-:W-:Y:S01]  /*1e80*/  PRMT R60, R60, 0x3340, R27 ;  /* 0x000033403c3c7816 */ /* 0x000fe2000000001b */
[C---:B------:R-:W-:Y:S01]  /*1e90*/  IMAD R27, R126.reuse, 0x90, RZ ;  /* 0x000000907e1b7824 */ /* 0x040fe200078e02ff */
[-C--:B------:R-:W-:Y:S01]  /*1ea0*/  LEA.HI.X.SX32 R15, R3, R123.reuse, 0x1, P1 ;  /* 0x0000007b030f7211 */ /* 0x080fe200008f0eff */
[----:B------:R-:W4:Y:S01]  /*1eb0*/  LDG.E.U8 R102, desc[UR8][R102.64] ;  /* 0x0000000866667981 */ /* 0x000f22000c1e1100 */
[----:B------:R-:W-:Y:S01]  /*1ec0*/  LEA.HI.X.SX32 R21, R23, R123, 0x1, P0 ;  /* 0x0000007b17157211 */ /* 0x000fe200000f0eff */
[----:B------:R-:W-:Y:S01]  /*1ed0*/  IMAD R23, R126, 0x91, RZ ;  /* 0x000000917e177824 */ /* 0x000fe200078e02ff */
[-C--:B0-----:R-:W-:Y:S01]  /*1ee0*/  IADD3 R4, P1, R25, R122.reuse, RZ ;  /* 0x0000007a19047210 */ /* 0x081fe20007f3e0ff */
[----:B------:R0:W2:Y:S01]  /*1ef0*/  LDG.E.U8 R3, desc[UR8][R18.64] ;  /* 0x0000000812037981 */ /* 0x0000a2000c1e1100 */
[----:B-1----:R-:W-:-:S02]  /*1f00*/  IADD3 R6, P0, R27, R122, RZ ;  /* 0x0000007a1b067210 */ /* 0x002fc40007f1e0ff */
[-C--:B------:R-:W-:Y:S01]  /*1f10*/  LEA.HI.X.SX32 R5, R25, R123.reuse, 0x1, P1 ;  /* 0x0000007b19057211 */ /* 0x080fe200008f0eff */
[C---:B------:R-:W-:Y:S01]  /*1f20*/  IMAD R25, R126.reuse, 0x92, RZ ;  /* 0x000000927e197824 */ /* 0x040fe200078e02ff */
[-C--:B------:R-:W-:Y:S01]  /*1f30*/  IADD3 R16, P1, R23, R122.reuse, RZ ;  /* 0x0000007a17107210 */ /* 0x080fe20007f3e0ff */
[----:B------:R1:W2:Y:S01]  /*1f40*/  LDG.E.U8 R79, desc[UR8][R14.64] ;  /* 0x000000080e4f7981 */ /* 0x0002a2000c1e1100 */
[-C--:B------:R-:W-:Y:S01]  /*1f50*/  LEA.HI.X.SX32 R7, R27, R123.reuse, 0x1, P0 ;  /* 0x0000007b1b077211 */ /* 0x080fe200000f0eff */
[C---:B------:R-:W-:Y:S01]  /*1f60*/  IMAD R27, R126.reuse, 0x93, RZ ;  /* 0x000000937e1b7824 */ /* 0x040fe200078e02ff */
[-C--:B------:R-:W-:Y:S01]  /*1f70*/  LEA.HI.X.SX32 R17, R23, R123.reuse, 0x1, P1 ;  /* 0x0000007b17117211 */ /* 0x080fe200008f0eff */
[C---:B------:R-:W-:Y:S01]  /*1f80*/  IMAD R23, R126.reuse, 0x94, RZ ;  /* 0x000000947e177824 */ /* 0x040fe200078e02ff */
[CC--:B0-----:R-:W-:Y:S01]  /*1f90*/  IADD3 R18, P0, R25.reuse, R122.reuse, RZ ;  /* 0x0000007a19127210 */ /* 0x0c1fe20007f1e0ff */
[----:B------:R0:W2:Y:S03]  /*1fa0*/  LDG.E.U8 R2, desc[UR8][R20.64] ;  /* 0x0000000814027981 */ /* 0x0000a6000c1e1100 */
[----:B------:R-:W-:Y:S01]  /*1fb0*/  LEA.HI.X.SX32 R19, R25, R123, 0x1, P0 ;  /* 0x0000007b19137211 */ /* 0x000fe200000f0eff */
[C---:B------:R-:W-:Y:S01]  /*1fc0*/  IMAD R25, R126.reuse, 0x96, RZ ;  /* 0x000000967e197824 */ /* 0x040fe200078e02ff */
[-C--:B-1----:R-:W-:Y:S01]  /*1fd0*/  IADD3 R14, P1, R27, R122.reuse, RZ ;  /* 0x0000007a1b0e7210 */ /* 0x082fe20007f3e0ff */
[----:B------:R1:W2:Y:S01]  /*1fe0*/  LDG.E.U8 R103, desc[UR8][R4.64] ;  /* 0x0000000804677981 */ /* 0x0002a2000c1e1100 */
[----:B------:R-:W-:Y:S01]  /*1ff0*/  IADD3 R22, P0, R23, R122, RZ ;  /* 0x0000007a17167210 */ /* 0x000fe20007f1e0ff */
[----:B0-----:R-:W-:-:S02]  /*2000*/  IMAD R21, R126, 0x95, RZ ;  /* 0x000000957e157824 */ /* 0x001fc400078e02ff */
[----:B------:R0:W2:Y:S01]  /*2010*/  LDG.E.U8 R100, desc[UR8][R6.64] ;  /* 0x0000000806647981 */ /* 0x0000a2000c1e1100 */
[-C--:B------:R-:W-:Y:S01]  /*2020*/  LEA.HI.X.SX32 R15, R27, R123.reuse, 0x1, P1 ;  /* 0x0000007b1b0f7211 */ /* 0x080fe200008f0eff */
[----:B------:R-:W-:Y:S01]  /*2030*/  IMAD R27, R126, 0x97, RZ ;  /* 0x000000977e1b7824 */ /* 0x000fe200078e02ff */
[----:B------:R-:W-:Y:S01]  /*2040*/  LEA.HI.X.SX32 R23, R23, R123, 0x1, P0 ;  /* 0x0000007b17177211 */ /* 0x000fe200000f0eff */
[----:B------:R5:W2:Y:S01]  /*2050*/  LDG.E.U8 R30, desc[UR8][R30.64] ;  /* 0x000000081e1e7981 */ /* 0x000aa2000c1e1100 */
[----:B-1----:R-:W-:-:S03]  /*2060*/  IADD3 R4, P1, R21, R122, RZ ;  /* 0x0000007a15047210 */ /* 0x002fc60007f3e0ff */
[----:B------:R1:W2:Y:S01]  /*2070*/  LDG.E.U8 R101, desc[UR8][R16.64] ;  /* 0x0000000810657981 */ /* 0x0002a2000c1e1100 */
[-C--:B0-----:R-:W-:Y:S02]  /*2080*/  IADD3 R6, P0, R25, R122.reuse, RZ ;  /* 0x0000007a19067210 */ /* 0x081fe40007f1e0ff */
[-C--:B------:R-:W-:Y:S01]  /*2090*/  LEA.HI.X.SX32 R5, R21, R123.reuse, 0x1, P1 ;  /* 0x0000007b15057211 */ /* 0x080fe200008f0eff */
[----:B------:R0:W2:Y:S01]  /*20a0*/  LDG.E.U8 R34, desc[UR8][R34.64] ;  /* 0x0000000822227981 */ /* 0x0000a2000c1e1100 */
[-C--:B------:R-:W-:Y:S01]  /*20b0*/  LEA.HI.X.SX32 R7, R25, R123.reuse, 0x1, P0 ;  /* 0x0000007b19077211 */ /* 0x080fe200000f0eff */
[C---:B-----5:R-:W-:Y:S02]  /*20c0*/  IMAD R31, R126.reuse, 0x98, RZ ;  /* 0x000000987e1f7824 */ /* 0x060fe400078e02ff */
[C---:B------:R-:W-:Y:S01]  /*20d0*/  IMAD R25, R126.reuse, 0x99, RZ ;  /* 0x000000997e197824 */ /* 0x040fe200078e02ff */
[C---:B-1----:R-:W-:Y:S01]  /*20e0*/  IADD3 R16, P1, R27.reuse, R122, RZ ;  /* 0x0000007a1b107210 */ /* 0x042fe20007f3e0ff */
[----:B------:R1:W5:Y:S03]  /*20f0*/  LDG.E.U8 R99, desc[UR8][R18.64] ;  /* 0x0000000812637981 */ /* 0x000366000c1e1100 */
[----:B------:R-:W-:Y:S01]  /*2100*/  LEA.HI.X.SX32 R17, R27, R123, 0x1, P1 ;  /* 0x0000007b1b117211 */ /* 0x000fe200008f0eff */
[----:B------:R3:W5:Y:S01]  /*2110*/  LDG.E.U8 R49, desc[UR8][R14.64] ;  /* 0x000000080e317981 */ /* 0x000762000c1e1100 */
[----:B------:R-:W-:-:S02]  /*2120*/  IMAD R27, R126, 0x9a, RZ ;  /* 0x0000009a7e1b7824 */ /* 0x000fc400078e02ff */
[----:B0-----:R-:W-:Y:S01]  /*2130*/  IMAD R35, R126, 0x9b, RZ ;  /* 0x0000009b7e237824 */ /* 0x001fe200078e02ff */
[----:B------:R0:W5:Y:S01]  /*2140*/  LDG.E.U8 R98, desc[UR8][R22.64] ;  /* 0x0000000816627981 */ /* 0x000162000c1e1100 */
[----:B-1----:R-:W-:-:S03]  /*2150*/  IADD3 R18, P0, R31, R122, RZ ;  /* 0x0000007a1f127210 */ /* 0x002fc60007f1e0ff */
[----:B------:R1:W5:Y:S01]  /*2160*/  LDG.E.U8 R21, desc[UR8][R4.64] ;  /* 0x0000000804157981 */ /* 0x000362000c1e1100 */
[-C--:B---3--:R-:W-:Y:S02]  /*2170*/  IADD3 R14, P1, R25, R122.reuse, RZ ;  /* 0x0000007a190e7210 */ /* 0x088fe40007f3e0ff */
[-C--:B------:R-:W-:Y:S01]  /*2180*/  LEA.HI.X.SX32 R19, R31, R123.reuse, 0x1, P0 ;  /* 0x0000007b1f137211 */ /* 0x080fe200000f0eff */
[----:B------:R3:W5:Y:S01]  /*2190*/  LDG.E.U8 R97, desc[UR8][R6.64] ;  /* 0x0000000806617981 */ /* 0x000762000c1e1100 */
[-C--:B------:R-:W-:Y:S02]  /*21a0*/  LEA.HI.X.SX32 R15, R25, R123.reuse, 0x1, P1 ;  /* 0x0000007b190f7211 */ /* 0x080fe400008f0eff */
[-C--:B0-----:R-:W-:Y:S01]  /*21b0*/  IADD3 R22, P0, R27, R122.reuse, RZ ;  /* 0x0000007a1b167210 */ /* 0x081fe20007f1e0ff */
[----:B------:R0:W5:Y:S01]  /*21c0*/  LDG.E.U8 R48, desc[UR8][R16.64] ;  /* 0x0000000810307981 */ /* 0x000162000c1e1100 */
[C---:B-1----:R-:W-:Y:S01]  /*21d0*/  IMAD R5, R126.reuse, 0x9c, RZ ;  /* 0x0000009c7e057824 */ /* 0x042fe200078e02ff */
[----:B------:R-:W-:Y:S01]  /*21e0*/  IADD3 R24, P1, R35, R122, RZ ;  /* 0x0000007a23187210 */ /* 0x000fe20007f3e0ff */
[C---:B------:R-:W-:Y:S01]  /*21f0*/  IMAD R37, R126.reuse, 0x9f, RZ ;  /* 0x0000009f7e257824 */ /* 0x040fe200078e02ff */
[----:B------:R1:W5:Y:S01]  /*2200*/  LDG.E.U8 R96, desc[UR8][R18.64] ;  /* 0x0000000812607981 */ /* 0x000362000c1e1100 */
[----:B---3--:R-:W-:Y:S01]  /*2210*/  IMAD R7, R126, 0x9d, RZ ;  /* 0x0000009d7e077824 */ /* 0x008fe200078e02ff */
[----:B------:R-:W-:-:S02]  /*2220*/  LEA.HI.X.SX32 R23, R27, R123, 0x1, P0 ;  /* 0x0000007b1b177211 */ /* 0x000fc400000f0eff */
[----:B------:R3:W5:Y:S01]  /*2230*/  LDG.E.U8 R31, desc[UR8][R14.64] ;  /* 0x000000080e1f7981 */ /* 0x000762000c1e1100 */
[-C--:B------:R-:W-:Y:S01]  /*2240*/  LEA.HI.X.SX32 R25, R35, R123.reuse, 0x1, P1 ;  /* 0x0000007b23197211 */ /* 0x080fe200008f0eff */
[C---:B------:R-:W-:Y:S01]  /*2250*/  IMAD R35, R126.reuse, 0x9e, RZ ;  /* 0x0000009e7e237824 */ /* 0x040fe200078e02ff */
[-C--:B------:R-:W-:Y:S01]  /*2260*/  IADD3 R26, P0, R5, R122.reuse, RZ ;  /* 0x0000007a051a7210 */ /* 0x080fe20007f1e0ff */
[----:B------:R3:W5:Y:S01]  /*2270*/  LDG.E.U8 R95, desc[UR8][R22.64] ;  /* 0x00000008165f7981 */ /* 0x000762000c1e1100 */
[-C--:B0-----:R-:W-:Y:S02]  /*2280*/  IADD3 R16, P1, R7, R122.reuse, RZ ;  /* 0x0000007a07107210 */ /* 0x081fe40007f3e0ff */
[-C--:B------:R-:W-:Y:S01]  /*2290*/  LEA.HI.X.SX32 R27, R5, R123.reuse, 0x1, P0 ;  /* 0x0000007b051b7211 */ /* 0x080fe200000f0eff */
[C---:B------:R-:W-:Y:S01]  /*22a0*/  IMAD.SHL.U32 R5, R126.reuse, 0x20, RZ ;  /* 0x000000207e057824 */ /* 0x040fe200078e00ff */
[-C--:B-1----:R-:W-:Y:S01]  /*22b0*/  IADD3 R18, P0, R35, R122.reuse, RZ ;  /* 0x0000007a23127210 */ /* 0x082fe20007f1e0ff */
[C---:B---3--:R-:W-:Y:S01]  /*22c0*/  IMAD R15, R126.reuse, 0x22, RZ ;  /* 0x000000227e0f7824 */ /* 0x048fe200078e02ff */
[-C--:B------:R-:W-:Y:S01]  /*22d0*/  LEA.HI.X.SX32 R17, R7, R123.reuse, 0x1, P1 ;  /* 0x0000007b07117211 */ /* 0x080fe200008f0eff */
[----:B------:R-:W-:Y:S01]  /*22e0*/  IMAD R7, R126, 0x21, RZ ;  /* 0x000000217e077824 */ /* 0x000fe200078e02ff */
[----:B------:R-:W-:Y:S01]  /*22f0*/  IADD3 R36, P1, R37, R122, RZ ;  /* 0x0000007a25247210 */ /* 0x000fe20007f3e0ff */
[----:B------:R-:W3:Y:S01]  /*2300*/  LDG.E.U8 R94, desc[UR8][R26.64] ;  /* 0x000000081a5e7981 */ /* 0x000ee2000c1e1100 */
[----:B------:R-:W-:-:S02]  /*2310*/  LEA.HI.X.SX32 R19, R35, R123, 0x1, P0 ;  /* 0x0000007b23137211 */ /* 0x000fc400000f0eff */
[-C--:B------:R-:W-:Y:S01]  /*2320*/  IADD3 R4, P0, R5, R122.reuse, RZ ;  /* 0x0000007a05047210 */ /* 0x080fe20007f1e0ff */
[----:B------:R0:W3:Y:S01]  /*2330*/  LDG.E.U8 R47, desc[UR8][R24.64] ;  /* 0x00000008182f7981 */ /* 0x0000e2000c1e1100 */
[-C--:B------:R-:W-:Y:S02]  /*2340*/  LEA.HI.X.SX32 R37, R37, R123.reuse, 0x1, P1 ;  /* 0x0000007b25257211 */ /* 0x080fe400008f0eff */
[-C--:B------:R-:W-:Y:S01]  /*2350*/  IADD3 R6, P1, R7, R122.reuse, RZ ;  /* 0x0000007a07067210 */ /* 0x080fe20007f3e0ff */
[----:B------:R-:W-:Y:S01]  /*2360*/  IMAD R23, R126, 0x23, RZ ;  /* 0x000000237e177824 */ /* 0x000fe200078e02ff */
[-C--:B------:R-:W-:Y:S01]  /*2370*/  LEA.HI.X.SX32 R5, R5, R123.reuse, 0x1, P0 ;  /* 0x0000007b05057211 */ /* 0x080fe200000f0eff */
[----:B------:R1:W3:Y:S01]  /*2380*/  LDG.E.U8 R32, desc[UR8][R16.64] ;  /* 0x0000000810207981 */ /* 0x0002e2000c1e1100 */
[----:B------:R-:W-:Y:S02]  /*2390*/  IADD3 R14, P0, R15, R122, RZ ;  /* 0x0000007a0f0e7210 */ /* 0x000fe40007f1e0ff */
[-C--:B------:R-:W-:Y:S01]  /*23a0*/  LEA.HI.X.SX32 R7, R7, R123.reuse, 0x1, P1 ;  /* 0x0000007b07077211 */ /* 0x080fe200008f0eff */
[----:B------:R-:W4:Y:S01]  /*23b0*/  LDG.E.U8 R26, desc[UR8][R4.64] ;  /* 0x00000008041a7981 */ /* 0x000f22000c1e1100 */
[----:B------:R-:W-:-:S03]  /*23c0*/  LEA.HI.X.SX32 R15, R15, R123, 0x1, P0 ;  /* 0x0000007b0f0f7211 */ /* 0x000fc600000f0eff */
[----:B------:R-:W2:Y:S04]  /*23d0*/  LDG.E.U8 R24, desc[UR8][R6.64] ;  /* 0x0000000806187981 */ /* 0x000ea8000c1e1100 */
[----:B------:R-:W5:Y:S01]  /*23e0*/  LDG.E.U8 R20, desc[UR8][R14.64] ;  /* 0x000000080e147981 */ /* 0x000f62000c1e1100 */
[C---:B0-----:R-:W-:Y:S01]  /*23f0*/  IMAD R25, R126.reuse, 0x24, RZ ;  /* 0x000000247e197824 */ /* 0x041fe200078e02ff */
[C---:B-1----:R-:W-:Y:S01]  /*2400*/  IADD3 R16, P1, R23.reuse, R122, RZ ;  /* 0x0000007a17107210 */ /* 0x042fe20007f3e0ff */
[C---:B------:R-:W-:Y:S01]  /*2410*/  IMAD R27, R126.reuse, 0x25, RZ ;  /* 0x000000257e1b7824 */ /* 0x040fe200078e02ff */
[----:B------:R0:W3:Y:S01]  /*2420*/  LDG.E.U8 R93, desc[UR8][R18.64] ;  /* 0x00000008125d7981 */ /* 0x0000e2000c1e1100 */
[----:B------:R-:W-:Y:S01]  /*2430*/  IMAD R35, R126, 0x26, RZ ;  /* 0x000000267e237824 */ /* 0x000fe200078e02ff */
[----:B------:R-:W-:-:S02]  /*2440*/  LEA.HI.X.SX32 R17, R23, R123, 0x1, P1 ;  /* 0x0000007b17117211 */ /* 0x000fc400008f0eff */
[-C--:B------:R-:W-:Y:S01]  /*2450*/  IADD3 R22, P1, R27, R122.reuse, RZ ;  /* 0x0000007a1b167210 */ /* 0x080fe20007f3e0ff */
[----:B------:R-:W3:Y:S04]  /*2460*/  LDG.E.U8 R46, desc[UR8][R36.64] ;  /* 0x00000008242e7981 */ /* 0x000ee8000c1e1100 */
[----:B------:R-:W3:Y:S01]  /*2470*/  LDG.E.U8 R106, desc[UR8][R106.64] ;  /* 0x000000086a6a7981 */ /* 0x000ee2000c1e1100 */
[----:B0-----:R-:W-:-:S03]  /*2480*/  IADD3 R18, P0, R25, R122, RZ ;  /* 0x0000007a19127210 */ /* 0x001fc60007f1e0ff */
[----:B------:R0:W3:Y:S01]  /*2490*/  LDG.E.U8 R50, desc[UR8][R16.64] ;  /* 0x0000000810327981 */ /* 0x0000e2000c1e1100 */
[-C--:B------:R-:W-:Y:S01]  /*24a0*/  LEA.HI.X.SX32 R19, R25, R123.reuse, 0x1, P0 ;  /* 0x0000007b19137211 */ /* 0x080fe200000f0eff */
[C---:B------:R-:W-:Y:S01]  /*24b0*/  IMAD R25, R126.reuse, 0x27, RZ ;  /* 0x000000277e197824 */ /* 0x040fe200078e02ff */
[-C--:B------:R-:W-:Y:S02]  /*24c0*/  IADD3 R4, P0, R35, R122.reuse, RZ ;  /* 0x0000007a23047210 */ /* 0x080fe40007f1e0ff */
[-C--:B------:R-:W-:Y:S01]  /*24d0*/  LEA.HI.X.SX32 R23, R27, R123.reuse, 0x1, P1 ;  /* 0x0000007b1b177211 */ /* 0x080fe200008f0eff */
[C---:B------:R-:W-:Y:S01]  /*24e0*/  IMAD R27, R126.reuse, 0x28, RZ ;  /* 0x000000287e1b7824 */ /* 0x040fe200078e02ff */
[-C--:B------:R-:W-:Y:S01]  /*24f0*/  IADD3 R6, P1, R25, R122.reuse, RZ ;  /* 0x0000007a19067210 */ /* 0x080fe20007f3e0ff */
[----:B------:R1:W3:Y:S01]  /*2500*/  LDG.E.U8 R45, desc[UR8][R18.64] ;  /* 0x00000008122d7981 */ /* 0x0002e2000c1e1100 */
[-C--:B------:R-:W-:Y:S01]  /*2510*/  LEA.HI.X.SX32 R5, R35, R123.reuse, 0x1, P0 ;  /* 0x0000007b23057211 */ /* 0x080fe200000f0eff */
[C---:B------:R-:W-:Y:S01]  /*2520*/  IMAD R35, R126.reuse, 0x29, RZ ;  /* 0x000000297e237824 */ /* 0x040fe200078e02ff */
[----:B------:R-:W-:Y:S01]  /*2530*/  LEA.HI.X.SX32 R7, R25, R123, 0x1, P1 ;  /* 0x0000007b19077211 */ /* 0x000fe200008f0eff */
[----:B------:R-:W-:Y:S01]  /*2540*/  IMAD R25, R126, 0x2a, RZ ;  /* 0x0000002a7e197824 */ /* 0x000fe200078e02ff */
[-C--:B------:R-:W-:Y:S01]  /*2550*/  IADD3 R14, P0, R27, R122.reuse, RZ ;  /* 0x0000007a1b0e7210 */ /* 0x080fe20007f1e0ff */
[----:B------:R5:W3:Y:S01]  /*2560*/  LDG.E.U8 R44, desc[UR8][R22.64] ;  /* 0x00000008162c7981 */ /* 0x000ae2000c1e1100 */
[----:B0-----:R-:W-:-:S02]  /*2570*/  IADD3 R16, P1, R35, R122, RZ ;  /* 0x0000007a23107210 */ /* 0x001fc40007f3e0ff */
[-C--:B------:R-:W-:Y:S01]  /*2580*/  LEA.HI.X.SX32 R15, R27, R123.reuse, 0x1, P0 ;  /* 0x0000007b1b0f7211 */ /* 0x080fe200000f0eff */
[----:B------:R0:W3:Y:S01]  /*2590*/  LDG.E.U8 R36, desc[UR8][R4.64] ;  /* 0x0000000804247981 */ /* 0x0000e2000c1e1100 */
[----:B-1----:R-:W-:Y:S02]  /*25a0*/  IADD3 R18, P0, R25, R122, RZ ;  /* 0x0000007a19127210 */ /* 0x002fe40007f1e0ff */
[-C--:B------:R-:W-:Y:S01]  /*25b0*/  LEA.HI.X.SX32 R17, R35, R123.reuse, 0x1, P1 ;  /* 0x0000007b23117211 */ /* 0x080fe200008f0eff */
[----:B------:R1:W3:Y:S01]  /*25c0*/  LDG.E.U8 R37, desc[UR8][R6.64] ;  /* 0x0000000806257981 */ /* 0x0002e2000c1e1100 */
[----:B------:R-:W-:-:S03]  /*25d0*/  LEA.HI.X.SX32 R19, R25, R123, 0x1, P0 ;  /* 0x0000007b19137211 */ /* 0x000fc600000f0eff */
[----:B----4-:R4:W-:Y:S04]  /*25e0*/  STL [R1+0xe8], R26 ;  /* 0x0000e81a01007387 */ /* 0x0109e80000100800 */
[----:B--2---:R2:W-:Y:S04]  /*25f0*/  STL [R1+0xe4], R24 ;  /* 0x0000e41801007387 */ /* 0x0045e80000100800 */
[----:B----4-:R4:W3:Y:S04]  /*2600*/  LDG.E.U8 R26, desc[UR8][R14.64] ;  /* 0x000000080e1a7981 */ /* 0x0108e8000c1e1100 */
[----:B--2---:R2:W3:Y:S04]  /*2610*/  LDG.E.U8 R24, desc[UR8][R16.64] ;  /* 0x0000000810187981 */ /* 0x0044e8000c1e1100 */
[----:B-----5:R5:W-:Y:S04]  /*2620*/  STL [R1+0xe0], R20 ;  /* 0x0000e01401007387 */ /* 0x020be80000100800 */
[----:B-----5:R5:W3:Y:S01]  /*2630*/  LDG.E.U8 R20, desc[UR8][R18.64] ;  /* 0x0000000812147981 */ /* 0x020ae2000c1e1100 */
[----:B------:R-:W-:-:S02]  /*2640*/  IMAD R27, R126, 0x2b, RZ ;  /* 0x0000002b7e1b7824 */ /* 0x000fc400078e02ff */
[C---:B------:R-:W-:Y:S02]  /*2650*/  IMAD R35, R126.reuse, 0x2c, RZ ;  /* 0x0000002c7e237824 */ /* 0x040fe400078e02ff */
[C---:B------:R-:W-:Y:S01]  /*2660*/  IMAD R25, R126.reuse, 0x2d, RZ ;  /* 0x0000002d7e197824 */ /* 0x040fe200078e02ff */
[-C--:B------:R-:W-:Y:S02]  /*2670*/  IADD3 R22, P1, R27, R122.reuse, RZ ;  /* 0x0000007a1b167210 */ /* 0x080fe40007f3e0ff */
[-C--:B0-----:R-:W-:Y:S02]  /*2680*/  IADD3 R4, P0, R35, R122.reuse, RZ ;  /* 0x0000007a23047210 */ /* 0x081fe40007f1e0ff */
[-C--:B------:R-:W-:Y:S01]  /*2690*/  LEA.HI.X.SX32 R23, R27, R123.reuse, 0x1, P1 ;  /* 0x0000007b1b177211 */ /* 0x080fe200008f0eff */
[C---:B------:R-:W-:Y:S01]  /*26a0*/  IMAD R27, R126.reuse, 0x2e, RZ ;  /* 0x0000002e7e1b7824 */ /* 0x040fe200078e02ff */
[----:B------:R-:W-:Y:S01]  /*26b0*/  LEA.HI.X.SX32 R5, R35, R123, 0x1, P0 ;  /* 0x0000007b23057211 */ /* 0x000fe200000f0eff */
[----:B------:R-:W-:Y:S01]  /*26c0*/  IMAD R35, R126, 0x2f, RZ ;  /* 0x0000002f7e237824 */ /* 0x000fe200078e02ff */
[-C--:B-1----:R-:W-:Y:S01]  /*26d0*/  IADD3 R6, P1, R25, R122.reuse, RZ ;  /* 0x0000007a19067210 */ /* 0x082fe20007f3e0ff */
[----:B------:R0:W3:Y:S01]  /*26e0*/  LDG.E.U8 R139, desc[UR8][R22.64] ;  /* 0x00000008168b7981 */ /* 0x0000e2000c1e1100 */
[----:B----4-:R-:W-:-:S02]  /*26f0*/  IADD3 R14, P0, R27, R122, RZ ;  /* 0x0000007a1b0e7210 */ /* 0x010fc40007f1e0ff */
[-C--:B------:R-:W-:Y:S01]  /*2700*/  LEA.HI.X.SX32 R7, R25, R123.reuse, 0x1, P1 ;  /* 0x0000007b19077211 */ /* 0x080fe200008f0eff */
[C---:B------:R-:W-:Y:S01]  /*2710*/  IMAD R25, R126.reuse, 0xa0, RZ ;  /* 0x000000a07e197824 */ /* 0x040fe200078e02ff */
[-C--:B--2---:R-:W-:Y:S01]  /*2720*/  IADD3 R16, P1, R35, R122.reuse, RZ ;  /* 0x0000007a23107210 */ /* 0x084fe20007f3e0ff */
[----:B------:R1:W2:Y:S01]  /*2730*/  LDG.E.U8 R137, desc[UR8][R4.64] ;  /* 0x0000000804897981 */ /* 0x0002a2000c1e1100 */
[-C--:B------:R-:W-:Y:S01]  /*2740*/  LEA.HI.X.SX32 R15, R27, R123.reuse, 0x1, P0 ;  /* 0x0000007b1b0f7211 */ /* 0x080fe200000f0eff */
[C---:B------:R-:W-:Y:S01]  /*2750*/  IMAD R27, R126.reuse, 0xa1, RZ ;  /* 0x000000a17e1b7824 */ /* 0x040fe200078e02ff */
[----:B------:R-:W-:Y:S01]  /*2760*/  LEA.HI.X.SX32 R17, R35, R123, 0x1, P1 ;  /* 0x0000007b23117211 */ /* 0x000fe200008f0eff */
[----:B------:R-:W-:Y:S01]  /*2770*/  IMAD R35, R126, 0xa2, RZ ;  /* 0x000000a27e237824 */ /* 0x000fe200078e02ff */
[-C--:B-----5:R-:W-:Y:S01]  /*2780*/  IADD3 R18, P0, R25, R122.reuse, RZ ;  /* 0x0000007a19127210 */ /* 0x0a0fe20007f1e0ff */
[----:B---3--:R-:W-:Y:S01]  /*2790*/  STL [R1+0xd8], R50 ;  /* 0x0000d83201007387 */ /* 0x008fe20000100800 */
[----:B0-----:R-:W-:-:S02]  /*27a0*/  IADD3 R22, P1, R27, R122, RZ ;  /* 0x0000007a1b167210 */ /* 0x001fc40007f3e0ff */
[-C--:B------:R-:W-:Y:S01]  /*27b0*/  LEA.HI.X.SX32 R19, R25, R123.reuse, 0x1, P0 ;  /* 0x0000007b19137211 */ /* 0x080fe200000f0eff */
[C---:B------:R-:W-:Y:S01]  /*27c0*/  IMAD R25, R126.reuse, 0xa3, RZ ;  /* 0x000000a37e197824 */ /* 0x040fe200078e02ff */
[----:B-1----:R-:W-:Y:S01]  /*27d0*/  IADD3 R4, P0, R35, R122, RZ ;  /* 0x0000007a23047210 */ /* 0x002fe20007f1e0ff */
[----:B------:R-:W-:Y:S01]  /*27e0*/  STL [R1+0xd4], R45 ;  /* 0x0000d42d01007387 */ /* 0x000fe20000100800 */
[-C--:B------:R-:W-:Y:S01]  /*27f0*/  LEA.HI.X.SX32 R23, R27, R123.reuse, 0x1, P1 ;  /* 0x0000007b1b177211 */ /* 0x080fe200008f0eff */
[C---:B------:R-:W-:Y:S01]  /*2800*/  IMAD R27, R126.reuse, 0xa4, RZ ;  /* 0x000000a47e1b7824 */ /* 0x040fe200078e02ff */
[----:B------:R-:W-:Y:S01]  /*2810*/  LEA.HI.X.SX32 R5, R35, R123, 0x1, P0 ;  /* 0x0000007b23057211 */ /* 0x000fe200000f0eff */
[----:B------:R0:W2:Y:S01]  /*2820*/  LDG.E.U8 R135, desc[UR8][R6.64] ;  /* 0x0000000806877981 */ /* 0x0000a2000c1e1100 */
[----:B------:R-:W-:-:S03]  /*2830*/  IMAD R35, R126, 0xa5, RZ ;  /* 0x000000a57e237824 */ /* 0x000fc600078e02ff */
[----:B------:R-:W-:Y:S04]  /*2840*/  STL [R1+0xd0], R44 ;  /* 0x0000d02c01007387 */ /* 0x000fe80000100800 */
[----:B------:R1:W-:Y:S01]  /*2850*/  STL [R1+0xcc], R36 ;  /* 0x0000cc2401007387 */ /* 0x0003e20000100800 */
[----:B0-----:R-:W-:-:S03]  /*2860*/  IADD3 R6, P1, R25, R122, RZ ;  /* 0x0000007a19067210 */ /* 0x001fc60007f3e0ff */
[----:B------:R0:W-:Y:S01]  /*2870*/  STL [R1+0xc8], R37 ;  /* 0x0000c82501007387 */ /* 0x0001e20000100800 */
[----:B------:R-:W-:-:S03]  /*2880*/  LEA.HI.X.SX32 R7, R25, R123, 0x1, P1 ;  /* 0x0000007b19077211 */ /* 0x000fc600008f0eff */
[----:B------:R3:W4:Y:S04]  /*2890*/  LDG.E.U8 R133, desc[UR8][R16.64] ;  /* 0x0000000810857981 */ /* 0x000728000c1e1100 */
[----:B-1----:R1:W5:Y:S04]  /*28a0*/  LDG.E.U8 R36, desc[UR8][R14.64] ;  /* 0x000000080e247981 */ /* 0x002368000c1e1100 */
[----:B------:R1:W2:Y:S01]  /*28b0*/  LDG.E.U8 R56, desc[UR8][R18.64] ;  /* 0x0000000812387981 */ /* 0x0002a2000c1e1100 */
[----:B---3--:R-:W-:-:S03]  /*28c0*/  IMAD R17, R126, 0xa6, RZ ;  /* 0x000000a67e117824 */ /* 0x008fc600078e02ff */
[----:B0-----:R-:W3:Y:S01]  /*28d0*/  LDG.E.U8 R37, desc[UR8][R6.64] ;  /* 0x0000000806257981 */ /* 0x001ee2000c1e1100 */
[----:B-1----:R-:W-:-:S03]  /*28e0*/  IADD3 R14, P0, R27, R122, RZ ;  /* 0x0000007a1b0e7210 */ /* 0x002fc60007f1e0ff */
[----:B------:R-:W2:Y:S01]  /*28f0*/  LDG.E.U8 R23, desc[UR8][R22.64] ;  /* 0x0000000816177981 */ /* 0x000ea2000c1e1100 */
[C---:B------:R-:W-:Y:S01]  /*2900*/  IMAD R19, R126.reuse, 0xa7, RZ ;  /* 0x000000a77e137824 */ /* 0x040fe200078e02ff */
[----:B------:R-:W-:Y:S01]  /*2910*/  LEA.HI.X.SX32 R15, R27, R123, 0x1, P0 ;  /* 0x0000007b1b0f7211 */ /* 0x000fe200000f0eff */
[----:B------:R-:W-:Y:S01]  /*2920*/  IMAD R27, R126, 0xa8, RZ ;  /* 0x000000a87e1b7824 */ /* 0x000fe200078e02ff */
[----:B------:R-:W-:-:S03]  /*2930*/  IADD3 R16, P0, R17, R122, RZ ;  /* 0x0000007a11107210 */ /* 0x000fc60007f1e0ff */
[----:B------:R0:W2:Y:S01]  /*2940*/  LDG.E.U8 R55, desc[UR8][R14.64] ;  /* 0x000000080e377981 */ /* 0x0000a2000c1e1100 */
[----:B------:R-:W-:-:S05]  /*2950*/  LEA.HI.X.SX32 R17, R17, R123, 0x1, P0 ;  /* 0x0000007b11117211 */ /* 0x000fca00000f0eff */
[----:B------:R-:W2:Y:S01]  /*2960*/  LDG.E.U8 R54, desc[UR8][R16.64] ;  /* 0x0000000810367981 */ /* 0x000ea2000c1e1100 */
[----:B0-----:R-:W-:-:S03]  /*2970*/  IMAD R15, R126, 0xab, RZ ;  /* 0x000000ab7e0f7824 */ /* 0x001fc600078e02ff */
[----:B------:R-:W-:Y:S04]  /*2980*/  STL [R1+0xc4], R26 ;  /* 0x0000c41a01007387 */ /* 0x000fe80000100800 */
[----:B------:R0:W-:Y:S02]  /*2990*/  STL [R1+0xc0], R24 ;  /* 0x0000c01801007387 */ /* 0x0001e40000100800 */
[C---:B0-----:R-:W-:Y:S02]  /*29a0*/  IADD3 R24, P1, R35.reuse, R122, RZ ;  /* 0x0000007a23187210 */ /* 0x041fe40007f3e0ff */
[----:B------:R0:W-:Y:S02]  /*29b0*/  STL [R1+0xf8], R20 ;  /* 0x0000f81401007387 */ /* 0x0001e40000100800 */
[----:B------:R-:W-:-:S02]  /*29c0*/  LEA.HI.X.SX32 R25, R35, R123, 0x1, P1 ;  /* 0x0000007b23197211 */ /* 0x000fc400008f0eff */
[-C--:B------:R-:W-:Y:S01]  /*29d0*/  IADD3 R18, P1, R19, R122.reuse, RZ ;  /* 0x0000007a13127210 */ /* 0x080fe20007f3e0ff */
[C---:B------:R-:W-:Y:S01]  /*29e0*/  IMAD R35, R126.reuse, 0xaa, RZ ;  /* 0x000000aa7e237824 */ /* 0x040fe200078e02ff */
[----:B------:R-:W-:Y:S01]  /*29f0*/  IADD3 R26, P0, R27, R122, RZ ;  /* 0x0000007a1b1a7210 */ /* 0x000fe20007f1e0ff */
[----:B------:R1:W2:Y:S04]  /*2a00*/  LDG.E.U8 R24, desc[UR8][R24.64] ;  /* 0x0000000818187981 */ /* 0x0002a8000c1e1100 */
[----:B0-----:R0:W4:Y:S01]  /*2a10*/  LDG.E.U8 R20, desc[UR8][R4.64] ;  /* 0x0000000804147981 */ /* 0x001122000c1e1100 */
[-C--:B------:R-:W-:Y:S02]  /*2a20*/  LEA.HI.X.SX32 R19, R19, R123.reuse, 0x1, P1 ;  /* 0x0000007b13137211 */ /* 0x080fe400008f0eff */
[----:B------:R-:W-:Y:S01]  /*2a30*/  LEA.HI.X.SX32 R27, R27, R123, 0x1, P0 ;  /* 0x0000007b1b1b7211 */ /* 0x000fe200000f0eff */
[----:B-1----:R-:W-:-:S03]  /*2a40*/  IMAD R25, R126, 0xac, RZ ;  /* 0x000000ac7e197824 */ /* 0x002fc600078e02ff */
[----:B------:R-:W2:Y:S01]  /*2a50*/  LDG.E.U8 R19, desc[UR8][R18.64] ;  /* 0x0000000812137981 */ /* 0x000ea2000c1e1100 */
[----:B0-----:R-:W-:Y:S01]  /*2a60*/  IMAD R5, R126, 0xa9, RZ ;  /* 0x000000a97e057824 */ /* 0x001fe200078e02ff */
[-C--:B------:R-:W-:Y:S02]  /*2a70*/  IADD3 R4, P0, R35, R122.reuse, RZ ;  /* 0x0000007a23047210 */ /* 0x080fe40007f1e0ff */
[----:B------:R0:W2:Y:S02]  /*2a80*/  LDG.E.U8 R53, desc[UR8][R26.64] ;  /* 0x000000081a357981 */ /* 0x0000a4000c1e1100 */
[----:B------:R-:W-:-:S04]  /*2a90*/  IADD3 R6, P1, R5, R122, RZ ;  /* 0x0000007a05067210 */ /* 0x000fc80007f3e0ff */
[-C--:B------:R-:W-:Y:S02]  /*2aa0*/  LEA.HI.X.SX32 R7, R5, R123.reuse, 0x1, P1 ;  /* 0x0000007b05077211 */ /* 0x080fe400008f0eff */
[-C--:B------:R-:W-:Y:S02]  /*2ab0*/  IADD3 R58, P1, R15, R122.reuse, RZ ;  /* 0x0000007a0f3a7210 */ /* 0x080fe40007f3e0ff */
[-C--:B------:R-:W-:Y:S01]  /*2ac0*/  LEA.HI.X.SX32 R5, R35, R123.reuse, 0x1, P0 ;  /* 0x0000007b23057211 */ /* 0x080fe200000f0eff */
[----:B------:R1:W2:Y:S01]  /*2ad0*/  LDG.E.U8 R22, desc[UR8][R6.64] ;  /* 0x0000000806167981 */ /* 0x0002a2000c1e1100 */
[-C--:B------:R-:W-:Y:S01]  /*2ae0*/  LEA.HI.X.SX32 R59, R15, R123.reuse, 0x1, P1 ;  /* 0x0000007b0f3b7211 */ /* 0x080fe200008f0eff */
[C---:B------:R-:W-:Y:S01]  /*2af0*/  IMAD R15, R126.reuse, 0xae, RZ ;  /* 0x000000ae7e0f7824 */ /* 0x040fe200078e02ff */
[C---:B------:R-:W-:Y:S01]  /*2b00*/  IADD3 R72, P0, R25.reuse, R122, RZ ;  /* 0x0000007a19487210 */ /* 0x040fe20007f1e0ff */
[----:B------:R-:W-:Y:S01]  /*2b10*/  IMAD R17, R126, 0xad, RZ ;  /* 0x000000ad7e117824 */ /* 0x000fe200078e02ff */
[----:B------:R1:W2:Y:S02]  /*2b20*/  LDG.E.U8 R52, desc[UR8][R4.64] ;  /* 0x0000000804347981 */ /* 0x0002a4000c1e1100 */
[----:B------:R-:W-:-:S02]  /*2b30*/  LEA.HI.X.SX32 R73, R25, R123, 0x1, P0 ;  /* 0x0000007b19497211 */ /* 0x000fc400000f0eff */
[-C--:B0-----:R-:W-:Y:S01]  /*2b40*/  IADD3 R26, P0, R15, R122.reuse, RZ ;  /* 0x0000007a0f1a7210 */ /* 0x081fe20007f1e0ff */
[C---:B-1----:R-:W-:Y:S01]  /*2b50*/  IMAD R7, R126.reuse, 0x30, RZ ;  /* 0x000000307e077824 */ /* 0x042fe200078e02ff */
[-C--:B------:R-:W-:Y:S01]  /*2b60*/  IADD3 R44, P1, R17, R122.reuse, RZ ;  /* 0x0000007a112c7210 */ /* 0x080fe20007f3e0ff */
[C---:B------:R-:W-:Y:S01]  /*2b70*/  IMAD R25, R126.reuse, 0xaf, RZ ;  /* 0x000000af7e197824 */ /* 0x040fe200078e02ff */
[-C--:B------:R-:W-:Y:S01]  /*2b80*/  LEA.HI.X.SX32 R27, R15, R123.reuse, 0x1, P0 ;  /* 0x0000007b0f1b7211 */ /* 0x080fe200000f0eff */
[----:B------:R-:W2:Y:S01]  /*2b90*/  LDG.E.U8 R51, desc[UR8][R72.64] ;  /* 0x0000000848337981 */ /* 0x000ea2000c1e1100 */
[-C--:B------:R-:W-:Y:S02]  /*2ba0*/  IADD3 R14, P0, R7, R122.reuse, RZ ;  /* 0x0000007a070e7210 */ /* 0x080fe40007f1e0ff */
[-C--:B------:R-:W-:Y:S01]  /*2bb0*/  LEA.HI.X.SX32 R45, R17, R123.reuse, 0x1, P1 ;  /* 0x0000007b112d7211 */ /* 0x080fe200008f0eff */
[----:B------:R-:W-:Y:S01]  /*2bc0*/  IMAD R5, R126, 0x31, RZ ;  /* 0x000000317e057824 */ /* 0x000fe200078e02ff */
[----:B------:R-:W-:Y:S01]  /*2bd0*/  LEA.HI.X.SX32 R15, R7, R123, 0x1, P0 ;  /* 0x0000007b070f7211 */ /* 0x000fe200000f0eff */
[----:B------:R-:W2:Y:S04]  /*2be0*/  LDG.E.U8 R50, desc[UR8][R26.64] ;  /* 0x000000081a327981 */ /* 0x000ea8000c1e1100 */
[----:B------:R-:W3:Y:S01]  /*2bf0*/  LDG.E.U8 R18, desc[UR8][R14.64] ;  /* 0x000000080e127981 */ /* 0x000ee2000c1e1100 */
[----:B------:R-:W-:-:S04]  /*2c00*/  IADD3 R16, P1, R25, R122, RZ ;  /* 0x0000007a19107210 */ /* 0x000fc80007f3e0ff */
[----:B------:R-:W-:Y:S01]  /*2c10*/  LEA.HI.X.SX32 R17, R25, R123, 0x1, P1 ;  /* 0x0000007b19117211 */ /* 0x000fe200008f0eff */
[----:B------:R-:W-:Y:S01]  /*2c20*/  IMAD R25, R126, 0x32, RZ ;  /* 0x000000327e197824 */ /* 0x000fe200078e02ff */
[----:B-----5:R0:W-:Y:S01]  /*2c30*/  STL [R1+0xfc], R36 ;  /* 0x0000fc2401007387 */ /* 0x0201e20000100800 */
[----:B------:R-:W-:-:S03]  /*2c40*/  IADD3 R6, P1, R5, R122, RZ ;  /* 0x0000007a05067210 */ /* 0x000fc60007f3e0ff */
[----:B------:R-:W-:Y:S01]  /*2c50*/  IADD3 R4, P0, R25, R122, RZ ;  /* 0x0000007a19047210 */ /* 0x000fe20007f1e0ff */
[----:B------:R-:W5:Y:S01]  /*2c60*/  LDG.E.U8 R35, desc[UR8][R16.64] ;  /* 0x0000000810237981 */ /* 0x000f62000c1e1100 */
[----:B------:R-:W-:-:S03]  /*2c70*/  LEA.HI.X.SX32 R7, R5, R123, 0x1, P1 ;  /* 0x0000007b05077211 */ /* 0x000fc600008f0eff */
[----:B0-----:R0:W5:Y:S01]  /*2c80*/  LDG.E.U8 R36, desc[UR8][R58.64] ;  /* 0x000000083a247981 */ /* 0x001162000c1e1100 */
[----:B------:R-:W-:-:S03]  /*2c90*/  LEA.HI.X.SX32 R5, R25, R123, 0x1, P0 ;  /* 0x0000007b19057211 */ /* 0x000fc600000f0eff */
[----:B------:R-:W2:Y:S01]  /*2ca0*/  LDG.E.U8 R16, desc[UR8][R6.64] ;  /* 0x0000000806107981 */ /* 0x000ea2000c1e1100 */
[----:B0-----:R-:W-:-:S05]  /*2cb0*/  IMAD R59, R126, 0x33, RZ ;  /* 0x000000337e3b7824 */ /* 0x001fca00078e02ff */
[----:B------:R-:W-:-:S04]  /*2cc0*/  IADD3 R14, P1, R59, R122, RZ ;  /* 0x0000007a3b0e7210 */ /* 0x000fc80007f3e0ff */
[----:B------:R-:W-:Y:S01]  /*2cd0*/  LEA.HI.X.SX32 R15, R59, R123, 0x1, P1 ;  /* 0x0000007b3b0f7211 */ /* 0x000fe200008f0eff */
[----:B------:R-:W-:-:S04]  /*2ce0*/  IMAD R25, R126, 0x35, RZ ;  /* 0x000000357e197824 */ /* 0x000fc800078e02ff */
[----:B------:R-:W5:Y:S01]  /*2cf0*/  LDG.E.U8 R26, desc[UR8][R14.64] ;  /* 0x000000080e1a7981 */ /* 0x000f62000c1e1100 */
[C---:B------:R-:W-:Y:S02]  /*2d00*/  IMAD R17, R126.reuse, 0x36, RZ ;  /* 0x000000367e117824 */ /* 0x040fe400078e02ff */
[C---:B------:R-:W-:Y:S01]  /*2d10*/  IMAD R27, R126.reuse, 0x37, RZ ;  /* 0x000000377e1b7824 */ /* 0x040fe200078e02ff */
[----:B----4-:R0:W-:Y:S04]  /*2d20*/  STL [R1+0x100], R20 ;  /* 0x0001001401007387 */ /* 0x0101e80000100800 */
[----:B0-----:R0:W4:Y:S04]  /*2d30*/  LDG.E.U8 R20, desc[UR8][R44.64] ;  /* 0x000000082c147981 */ /* 0x001128000c1e1100 */
[----:B------:R1:W5:Y:S01]  /*2d40*/  LDG.E.U8 R44, desc[UR8][R4.64] ;  /* 0x00000008042c7981 */ /* 0x000362000c1e1100 */
[----:B0-----:R-:W-:-:S05]  /*2d50*/  IMAD R45, R126, 0x34, RZ ;  /* 0x000000347e2d7824 */ /* 0x001fca00078e02ff */
[-C--:B------:R-:W-:Y:S02]  /*2d60*/  IADD3 R6, P0, R45, R122.reuse, RZ ;  /* 0x0000007a2d067210 */ /* 0x080fe40007f1e0ff */
[-C--:B-1----:R-:W-:Y:S02]  /*2d70*/  IADD3 R4, P1, R25, R122.reuse, RZ ;  /* 0x0000007a19047210 */ /* 0x082fe40007f3e0ff */
[-C--:B------:R-:W-:Y:S02]  /*2d80*/  LEA.HI.X.SX32 R7, R45, R123.reuse, 0x1, P0 ;  /* 0x0000007b2d077211 */ /* 0x080fe400000f0eff */
[-C--:B------:R-:W-:Y:S01]  /*2d90*/  LEA.HI.X.SX32 R5, R25, R123.reuse, 0x1, P1 ;  /* 0x0000007b19057211 */ /* 0x080fe200008f0eff */
[----:B------:R-:W-:Y:S01]  /*2da0*/  IMAD R25, R126, 0x38, RZ ;  /* 0x000000387e197824 */ /* 0x000fe200078e02ff */
[CC--:B------:R-:W-:Y:S01]  /*2db0*/  IADD3 R14, P0, R17.reuse, R122.reuse, RZ ;  /* 0x0000007a110e7210 */ /* 0x0c0fe20007f1e0ff */
[----:B------:R0:W4:Y:S03]  /*2dc0*/  LDG.E.U8 R70, desc[UR8][R6.64] ;  /* 0x0000000806467981 */ /* 0x000126000c1e1100 */
[----:B------:R-:W-:Y:S01]  /*2dd0*/  LEA.HI.X.SX32 R15, R17, R123, 0x1, P0 ;  /* 0x0000007b110f7211 */ /* 0x000fe200000f0eff */
[----:B------:R1:W4:Y:S04]  /*2de0*/  LDG.E.U8 R59, desc[UR8][R4.64] ;  /* 0x00000008043b7981 */ /* 0x000328000c1e1100 */
[----:B------:R2:W4:Y:S01]  /*2df0*/  LDG.E.U8 R58, desc[UR8][R14.64] ;  /* 0x000000080e3a7981 */ /* 0x000522000c1e1100 */
[----:B0-----:R-:W-:-:S02]  /*2e00*/  IADD3 R6, P1, R27, R122, RZ ;  /* 0x0000007a1b067210 */ /* 0x001fc40007f3e0ff */
[----:B-1----:R-:W-:Y:S02]  /*2e10*/  IADD3 R4, P0, R25, R122, RZ ;  /* 0x0000007a19047210 */ /* 0x002fe40007f1e0ff */
[-C--:B------:R-:W-:Y:S02]  /*2e20*/  LEA.HI.X.SX32 R7, R27, R123.reuse, 0x1, P1 ;  /* 0x0000007b1b077211 */ /* 0x080fe400008f0eff */
[----:B------:R-:W-:Y:S01]  /*2e30*/  LEA.HI.X.SX32 R5, R25, R123, 0x1, P0 ;  /* 0x0000007b19057211 */ /* 0x000fe200000f0eff */
[----:B---3--:R0:W-:Y:S04]  /*2e40*/  STL [R1+0x168], R18 ;  /* 0x0001681201007387 */ /* 0x0081e80000100800 */
[----:B------:R1:W3:Y:S04]  /*2e50*/  LDG.E.U8 R45, desc[UR8][R6.64] ;  /* 0x00000008062d7981 */ /* 0x0002e8000c1e1100 */
[----:B0-----:R0:W3:Y:S01]  /*2e60*/  LDG.E.U8 R18, desc[UR8][R4.64] ;  /* 0x0000000804127981 */ /* 0x0010e2000c1e1100 */
[----:B------:R-:W-:-:S02]  /*2e70*/  IMAD R17, R126, 0x39, RZ ;  /* 0x000000397e117824 */ /* 0x000fc400078e02ff */
[C---:B------:R-:W-:Y:S02]  /*2e80*/  IMAD R27, R126.reuse, 0x3a, RZ ;  /* 0x0000003a7e1b7824 */ /* 0x040fe400078e02ff */
[C---:B------:R-:W-:Y:S01]  /*2e90*/  IMAD R25, R126.reuse, 0x3b, RZ ;  /* 0x0000003b7e197824 */ /* 0x040fe200078e02ff */
[-C--:B--2---:R-:W-:Y:S02]  /*2ea0*/  IADD3 R14, P1, R17, R122.reuse, RZ ;  /* 0x0000007a110e7210 */ /* 0x084fe40007f3e0ff */
[-C--:B-1----:R-:W-:Y:S02]  /*2eb0*/  IADD3 R6, P0, R27, R122.reuse, RZ ;  /* 0x0000007a1b067210 */ /* 0x082fe40007f1e0ff */
[-C--:B------:R-:W-:Y:S02]  /*2ec0*/  LEA.HI.X.SX32 R15, R17, R123.reuse, 0x1, P1 ;  /* 0x0000007b110f7211 */ /* 0x080fe400008f0eff */
[-C--:B------:R-:W-:Y:S02]  /*2ed0*/  LEA.HI.X.SX32 R7, R27, R123.reuse, 0x1, P0 ;  /* 0x0000007b1b077211 */ /* 0x080fe400000f0eff */
[C---:B0-----:R-:W-:Y:S01]  /*2ee0*/  IADD3 R4, P1, R25.reuse, R122, RZ ;  /* 0x0000007a19047210 */ /* 0x041fe20007f3e0ff */
[----:B------:R0:W-:Y:S03]  /*2ef0*/  STL [R1+0x130], R16 ;  /* 0x0001301001007387 */ /* 0x0001e60000100800 */
[----:B------:R-:W-:Y:S01]  /*2f00*/  LEA.HI.X.SX32 R5, R25, R123, 0x1, P1 ;  /* 0x0000007b19057211 */ /* 0x000fe200008f0eff */
[C---:B------:R-:W-:Y:S01]  /*2f10*/  IMAD R17, R126.reuse, 0x3c, RZ ;  /* 0x0000003c7e117824 */ /* 0x040fe200078e02ff */
[----:B0-----:R0:W2:Y:S01]  /*2f20*/  LDG.E.U8 R16, desc[UR8][R14.64] ;  /* 0x000000080e107981 */ /* 0x0010a2000c1e1100 */
[----:B------:R-:W-:-:S02]  /*2f30*/  IMAD R27, R126, 0x3d, RZ ;  /* 0x0000003d7e1b7824 */ /* 0x000fc400078e02ff */
[----:B------:R-:W-:Y:S01]  /*2f40*/  IMAD R25, R126, 0x3e, RZ ;  /* 0x0000003e7e197824 */ /* 0x000fe200078e02ff */
[----:B0-----:R-:W-:-:S04]  /*2f50*/  IADD3 R14, P0, R17, R122, RZ ;  /* 0x0000007a110e7210 */ /* 0x001fc80007f1e0ff */
[----:B------:R-:W-:Y:S01]  /*2f60*/  LEA.HI.X.SX32 R15, R17, R123, 0x1, P0 ;  /* 0x0000007b110f7211 */ /* 0x000fe200000f0eff */
[----:B------:R-:W-:Y:S01]  /*2f70*/  IMAD R17, R126, 0x3f, RZ ;  /* 0x0000003f7e117824 */ /* 0x000fe200078e02ff */
[----:B-----5:R0:W-:Y:S04]  /*2f80*/  STL [R1+0x314], R44 ;  /* 0x0003142c01007387 */ /* 0x0201e80000100800 */
[----:B------:R1:W-:Y:S04]  /*2f90*/  STL [R1+0x310], R26 ;  /* 0x0003101a01007387 */ /* 0x0003e80000100800 */
[----:B0-----:R0:W5:Y:S04]  /*2fa0*/  LDG.E.U8 R44, desc[UR8][R6.64] ;  /* 0x00000008062c7981 */ /* 0x001168000c1e1100 */
[----:B-1----:R1:W5:Y:S01]  /*2fb0*/  LDG.E.U8 R26, desc[UR8][R4.64] ;  /* 0x00000008041a7981 */ /* 0x002362000c1e1100 */
[----:B0-----:R-:W-:-:S03]  /*2fc0*/  IADD3 R6, P1, R27, R122, RZ ;  /* 0x0000007a1b067210 */ /* 0x001fc60007f3e0ff */
[----:B----4-:R0:W-:Y:S01]  /*2fd0*/  STL [R1+0x30c], R70 ;  /* 0x00030c4601007387 */ /* 0x0101e20000100800 */
[-C--:B------:R-:W-:Y:S01]  /*2fe0*/  LEA.HI.X.SX32 R7, R27, R123.reuse, 0x1, P1 ;  /* 0x0000007b1b077211 */ /* 0x080fe200008f0eff */
[----:B------:R-:W-:Y:S01]  /*2ff0*/  IMAD R27, R126, 0xb0, RZ ;  /* 0x000000b07e1b7824 */ /* 0x000fe200078e02ff */
[CC--:B-1----:R-:W-:Y:S01]  /*3000*/  IADD3 R4, P0, R25.reuse, R122.reuse, RZ ;  /* 0x0000007a19047210 */ /* 0x0c2fe20007f1e0ff */
[----:B------:R1:W-:Y:S03]  /*3010*/  STL [R1+0x308], R59 ;  /* 0x0003083b01007387 */ /* 0x0003e60000100800 */
[----:B------:R-:W-:Y:S01]  /*3020*/  LEA.HI.X.SX32 R5, R25, R123, 0x1, P0 ;  /* 0x0000007b19057211 */ /* 0x000fe200000f0eff */
[----:B0-----:R0:W4:Y:S04]  /*3030*/  LDG.E.U8 R70, desc[UR8][R14.64] ;  /* 0x000000080e467981 */ /* 0x001128000c1e1100 */
[----:B-1----:R1:W4:Y:S01]  /*3040*/  LDG.E.U8 R59, desc[UR8][R6.64] ;  /* 0x00000008063b7981 */ /* 0x002322000c1e1100 */
[----:B0-----:R-:W-:-:S02]  /*3050*/  IADD3 R14, P1, R17, R122, RZ ;  /* 0x0000007a110e7210 */ /* 0x001fc40007f3e0ff */
[----:B-1----:R-:W-:Y:S02]  /*3060*/  IADD3 R6, P0, R27, R122, RZ ;  /* 0x0000007a1b067210 */ /* 0x002fe40007f1e0ff */
[-C--:B------:R-:W-:Y:S02]  /*3070*/  LEA.HI.X.SX32 R15, R17, R123.reuse, 0x1, P1 ;  /* 0x0000007b110f7211 */ /* 0x080fe400008f0eff */
[----:B------:R-:W-:Y:S01]  /*3080*/  LEA.HI.X.SX32 R7, R27, R123, 0x1, P0 ;  /* 0x0000007b1b077211 */ /* 0x000fe200000f0eff */
[----:B------:R0:W-:Y:S04]  /*3090*/  STL [R1+0x304], R58 ;  /* 0x0003043a01007387 */ /* 0x0001e80000100800 */
[----:B---3--:R1:W-:Y:S04]  /*30a0*/  STL [R1+0x300], R45 ;  /* 0x0003002d01007387 */ /* 0x0083e80000100800 */
[----:B------:R3:W-:Y:S04]  /*30b0*/  STL [R1+0x2fc], R18 ;  /* 0x0002fc1201007387 */ /* 0x0007e80000100800 */
[----:B0-----:R0:W4:Y:S04]  /*30c0*/  LDG.E.U8 R58, desc[UR8][R4.64] ;  /* 0x00000008043a7981 */ /* 0x001128000c1e1100 */
[----:B-1----:R1:W4:Y:S04]  /*30d0*/  LDG.E.U8 R45, desc[UR8][R14.64] ;  /* 0x000000080e2d7981 */ /* 0x002328000c1e1100 */
[----:B---3--:R3:W4:Y:S01]  /*30e0*/  LDG.E.U8 R18, desc[UR8][R6.64] ;  /* 0x0000000806127981 */ /* 0x008722000c1e1100 */
[----:B------:R-:W-:-:S02]  /*30f0*/  IMAD R25, R126, 0xb1, RZ ;  /* 0x000000b17e197824 */ /* 0x000fc400078e02ff */
[C---:B------:R-:W-:Y:S02]  /*3100*/  IMAD R17, R126.reuse, 0xb2, RZ ;  /* 0x000000b27e117824 */ /* 0x040fe400078e02ff */
[C---:B------:R-:W-:Y:S01]  /*3110*/  IMAD R27, R126.reuse, 0xb3, RZ ;  /* 0x000000b37e1b7824 */ /* 0x040fe200078e02ff */
[-C--:B0-----:R-:W-:Y:S02]  /*3120*/  IADD3 R4, P1, R25, R122.reuse, RZ ;  /* 0x0000007a19047210 */ /* 0x081fe40007f3e0ff */
[-C--:B-1----:R-:W-:Y:S02]  /*3130*/  IADD3 R14, P0, R17, R122.reuse, RZ ;  /* 0x0000007a110e7210 */ /* 0x082fe40007f1e0ff */
[-C--:B------:R-:W-:Y:S02]  /*3140*/  LEA.HI.X.SX32 R5, R25, R123.reuse, 0x1, P1 ;  /* 0x0000007b19057211 */ /* 0x080fe400008f0eff */
[-C--:B------:R-:W-:Y:S02]  /*3150*/  LEA.HI.X.SX32 R15, R17, R123.reuse, 0x1, P0 ;  /* 0x0000007b110f7211 */ /* 0x080fe400000f0eff */
[C---:B---3--:R-:W-:Y:S01]  /*3160*/  IADD3 R6, P1, R27.reuse, R122, RZ ;  /* 0x0000007a1b067210 */ /* 0x048fe20007f3e0ff */
[----:B--2---:R0:W-:Y:S03]  /*3170*/  STL [R1+0x2f8], R16 ;  /* 0x0002f81001007387 */ /* 0x0041e60000100800 */
        /* <DEDUP_REMOVED lines=10> */
[----:B0-----:R0:W3:Y:S04]  /*3220*/  LDG.E.U8 R44, desc[UR8][R14.64] ;  /* 0x000000080e2c7981 */ /* 0x0010e8000c1e1100 */
        /* <DEDUP_REMOVED lines=15> */
[----:B------:R-:W-:Y:S04]  /*3320*/  STL [R1+0x2d4], R45 ;  /* 0x0002d42d01007387 */ /* 0x000fe80000100800 */
[----:B------:R-:W4:Y:S04]  /*3330*/  LDG.E.U8 R72, desc[UR8][R4.64] ;  /* 0x0000000804487981 */ /* 0x000f28000c1e1100 */
[----:B0-----:R0:W4:Y:S04]  /*3340*/  LDG.E.U8 R58, desc[UR8][R6.64] ;  /* 0x00000008063a7981 */ /* 0x001128000c1e1100 */
[----:B------:R1:W-:Y:S04]  /*3350*/  STL [R1+0x2cc], R18 ;  /* 0x0002cc1201007387 */ /* 0x0003e80000100800 */
[----:B-1----:R1:W4:Y:S01]  /*3360*/  LDG.E.U8 R18, desc[UR8][R14.64] ;  /* 0x000000080e127981 */ /* 0x002322000c1e1100 */
[----:B------:R-:W-:-:S02]  /*3370*/  IMAD R27, R126, 0xb9, RZ ;  /* 0x000000b97e1b7824 */ /* 0x000fc400078e02ff */
[C---:B------:R-:W-:Y:S02]  /*3380*/  IMAD R25, R126.reuse, 0xba, RZ ;  /* 0x000000ba7e197824 */ /* 0x040fe400078e02ff */
[C---:B------:R-:W-:Y:S01]  /*3390*/  IMAD R17, R126.reuse, 0xbb, RZ ;  /* 0x000000bb7e117824 */ /* 0x040fe200078e02ff */
[-C--:B0-----:R-:W-:Y:S02]  /*33a0*/  IADD3 R6, P1, R27, R122.reuse, RZ ;  /* 0x0000007a1b067210 */ /* 0x081fe40007f3e0ff */
[-C--:B------:R-:W-:Y:S02]  /*33b0*/  IADD3 R4, P0, R25, R122.reuse, RZ ;  /* 0x0000007a19047210 */ /* 0x080fe40007f1e0ff */
[-C--:B------:R-:W-:Y:S02]  /*33c0*/  LEA.HI.X.SX32 R7, R27, R123.reuse, 0x1, P1 ;  /* 0x0000007b1b077211 */ /* 0x080fe400008f0eff */
[-C--:B------:R-:W-:Y:S02]  /*33d0*/  LEA.HI.X.SX32 R5, R25, R123.reuse, 0x1, P0 ;  /* 0x0000007b19057211 */ /* 0x080fe400000f0eff */
[C---:B-1----:R-:W-:Y:S01]  /*33e0*/  IADD3 R14, P1, R17.reuse, R122, RZ ;  /* 0x0000007a110e7210 */ /* 0x042fe20007f3e0ff */
[----:B--2---:R0:W-:Y:S03]  /*33f0*/  STL [R1+0x2c4], R16 ;  /* 0x0002c41001007387 */ /* 0x0041e60000100800 */
[----:B------:R-:W-:Y:S01]  /*3400*/  LEA.HI.X.SX32 R15, R17, R123, 0x1, P1 ;  /* 0x0000007b110f7211 */ /* 0x000fe200008f0eff */
[C---:B------:R-:W-:Y:S01]  /*3410*/  IMAD R27, R126.reuse, 0xbc, RZ ;  /* 0x000000bc7e1b7824 */ /* 0x040fe200078e02ff */
[----:B0-----:R0:W2:Y:S01]  /*3420*/  LDG.E.U8 R16, desc[UR8][R6.64] ;  /* 0x0000000806107981 */ /* 0x0010a2000c1e1100 */
[----:B------:R-:W-:-:S02]  /*3430*/  IMAD R25, R126, 0xbd, RZ ;  /* 0x000000bd7e197824 */ /* 0x000fc400078e02ff */
[C---:B------:R-:W-:Y:S01]  /*3440*/  IMAD R45, R126.reuse, 0xbe, RZ ;  /* 0x000000be7e2d7824 */ /* 0x040fe200078e02ff */
[----:B0-----:R-:W-:Y:S01]  /*3450*/  IADD3 R6, P0, R27, R122, RZ ;  /* 0x0000007a1b067210 */ /* 0x001fe20007f1e0ff */
[----:B------:R-:W-:-:S03]  /*3460*/  IMAD.SHL.U32 R17, R126, 0x40, RZ ;  /* 0x000000407e117824 */ /* 0x000fc600078e00ff */
[----:B------:R-:W-:Y:S01]  /*3470*/  LEA.HI.X.SX32 R7, R27, R123, 0x1, P0 ;  /* 0x0000007b1b077211 */ /* 0x000fe200000f0eff */
[----:B------:R-:W-:Y:S01]  /*3480*/  IMAD R27, R126, 0xbf, RZ ;  /* 0x000000bf7e1b7824 */ /* 0x000fe200078e02ff */
[----:B---3--:R0:W-:Y:S04]  /*3490*/  STL [R1+0x2c0], R44 ;  /* 0x0002c02c01007387 */ /* 0x0081e80000100800 */
[----:B-----5:R1:W-:Y:S04]  /*34a0*/  STL [R1+0x2b8], R26 ;  /* 0x0002b81a01007387 */ /* 0x0203e80000100800 */
[----:B0-----:R0:W3:Y:S04]  /*34b0*/  LDG.E.U8 R44, desc[UR8][R4.64] ;  /* 0x00000008042c7981 */ /* 0x0010e8000c1e1100 */
[----:B-1----:R1:W5:Y:S01]  /*34c0*/  LDG.E.U8 R26, desc[UR8][R14.64] ;  /* 0x000000080e1a7981 */ /* 0x002362000c1e1100 */
[----:B0-----:R-:W-:-:S03]  /*34d0*/  IADD3 R4, P1, R25, R122, RZ ;  /* 0x0000007a19047210 */ /* 0x001fc60007f3e0ff */
[----:B----4-:R0:W-:Y:S01]  /*34e0*/  STL [R1+0x2b0], R70 ;  /* 0x0002b04601007387 */ /* 0x0101e20000100800 */
[-C--:B------:R-:W-:Y:S02]  /*34f0*/  LEA.HI.X.SX32 R5, R25, R123.reuse, 0x1, P1 ;  /* 0x0000007b19057211 */ /* 0x080fe400008f0eff */
        /* <DEDUP_REMOVED lines=8> */
[----:B------:R-:W-:-:S03]  /*3580*/  LEA.HI.X.SX32 R5, R17, R123, 0x1, P0 ;  /* 0x0000007b11057211 */ /* 0x000fc600000f0eff */
[----:B------:R-:W4:Y:S04]  /*3590*/  LDG.E.U8 R45, desc[UR8][R6.64] ;  /* 0x00000008062d7981 */ /* 0x000f28000c1e1100 */
[----:B------:R0:W-:Y:S04]  /*35a0*/  STL [R1+0x2a4], R58 ;  /* 0x0002a43a01007387 */ /* 0x0001e80000100800 */
[----:B------:R-:W-:Y:S04]  /*35b0*/  STL [R1+0x29c], R72 ;  /* 0x00029c4801007387 */ /* 0x000fe80000100800 */
        /* <DEDUP_REMOVED lines=38> */
[----:B------:R1:W-:Y:S04]  /*3820*/  STL [R1+0x264], R45 ;  /* 0x0002642d01007387 */ /* 0x0003e80000100800 */
[----:B0-----:R0:W4:Y:S04]  /*3830*/  LDG.E.U8 R58, desc[UR8][R4.64] ;  /* 0x00000008043a7981 */ /* 0x001128000c1e1100 */
[----:B-1----:R1:W4:Y:S04]  /*3840*/  LDG.E.U8 R45, desc[UR8][R14.64] ;  /* 0x000000080e2d7981 */ /* 0x002328000c1e1100 */
[----:B------:R0:W-:Y:S04]  /*3850*/  STL [R1+0x2e8], R18 ;  /* 0x0002e81201007387 */ /* 0x0001e80000100800 */
[----:B0-----:R0:W4:Y:S01]  /*3860*/  LDG.E.U8 R18, desc[UR8][R6.64] ;  /* 0x0000000806127981 */ /* 0x001122000c1e1100 */
[----:B------:R-:W-:-:S02]  /*3870*/  IMAD R17, R126, 0x49, RZ ;  /* 0x000000497e117824 */ /* 0x000fc400078e02ff */
[C---:B------:R-:W-:Y:S02]  /*3880*/  IMAD R25, R126.reuse, 0x4a, RZ ;  /* 0x0000004a7e197824 */ /* 0x040fe400078e02ff */
[C---:B------:R-:W-:Y:S01]  /*3890*/  IMAD R27, R126.reuse, 0x4b, RZ ;  /* 0x0000004b7e1b7824 */ /* 0x040fe200078e02ff */
[-C--:B------:R-:W-:Y:S02]  /*38a0*/  IADD3 R4, P1, R17, R122.reuse, RZ ;  /* 0x0000007a11047210 */ /* 0x080fe40007f3e0ff */
[-C--:B-1----:R-:W-:Y:S02]  /*38b0*/  IADD3 R14, P0, R25, R122.reuse, RZ ;  /* 0x0000007a190e7210 */ /* 0x082fe40007f1e0ff */
[-C--:B------:R-:W-:Y:S02]  /*38c0*/  LEA.HI.X.SX32 R5, R17, R123.reuse, 0x1, P1 ;  /* 0x0000007b11057211 */ /* 0x080fe400008f0eff */
[-C--:B------:R-:W-:Y:S02]  /*38d0*/  LEA.HI.X.SX32 R15, R25, R123.reuse, 0x1, P0 ;  /* 0x0000007b190f7211 */ /* 0x080fe400000f0eff */
[C---:B0-----:R-:W-:Y:S01]  /*38e0*/  IADD3 R6, P1, R27.reuse, R122, RZ ;  /* 0x0000007a1b067210 */ /* 0x041fe20007f3e0ff */
        /* <DEDUP_REMOVED lines=55> */
[----:B------:R-:W-:Y:S01]  /*3c60*/  LEA.HI.X.SX32 R5, R17, R123, 0x1, P1 ;  /* 0x0000007b11057211 */ /* 0x000fe200008f0eff */
[----:B------:R-:W-:Y:S01]  /*3c70*/  IMAD R17, R126, 0xc8, RZ ;  /* 0x000000c87e117824 */ /* 0x000fe200078e02ff */
[----:B-1----:R-:W-:-:S03]  /*3c80*/  IADD3 R14, P0, R25, R122, RZ ;  /* 0x0000007a190e7210 */ /* 0x002fc60007f1e0ff */
[----:B------:R1:W4:Y:S01]  /*3c90*/  LDG.E.U8 R72, desc[UR8][R4.64] ;  /* 0x0000000804487981 */ /* 0x000322000c1e1100 */
[----:B------:R-:W-:-:S03]  /*3ca0*/  LEA.HI.X.SX32 R15, R25, R123, 0x1, P0 ;  /* 0x0000007b190f7211 */ /* 0x000fc600000f0eff */
[----:B0-----:R0:W4:Y:S01]  /*3cb0*/  LDG.E.U8 R70, desc[UR8][R6.64] ;  /* 0x0000000806467981 */ /* 0x001122000c1e1100 */
[-C--:B-1----:R-:W-:Y:S02]  /*3cc0*/  IADD3 R4, P0, R17, R122.reuse, RZ ;  /* 0x0000007a11047210 */ /* 0x082fe40007f1e0ff */
[----:B0-----:R-:W-:Y:S01]  /*3cd0*/  IADD3 R6, P1, R27, R122, RZ ;  /* 0x0000007a1b067210 */ /* 0x001fe20007f3e0ff */
[----:B------:R-:W-:Y:S01]  /*3ce0*/  STL [R1+0x274], R59 ;  /* 0x0002743b01007387 */ /* 0x000fe20000100800 */
[-C--:B------:R-:W-:Y:S02]  /*3cf0*/  LEA.HI.X.SX32 R5, R17, R123.reuse, 0x1, P0 ;  /* 0x0000007b11057211 */ /* 0x080fe400000f0eff */
[----:B------:R-:W-:-:S05]  /*3d00*/  LEA.HI.X.SX32 R7, R27, R123, 0x1, P1 ;  /* 0x0000007b1b077211 */ /* 0x000fca00008f0eff */
        /* <DEDUP_REMOVED lines=19> */
[C---:B------:R-:W-:Y:S02]  /*3e40*/  IMAD R45, R126.reuse, 0xce, RZ ;  /* 0x000000ce7e2d7824 */ /* 0x040fe400078e02ff */
[C---:B------:R-:W-:Y:S01]  /*3e50*/  IMAD R59, R126.reuse, 0xcf, RZ ;  /* 0x000000cf7e3b7824 */ /* 0x040fe200078e02ff */
[----:B0-----:R-:W-:Y:S01]  /*3e60*/  IADD3 R14, P0, R25, R122, RZ ;  /* 0x0000007a190e7210 */ /* 0x001fe20007f1e0ff */
[----:B------:R-:W-:-:S03]  /*3e70*/  IMAD R17, R126, 0x50, RZ ;  /* 0x000000507e117824 */ /* 0x000fc600078e02ff */
[----:B------:R-:W-:Y:S01]  /*3e80*/  LEA.HI.X.SX32 R15, R25, R123, 0x1, P0 ;  /* 0x0000007b190f7211 */ /* 0x000fe200000f0eff */
[----:B---3--:R0:W-:Y:S04]  /*3e90*/  STL [R1+0x254], R44 ;  /* 0x0002542c01007387 */ /* 0x0081e80000100800 */
[----:B-----5:R1:W-:Y:S04]  /*3ea0*/  STL [R1+0x250], R26 ;  /* 0x0002501a01007387 */ /* 0x0203e80000100800 */
[----:B0-----:R0:W3:Y:S04]  /*3eb0*/  LDG.E.U8 R44, desc[UR8][R6.64] ;  /* 0x00000008062c7981 */ /* 0x0010e8000c1e1100 */
[----:B-1----:R1:W5:Y:S01]  /*3ec0*/  LDG.E.U8 R26, desc[UR8][R4.64] ;  /* 0x00000008041a7981 */ /* 0x002362000c1e1100 */
[----:B0-----:R-:W-:-:S04]  /*3ed0*/  IADD3 R6, P1, R27, R122, RZ ;  /* 0x0000007a1b067210 */ /* 0x001fc80007f3e0ff */
[-C--:B------:R-:W-:Y:S02]  /*3ee0*/  LEA.HI.X.SX32 R7, R27, R123.reuse, 0x1, P1 ;  /* 0x0000007b1b077211 */ /* 0x080fe400008f0eff */
[CC--:B-1----:R-:W-:Y:S01]  /*3ef0*/  IADD3 R4, P0, R45.reuse, R122.reuse, RZ ;  /* 0x0000007a2d047210 */ /* 0x0c2fe20007f1e0ff */
[----:B----4-:R0:W-:Y:S03]  /*3f00*/  STL [R1+0x24c], R70 ;  /* 0x00024c4601007387 */ /* 0x0101e60000100800 */
[----:B------:R-:W-:Y:S01]  /*3f10*/  LEA.HI.X.SX32 R5, R45, R123, 0x1, P0 ;  /* 0x0000007b2d057211 */ /* 0x000fe200000f0eff */
[----:B------:R1:W-:Y:S04]  /*3f20*/  STL [R1+0x248], R72 ;  /* 0x0002484801007387 */ /* 0x0003e80000100800 */
        /* <DEDUP_REMOVED lines=33> */
[----:B0-----:R-:W-:-:S04]  /*4140*/  IADD3 R14, P1, R27, R122, RZ ;  /* 0x0000007a1b0e7210 */ /* 0x001fc80007f3e0ff */
[-C--:B------:R-:W-:Y:S01]  /*4150*/  LEA.HI.X.SX32 R15, R27, R123.reuse, 0x1, P1 ;  /* 0x0000007b1b0f7211 */ /* 0x080fe200008f0eff */
[----:B------:R-:W-:Y:S01]  /*4160*/  IMAD R27, R126, 0x58, RZ ;  /* 0x000000587e1b7824 */ /* 0x000fe200078e02ff */
[CC--:B-1----:R-:W-:Y:S01]  /*4170*/  IADD3 R6, P0, R17.reuse, R122.reuse, RZ ;  /* 0x0000007a11067210 */ /* 0x0c2fe20007f1e0ff */
[----:B----4-:R0:W-:Y:S03]  /*4180*/  STL [R1+0x210], R70 ;  /* 0x0002104601007387 */ /* 0x0101e60000100800 */
[----:B------:R-:W-:Y:S01]  /*4190*/  LEA.HI.X.SX32 R7, R17, R123, 0x1, P0 ;  /* 0x0000007b11077211 */ /* 0x000fe200000f0eff */
[----:B------:R1:W4:Y:S04]  /*41a0*/  LDG.E.U8 R59, desc[UR8][R14.64] ;  /* 0x000000080e3b7981 */ /* 0x000328000c1e1100 */
[----:B0-----:R0:W4:Y:S01]  /*41b0*/  LDG.E.U8 R70, desc[UR8][R4.64] ;  /* 0x0000000804467981 */ /* 0x001122000c1e1100 */
[----:B-1----:R-:W-:-:S02]  /*41c0*/  IADD3 R14, P0, R27, R122, RZ ;  /* 0x0000007a1b0e7210 */ /* 0x002fc40007f1e0ff */
[----:B0-----:R-:W-:Y:S01]  /*41d0*/  IADD3 R4, P1, R25, R122, RZ ;  /* 0x0000007a19047210 */ /* 0x001fe20007f3e0ff */
[----:B------:R-:W-:Y:S01]  /*41e0*/  STL [R1+0x208], R72 ;  /* 0x0002084801007387 */ /* 0x000fe20000100800 */
        /* <DEDUP_REMOVED lines=93> */
[-C--:B------:R-:W-:Y:S01]  /*47c0*/  LEA.HI.X.SX32 R5, R25, R123.reuse, 0x1, P1 ;  /* 0x0000007b19057211 */ /* 0x080fe200008f0eff */
[C---:B------:R-:W-:Y:S01]  /*47d0*/  IMAD R25, R126.reuse, 0xdc, RZ ;  /* 0x000000dc7e197824 */ /* 0x040fe200078e02ff */
[-C--:B------:R-:W-:Y:S01]  /*47e0*/  LEA.HI.X.SX32 R15, R27, R123.reuse, 0x1, P0 ;  /* 0x0000007b1b0f7211 */ /* 0x080fe200000f0eff */
[C---:B------:R-:W-:Y:S01]  /*47f0*/  IMAD R27, R126.reuse, 0xdd, RZ ;  /* 0x000000dd7e1b7824 */ /* 0x040fe200078e02ff */
[CC--:B0-----:R-:W-:Y:S01]  /*4800*/  IADD3 R6, P1, R17.reuse, R122.reuse, RZ ;  /* 0x0000007a11067210 */ /* 0x0c1fe20007f3e0ff */
[----:B--2---:R0:W-:Y:S03]  /*4810*/  STL [R1+0x1d8], R16 ;  /* 0x0001d81001007387 */ /* 0x0041e60000100800 */
[----:B------:R-:W-:Y:S01]  /*4820*/  LEA.HI.X.SX32 R7, R17, R123, 0x1, P1 ;  /* 0x0000007b11077211 */ /* 0x000fe200008f0eff */
[----:B------:R-:W-:Y:S01]  /*4830*/  IMAD R17, R126, 0xde, RZ ;  /* 0x000000de7e117824 */ /* 0x000fe200078e02ff */
[----:B0-----:R0:W2:Y:S02]  /*4840*/  LDG.E.U8 R16, desc[UR8][R4.64] ;  /* 0x0000000804107981 */ /* 0x0010a4000c1e1100 */
[----:B0-----:R-:W-:-:S04]  /*4850*/  IADD3 R4, P0, R25, R122, RZ ;  /* 0x0000007a19047210 */ /* 0x001fc80007f1e0ff */
[----:B------:R-:W-:Y:S01]  /*4860*/  LEA.HI.X.SX32 R5, R25, R123, 0x1, P0 ;  /* 0x0000007b19057211 */ /* 0x000fe200000f0eff */
[----:B------:R-:W-:-:S04]  /*4870*/  IMAD R25, R126, 0xdf, RZ ;  /* 0x000000df7e197824 */ /* 0x000fc800078e02ff */
[----:B------:R-:W2:Y:S04]  /*4880*/  LDG.E.U8 R107, desc[UR8][R4.64] ;  /* 0x00000008046b7981 */ /* 0x000ea8000c1e1100 */
[----:B---3--:R0:W-:Y:S04]  /*4890*/  STL [R1+0x1d4], R44 ;  /* 0x0001d42c01007387 */ /* 0x0081e80000100800 */
[----:B-----5:R1:W-:Y:S04]  /*48a0*/  STL [R1+0x1d0], R26 ;  /* 0x0001d01a01007387 */ /* 0x0203e80000100800 */
[----:B0-----:R0:W3:Y:S04]  /*48b0*/  LDG.E.U8 R44, desc[UR8][R14.64] ;  /* 0x000000080e2c7981 */ /* 0x0010e8000c1e1100 */
[----:B-1----:R1:W5:Y:S01]  /*48c0*/  LDG.E.U8 R26, desc[UR8][R6.64] ;  /* 0x00000008061a7981 */ /* 0x002362000c1e1100 */
[----:B0-----:R-:W-:-:S04]  /*48d0*/  IADD3 R14, P1, R27, R122, RZ ;  /* 0x0000007a1b0e7210 */ /* 0x001fc80007f3e0ff */
[-C--:B------:R-:W-:Y:S02]  /*48e0*/  LEA.HI.X.SX32 R15, R27, R123.reuse, 0x1, P1 ;  /* 0x0000007b1b0f7211 */ /* 0x080fe400008f0eff */
[-C--:B-1----:R-:W-:Y:S02]  /*48f0*/  IADD3 R6, P0, R17, R122.reuse, RZ ;  /* 0x0000007a11067210 */ /* 0x082fe40007f1e0ff */
[----:B------:R-:W-:Y:S01]  /*4900*/  IADD3 R4, P1, R25, R122, RZ ;  /* 0x0000007a19047210 */ /* 0x000fe20007f3e0ff */
[----:B------:R0:W5:Y:S01]  /*4910*/  LDG.E.U8 R75, desc[UR8][R14.64] ;  /* 0x000000080e4b7981 */ /* 0x000162000c1e1100 */
[-C--:B------:R-:W-:Y:S01]  /*4920*/  LEA.HI.X.SX32 R7, R17, R123.reuse, 0x1, P0 ;  /* 0x0000007b11077211 */ /* 0x080fe200000f0eff */
[C---:B------:R-:W-:Y:S01]  /*4930*/  IMAD R17, R126.reuse, 0x60, RZ ;  /* 0x000000607e117824 */ /* 0x040fe200078e02ff */
[----:B------:R-:W-:Y:S01]  /*4940*/  LEA.HI.X.SX32 R5, R25, R123, 0x1, P1 ;  /* 0x0000007b19057211 */ /* 0x000fe200008f0eff */
[C---:B------:R-:W-:Y:S01]  /*4950*/  IMAD R25, R126.reuse, 0x61, RZ ;  /* 0x000000617e197824 */ /* 0x040fe200078e02ff */
[----:B----4-:R-:W-:Y:S01]  /*4960*/  STL [R1+0x1cc], R70 ;  /* 0x0001cc4601007387 */ /* 0x010fe20000100800 */
[----:B------:R-:W-:-:S03]  /*4970*/  IMAD R27, R126, 0x62, RZ ;  /* 0x000000627e1b7824 */ /* 0x000fc600078e02ff */
[----:B------:R1:W4:Y:S01]  /*4980*/  LDG.E.U8 R74, desc[UR8][R6.64] ;  /* 0x00000008064a7981 */ /* 0x000322000c1e1100 */
[----:B0-----:R-:W-:-:S03]  /*4990*/  IADD3 R14, P0, R17, R122, RZ ;  /* 0x0000007a110e7210 */ /* 0x001fc60007f1e0ff */
[----:B------:R0:W-:Y:S01]  /*49a0*/  STL [R1+0x1c8], R59 ;  /* 0x0001c83b01007387 */ /* 0x0001e20000100800 */
[-C--:B------:R-:W-:Y:S02]  /*49b0*/  LEA.HI.X.SX32 R15, R17, R123.reuse, 0x1, P0 ;  /* 0x0000007b110f7211 */ /* 0x080fe400000f0eff */
[CC--:B-1----:R-:W-:Y:S01]  /*49c0*/  IADD3 R6, P0, R27.reuse, R122.reuse, RZ ;  /* 0x0000007a1b067210 */ /* 0x0c2fe20007f1e0ff */
[----:B0-----:R0:W4:Y:S03]  /*49d0*/  LDG.E.U8 R59, desc[UR8][R4.64] ;  /* 0x00000008043b7981 */ /* 0x001126000c1e1100 */
[-C--:B------:R-:W-:Y:S02]  /*49e0*/  LEA.HI.X.SX32 R7, R27, R123.reuse, 0x1, P0 ;  /* 0x0000007b1b077211 */ /* 0x080fe400000f0eff */
[C---:B0-----:R-:W-:Y:S01]  /*49f0*/  IADD3 R4, P1, R25.reuse, R122, RZ ;  /* 0x0000007a19047210 */ /* 0x041fe20007f3e0ff */
[----:B------:R0:W-:Y:S03]  /*4a00*/  STL [R1+0x1c4], R58 ;  /* 0x0001c43a01007387 */ /* 0x0001e60000100800 */
[----:B------:R-:W-:Y:S01]  /*4a10*/  LEA.HI.X.SX32 R5, R25, R123, 0x1, P1 ;  /* 0x0000007b19057211 */ /* 0x000fe200008f0eff */
[----:B------:R-:W-:Y:S04]  /*4a20*/  STL [R1+0x1c0], R45 ;  /* 0x0001c02d01007387 */ /* 0x000fe80000100800 */
[----:B------:R-:W4:Y:S04]  /*4a30*/  LDG.E.U8 R73, desc[UR8][R4.64] ;  /* 0x0000000804497981 */ /* 0x000f28000c1e1100 */
[----:B0-----:R-:W4:Y:S04]  /*4a40*/  LDG.E.U8 R58, desc[UR8][R6.64] ;  /* 0x00000008063a7981 */ /* 0x001f28000c1e1100 */
[----:B------:R0:W-:Y:S04]  /*4a50*/  STL [R1+0x1bc], R18 ;  /* 0x0001bc1201007387 */ /* 0x0001e80000100800 */
[----:B0-----:R0:W4:Y:S01]  /*4a60*/  LDG.E.U8 R18, desc[UR8][R14.64] ;  /* 0x000000080e127981 */ /* 0x001122000c1e1100 */
[----:B------:R-:W-:-:S02]  /*4a70*/  IMAD R17, R126, 0x63, RZ ;  /* 0x000000637e117824 */ /* 0x000fc400078e02ff */
[C---:B------:R-:W-:Y:S02]  /*4a80*/  IMAD R45, R126.reuse, 0x64, RZ ;  /* 0x000000647e2d7824 */ /* 0x040fe400078e02ff */
[----:B------:R-:W-:Y:S01]  /*4a90*/  IMAD R25, R126, 0x65, RZ ;  /* 0x000000657e197824 */ /* 0x000fe200078e02ff */
[CC--:B0-----:R-:W-:Y:S01]  /*4aa0*/  IADD3 R14, P1, R17.reuse, R122.reuse, RZ ;  /* 0x0000007a110e7210 */ /* 0x0c1fe20007f3e0ff */
[----:B--2---:R0:W-:Y:S03]  /*4ab0*/  STL [R1+0x1b8], R16 ;  /* 0x0001b81001007387 */ /* 0x0041e60000100800 */
[----:B------:R-:W-:Y:S02]  /*4ac0*/  LEA.HI.X.SX32 R15, R17, R123, 0x1, P1 ;  /* 0x0000007b110f7211 */ /* 0x000fe400008f0eff */
[----:B------:R-:W-:-:S03]  /*4ad0*/  IADD3 R4, P0, R25, R122, RZ ;  /* 0x0000007a19047210 */ /* 0x000fc60007f1e0ff */
[----:B------:R1:W2:Y:S01]  /*4ae0*/  LDG.E.U8 R72, desc[UR8][R14.64] ;  /* 0x000000080e487981 */ /* 0x0002a2000c1e1100 */
[----:B0-----:R-:W-:Y:S02]  /*4af0*/  IADD3 R16, P2, R45, R122, RZ ;  /* 0x0000007a2d107210 */ /* 0x001fe40007f5e0ff */
[-C--:B------:R-:W-:Y:S02]  /*4b00*/  LEA.HI.X.SX32 R5, R25, R123.reuse, 0x1, P0 ;  /* 0x0000007b19057211 */ /* 0x080fe400000f0eff */
[----:B------:R-:W-:Y:S01]  /*4b10*/  LEA.HI.X.SX32 R17, R45, R123, 0x1, P2 ;  /* 0x0000007b2d117211 */ /* 0x000fe200010f0eff */
[C---:B------:R-:W-:Y:S01]  /*4b20*/  IMAD R25, R126.reuse, 0x67, RZ ;  /* 0x000000677e197824 */ /* 0x040fe200078e02ff */
[----:B------:R-:W0:Y:S01]  /*4b30*/  LDC R45, c[0x0][0x248] ;  /* 0x00009200ff2d7b82 */ /* 0x000e220000000800 */
[C---:B------:R-:W-:Y:S02]  /*4b40*/  IMAD R27, R126.reuse, 0x66, RZ ;  /* 0x000000667e1b7824 */ /* 0x040fe400078e02ff */
[----:B------:R1:W2:Y:S01]  /*4b50*/  LDG.E.U8 R70, desc[UR8][R16.64] ;  /* 0x0000000810467981 */ /* 0x0002a2000c1e1100 */
[----:B------:R-:W-:-:S02]  /*4b60*/  IMAD R7, R126, 0x68, RZ ;  /* 0x000000687e077824 */ /* 0x000fc400078e02ff */
[----:B-1----:R-:W-:-:S03]  /*4b70*/  IADD3 R14, P0, R27, R122, RZ ;  /* 0x0000007a1b0e7210 */ /* 0x002fc60007f1e0ff */
[----:B------:R-:W-:Y:S02]  /*4b80*/  IADD3 R6, P2, R7, R122, RZ ;  /* 0x0000007a07067210 */ /* 0x000fe40007f5e0ff */
[-C--:B------:R-:W-:Y:S02]  /*4b90*/  LEA.HI.X.SX32 R15, R27, R123.reuse, 0x1, P0 ;  /* 0x0000007b1b0f7211 */ /* 0x080fe400000f0eff */
[----:B------:R-:W-:Y:S01]  /*4ba0*/  LEA.HI.X.SX32 R7, R7, R123, 0x1, P2 ;  /* 0x0000007b07077211 */ /* 0x000fe200010f0eff */
[----:B------:R-:W1:Y:S08]  /*4bb0*/  LDC R16, c[0x0][0x248] ;  /* 0x00009200ff107b82 */ /* 0x000e700000000800 */
[----:B------:R-:W1:Y:S01]  /*4bc0*/  LDC R17, c[0x0][0x248] ;  /* 0x00009200ff117b82 */ /* 0x000e620000000800 */
[----:B---3--:R3:W-:Y:S04]  /*4bd0*/  STL [R1+0x1b4], R44 ;  /* 0x0001b42c01007387 */ /* 0x0087e80000100800 */
[----:B-----5:R-:W-:Y:S04]  /*4be0*/  STL [R1+0x1b0], R26 ;  /* 0x0001b01a01007387 */ /* 0x020fe80000100800 */
[----:B------:R5:W-:Y:S01]  /*4bf0*/  STL [R1+0x1ac], R107 ;  /* 0x0001ac6b01007387 */ /* 0x000be20000100800 */
[----:B---3--:R-:W3:Y:S03]  /*4c00*/  LDC R44, c[0x0][0x248] ;  /* 0x00009200ff2c7b82 */ /* 0x008ee60000000800 */
[----:B-----5:R5:W3:Y:S05]  /*4c10*/  LDG.E.U8 R107, desc[UR8][R14.64] ;  /* 0x000000080e6b7981 */ /* 0x020aea000c1e1100 */
[----:B------:R-:W1:Y:S01]  /*4c20*/  LDC R26, c[0x0][0x248] ;  /* 0x00009200ff1a7b82 */ /* 0x000e620000000800 */
[----:B------:R0:W-:Y:S07]  /*4c30*/  STL [R1+0x1a8], R75 ;  /* 0x0001a84b01007387 */ /* 0x0001ee0000100800 */
[----:B-----5:R-:W5:Y:S01]  /*4c40*/  LDC R14, c[0x0][0x248] ;  /* 0x00009200ff0e7b82 */ /* 0x020f620000000800 */
[----:B0-----:R0:W5:Y:S01]  /*4c50*/  LDG.E.U8 R75, desc[UR8][R4.64] ;  /* 0x00000008044b7981 */ /* 0x001162000c1e1100 */
[----:B------:R-:W-:-:S06]  /*4c60*/  IMAD R45, R45, 0x191, RZ ;  /* 0x000001912d2d7824 */ /* 0x000fcc00078e02ff */
[----:B------:R-:W5:Y:S01]  /*4c70*/  LDC R15, c[0x0][0x248] ;  /* 0x00009200ff0f7b82 */ /* 0x000f620000000800 */
[----:B0-----:R-:W-:-:S04]  /*4c80*/  IADD3 R4, P1, R25, R122, RZ ;  /* 0x0000007a19047210 */ /* 0x001fc80007f3e0ff */
[----:B------:R-:W-:Y:S01]  /*4c90*/  LEA.HI.X.SX32 R5, R25, R123, 0x1, P1 ;  /* 0x0000007b19057211 */ /* 0x000fe200008f0eff */
[----:B------:R-:W-:Y:S01]  /*4ca0*/  IMAD R25, R126, 0x69, RZ ;  /* 0x000000697e197824 */ /* 0x000fe200078e02ff */
[----:B----4-:R0:W-:Y:S04]  /*4cb0*/  STL [R1+0x1a4], R74 ;  /* 0x0001a44a01007387 */ /* 0x0101e80000100800 */
[----:B------:R4:W-:Y:S04]  /*4cc0*/  STL [R1+0x1a0], R59 ;  /* 0x0001a03b01007387 */ /* 0x0009e80000100800 */
[----:B0-----:R0:W5:Y:S04]  /*4cd0*/  LDG.E.U8 R74, desc[UR8][R4.64] ;  /* 0x00000008044a7981 */ /* 0x001168000c1e1100 */
[----:B----4-:R-:W4:Y:S01]  /*4ce0*/  LDG.E.U8 R59, desc[UR8][R6.64] ;  /* 0x00000008063b7981 */ /* 0x010f22000c1e1100 */
[----:B0-----:R-:W-:-:S04]  /*4cf0*/  IADD3 R4, P0, R25, R122, RZ ;  /* 0x0000007a19047210 */ /* 0x001fc80007f1e0ff */
[----:B------:R-:W-:Y:S01]  /*4d00*/  LEA.HI.X.SX32 R5, R25, R123, 0x1, P0 ;  /* 0x0000007b19057211 */ /* 0x000fe200000f0eff */
[----:B------:R0:W-:Y:S04]  /*4d10*/  STL [R1+0x19c], R18 ;  /* 0x00019c1201007387 */ /* 0x0001e80000100800 */
[----:B------:R-:W-:Y:S04]  /*4d20*/  STL [R1+0x198], R73 ;  /* 0x0001984901007387 */ /* 0x000fe80000100800 */
[----:B------:R2:W-:Y:S01]  /*4d30*/  STL [R1+0x194], R58 ;  /* 0x0001943a01007387 */ /* 0x0005e20000100800 */
[----:B-1----:R-:W-:Y:S01]  /*4d40*/  IMAD R25, R26, 0x10b, RZ ;  /* 0x0000010b1a197824 */ /* 0x002fe200078e02ff */
[----:B0-----:R-:W0:Y:S02]  /*4d50*/  LDC R18, c[0x0][0x248] ;  /* 0x00009200ff127b82 */ /* 0x001e240000000800 */
[----:B--2---:R1:W2:Y:S04]  /*4d60*/  LDG.E.U8 R58, desc[UR8][R4.64] ;  /* 0x00000008043a7981 */ /* 0x0042a8000c1e1100 */
[----:B------:R3:W-:Y:S01]  /*4d70*/  STL [R1+0x190], R72 ;  /* 0x0001904801007387 */ /* 0x0007e20000100800 */
[----:B-1----:R-:W-:-:S04]  /*4d80*/  IADD3 R4, P0, R25, R122, RZ ;  /* 0x0000007a19047210 */ /* 0x002fc80007f1e0ff */
[-C--:B------:R-:W-:Y:S01]  /*4d90*/  LEA.HI.X.SX32 R5, R25, R123.reuse, 0x1, P0 ;  /* 0x0000007b19057211 */ /* 0x080fe200000f0eff */
[----:B------:R-:W-:Y:S01]  /*4da0*/  IMAD R25, R16, 0x192, RZ ;  /* 0x0000019210197824 */ /* 0x000fe200078e02ff */
[CC--:B---3--:R-:W-:Y:S01]  /*4db0*/  IADD3 R72, P2, R45.reuse, R122.reuse, RZ ;  /* 0x0000007a2d487210 */ /* 0x0c8fe20007f5e0ff */
[----:B------:R1:W-:Y:S01]  /*4dc0*/  STL [R1+0x18c], R70 ;  /* 0x00018c4601007387 */ /* 0x0003e20000100800 */
[----:B------:R-:W-:Y:S01]  /*4dd0*/  IMAD R27, R44, 0x190, RZ ;  /* 0x000001902c1b7824 */ /* 0x000fe200078e02ff */
[----:B------:R-:W3:Y:S01]  /*4de0*/  LDC R16, c[0x0][0x248] ;  /* 0x00009200ff107b82 */ /* 0x000ee20000000800 */
[----:B------:R-:W-:Y:S01]  /*4df0*/  LEA.HI.X.SX32 R73, R45, R123, 0x1, P2 ;  /* 0x0000007b2d497211 */ /* 0x000fe200010f0eff */
[----:B------:R-:W-:Y:S01]  /*4e00*/  IMAD R17, R17, 0x193, RZ ;  /* 0x0000019311117824 */ /* 0x000fe200078e02ff */
[----:B-1----:R1:W3:Y:S05]  /*4e10*/  LDG.E.U8 R70, desc[UR8][R4.64] ;  /* 0x0000000804467981 */ /* 0x0022ea000c1e1100 */
[----:B------:R-:W0:Y:S01]  /*4e20*/  LDC R44, c[0x0][0x248] ;  /* 0x00009200ff2c7b82 */ /* 0x000e220000000800 */
[-C--:B------:R-:W-:Y:S01]  /*4e30*/  IADD3 R6, P1, R27, R122.reuse, RZ ;  /* 0x0000007a1b067210 */ /* 0x080fe20007f3e0ff */
[----:B------:R-:W3:Y:S06]  /*4e40*/  LDG.E.U8 R72, desc[UR8][R72.64] ;  /* 0x0000000848487981 */ /* 0x000eec000c1e1100 */
[----:B------:R-:W0:Y:S01]  /*4e50*/  LDC R45, c[0x0][0x248] ;  /* 0x00009200ff2d7b82 */ /* 0x000e220000000800 */
[----:B-1----:R-:W-:-:S04]  /*4e60*/  IADD3 R4, P0, R25, R122, RZ ;  /* 0x0000007a19047210 */ /* 0x002fc80007f1e0ff */
[-C--:B------:R-:W-:Y:S01]  /*4e70*/  LEA.HI.X.SX32 R5, R25, R123.reuse, 0x1, P0 ;  /* 0x0000007b19057211 */ /* 0x080fe200000f0eff */
[----:B-----5:R-:W-:Y:S01]  /*4e80*/  IMAD R25, R14, 0x195, RZ ;  /* 0x000001950e197824 */ /* 0x020fe200078e02ff */
[----:B------:R-:W-:-:S03]  /*4e90*/  LEA.HI.X.SX32 R7, R27, R123, 0x1, P1 ;  /* 0x0000007b1b077211 */ /* 0x000fc600008f0eff */
[----:B------:R1:W5:Y:S04]  /*4ea0*/  LDG.E.U8 R110, desc[UR8][R4.64] ;  /* 0x00000008046e7981 */ /* 0x000368000c1e1100 */
[----:B------:R1:W5:Y:S02]  /*4eb0*/  LDG.E.U8 R27, desc[UR8][R6.64] ;  /* 0x00000008061b7981 */ /* 0x000364000c1e1100 */
[----:B-1----:R-:W-:-:S04]  /*4ec0*/  IADD3 R4, P0, R17, R122, RZ ;  /* 0x0000007a11047210 */ /* 0x002fc80007f1e0ff */
[-C--:B------:R-:W-:Y:S02]  /*4ed0*/  LEA.HI.X.SX32 R5, R17, R123.reuse, 0x1, P0 ;  /* 0x0000007b11057211 */ /* 0x080fe400000f0eff */
[C---:B------:R-:W-:Y:S01]  /*4ee0*/  IADD3 R6, P0, R25.reuse, R122, RZ ;  /* 0x0000007a19067210 */ /* 0x040fe20007f1e0ff */
[----:B------:R-:W1:Y:S02]  /*4ef0*/  LDC R17, c[0x0][0x248] ;  /* 0x00009200ff117b82 */ /* 0x000e640000000800 */
[----:B------:R-:W5:Y:S01]  /*4f00*/  LDG.E.U8 R26, desc[UR8][R4.64] ;  /* 0x00000008041a7981 */ /* 0x000f62000c1e1100 */
[----:B------:R-:W-:-:S05]  /*4f10*/  LEA.HI.X.SX32 R7, R25, R123, 0x1, P0 ;  /* 0x0000007b19077211 */ /* 0x000fca00000f0eff */
[----:B------:R0:W5:Y:S02]  /*4f20*/  LDG.E.U8 R73, desc[UR8][R6.64] ;  /* 0x0000000806497981 */ /* 0x000164000c1e1100 */
[----:B0-----:R-:W-:Y:S02]  /*4f30*/  IMAD R7, R44, 0x197, RZ ;  /* 0x000001972c077824 */ /* 0x001fe400078e02ff */
[----:B------:R-:W0:Y:S01]  /*4f40*/  LDC R44, c[0x0][0x248] ;  /* 0x00009200ff2c7b82 */ /* 0x000e220000000800 */
[----:B------:R-:W-:-:S07]  /*4f50*/  IMAD R6, R45, 0x198, RZ ;  /* 0x000001982d067824 */ /* 0x000fce00078e02ff */
[----:B------:R-:W1:Y:S01]  /*4f60*/  LDC R45, c[0x0][0x248] ;  /* 0x00009200ff2d7b82 */ /* 0x000e620000000800 */
[----:B------:R-:W-:Y:S02]  /*4f70*/  IMAD R128, R126, 0x6b, RZ ;  /* 0x0000006b7e807824 */ /* 0x000fe400078e02ff */
[----:B0-----:R-:W-:Y:S02]  /*4f80*/  IMAD R44, R44, 0x19d, RZ ;  /* 0x0000019d2c2c7824 */ /* 0x001fe400078e02ff */
[----:B-1----:R-:W-:Y:S01]  /*4f90*/  IMAD R45, R45, 0x19e, RZ ;  /* 0x0000019e2d2d7824 */ /* 0x002fe200078e02ff */
[----:B------:R0:W-:Y:S04]  /*4fa0*/  STL [R1+0x188], R75 ;  /* 0x0001884b01007387 */ /* 0x0001e80000100800 */
[----:B------:R-:W-:Y:S01]  /*4fb0*/  STL [R1+0x184], R107 ;  /* 0x0001846b01007387 */ /* 0x000fe20000100800 */
[----:B0-----:R-:W-:-:S02]  /*4fc0*/  IMAD R75, R18, 0x194, RZ ;  /* 0x00000194124b7824 */ /* 0x001fc400078e02ff */
[----:B------:R-:W0:Y:S03]  /*4fd0*/  LDC R18, c[0x0][0x248] ;  /* 0x00009200ff127b82 */ /* 0x000e260000000800 */
[----:B------:R-:W-:Y:S01]  /*4fe0*/  IADD3 R14, P1, R75, R122, RZ ;  /* 0x0000007a4b0e7210 */ /* 0x000fe20007f3e0ff */
[----:B------:R-:W-:Y:S04]  /*4ff0*/  STL [R1+0x180], R74 ;  /* 0x0001804a01007387 */ /* 0x000fe80000100800 */
[----:B----4-:R1:W-:Y:S02]  /*5000*/  STL [R1+0x17c], R59 ;  /* 0x00017c3b01007387 */ /* 0x0103e40000100800 */
[----:B-1----:R-:W-:Y:S01]  /*5010*/  IMAD R59, R15, 0x196, RZ ;  /* 0x000001960f3b7824 */ /* 0x002fe200078e02ff */
[----:B------:R-:W-:-:S04]  /*5020*/  LEA.HI.X.SX32 R15, R75, R123, 0x1, P1 ;  /* 0x0000007b4b0f7211 */ /* 0x000fc800008f0eff */
[CC--:B------:R-:W-:Y:S01]  /*5030*/  IADD3 R4, P1, R59.reuse, R122.reuse, RZ ;  /* 0x0000007a3b047210 */ /* 0x0c0fe20007f3e0ff */
[----:B------:R-:W5:Y:S03]  /*5040*/  LDG.E.U8 R25, desc[UR8][R14.64] ;  /* 0x000000080e197981 */ /* 0x000f66000c1e1100 */
[----:B------:R-:W-:Y:S02]  /*5050*/  LEA.HI.X.SX32 R5, R59, R123, 0x1, P1 ;  /* 0x0000007b3b057211 */ /* 0x000fe400008f0eff */
[----:B------:R-:W1:Y:S03]  /*5060*/  LDC R59, c[0x0][0x248] ;  /* 0x00009200ff3b7b82 */ /* 0x000e660000000800 */
[----:B------:R4:W5:Y:S04]  /*5070*/  LDG.E.U8 R109, desc[UR8][R4.64] ;  /* 0x00000008046d7981 */ /* 0x000968000c1e1100 */
[----:B--2---:R2:W-:Y:S02]  /*5080*/  STL [R1+0x178], R58 ;  /* 0x0001783a01007387 */ /* 0x0045e40000100800 */
[----:B--2---:R-:W2:Y:S01]  /*5090*/  LDC R58, c[0x0][0x248] ;  /* 0x00009200ff3a7b82 */ /* 0x004ea20000000800 */
[----:B----4-:R-:W-:Y:S01]  /*50a0*/  IADD3 R4, P0, R7, R122, RZ ;  /* 0x0000007a07047210 */ /* 0x010fe20007f1e0ff */
[----:B0-----:R-:W-:-:S03]  /*50b0*/  IMAD R15, R18, 0x199, RZ ;  /* 0x00000199120f7824 */ /* 0x001fc600078e02ff */
[-C--:B------:R-:W-:Y:S01]  /*50c0*/  LEA.HI.X.SX32 R5, R7, R123.reuse, 0x1, P0 ;  /* 0x0000007b07057211 */ /* 0x080fe200000f0eff */
[----:B------:R-:W-:Y:S01]  /*50d0*/  IMAD R7, R17, 0x19a, RZ ;  /* 0x0000019a11077824 */ /* 0x000fe200078e02ff */
[CC--:B------:R-:W-:Y:S02]  /*50e0*/  IADD3 R74, P1, R6.reuse, R122.reuse, RZ ;  /* 0x0000007a064a7210 */ /* 0x0c0fe40007f3e0ff */
[CC--:B------:R-:W-:Y:S01]  /*50f0*/  IADD3 R14, P0, R15.reuse, R122.reuse, RZ ;  /* 0x0000007a0f0e7210 */ /* 0x0c0fe20007f1e0ff */
[----:B------:R3:W4:Y:S01]  /*5100*/  LDG.E.U8 R18, desc[UR8][R4.64] ;  /* 0x0000000804127981 */ /* 0x000722000c1e1100 */
[-C--:B------:R-:W-:Y:S02]  /*5110*/  LEA.HI.X.SX32 R75, R6, R123.reuse, 0x1, P1 ;  /* 0x0000007b064b7211 */ /* 0x080fe400008f0eff */
[----:B------:R-:W-:Y:S02]  /*5120*/  LEA.HI.X.SX32 R15, R15, R123, 0x1, P0 ;  /* 0x0000007b0f0f7211 */ /* 0x000fe400000f0eff */
[----:B------:R-:W-:Y:S01]  /*5130*/  IADD3 R6, P1, R7, R122, RZ ;  /* 0x0000007a07067210 */ /* 0x000fe20007f3e0ff */
[----:B------:R-:W4:Y:S01]  /*5140*/  LDG.E.U8 R74, desc[UR8][R74.64] ;  /* 0x000000084a4a7981 */ /* 0x000f22000c1e1100 */
[----:B---3--:R-:W-:-:S02]  /*5150*/  IMAD R5, R16, 0x19b, RZ ;  /* 0x0000019b10057824 */ /* 0x008fc400078e02ff */
[----:B--2---:R-:W-:-:S03]  /*5160*/  IMAD R58, R58, 0x19c, RZ ;  /* 0x0000019c3a3a7824 */ /* 0x004fc600078e02ff */
[----:B------:R-:W-:Y:S01]  /*5170*/  IADD3 R4, P0, R5, R122, RZ ;  /* 0x0000007a05047210 */ /* 0x000fe20007f1e0ff */
[----:B------:R0:W4:Y:S01]  /*5180*/  LDG.E.U8 R17, desc[UR8][R14.64] ;  /* 0x000000080e117981 */ /* 0x000122000c1e1100 */
[-C--:B------:R-:W-:Y:S02]  /*5190*/  LEA.HI.X.SX32 R7, R7, R123.reuse, 0x1, P1 ;  /* 0x0000007b07077211 */ /* 0x080fe400008f0eff */
[----:B------:R-:W-:-:S03]  /*51a0*/  LEA.HI.X.SX32 R5, R5, R123, 0x1, P0 ;  /* 0x0000007b05057211 */ /* 0x000fc600000f0eff */
[----:B------:R2:W3:Y:S01]  /*51b0*/  LDG.E.U8 R16, desc[UR8][R6.64] ;  /* 0x0000000806107981 */ /* 0x0004e2000c1e1100 */
[----:B0-----:R-:W-:-:S03]  /*51c0*/  IADD3 R14, P1, R58, R122, RZ ;  /* 0x0000007a3a0e7210 */ /* 0x001fc60007f3e0ff */
[----:B------:R0:W3:Y:S01]  /*51d0*/  LDG.E.U8 R108, desc[UR8][R4.64] ;  /* 0x00000008046c7981 */ /* 0x0000e2000c1e1100 */
[----:B------:R-:W-:Y:S02]  /*51e0*/  LEA.HI.X.SX32 R15, R58, R123, 0x1, P1 ;  /* 0x0000007b3a0f7211 */ /* 0x000fe400008f0eff */
[----:B--2---:R-:W-:-:S03]  /*51f0*/  IADD3 R6, P0, R44, R122, RZ ;  /* 0x0000007a2c067210 */ /* 0x004fc60007f1e0ff */
[----:B------:R2:W3:Y:S01]  /*5200*/  LDG.E.U8 R75, desc[UR8][R14.64] ;  /* 0x000000080e4b7981 */ /* 0x0004e2000c1e1100 */
[CC--:B0-----:R-:W-:Y:S02]  /*5210*/  IADD3 R4, P1, R45.reuse, R122.reuse, RZ ;  /* 0x0000007a2d047210 */ /* 0x0c1fe40007f3e0ff */
[-C--:B------:R-:W-:Y:S02]  /*5220*/  LEA.HI.X.SX32 R7, R44, R123.reuse, 0x1, P0 ;  /* 0x0000007b2c077211 */ /* 0x080fe400000f0eff */
[----:B------:R-:W-:Y:S01]  /*5230*/  LEA.HI.X.SX32 R5, R45, R123, 0x1, P1 ;  /* 0x0000007b2d057211 */ /* 0x000fe200008f0eff */
[----:B--2---:R-:W-:Y:S02]  /*5240*/  IMAD R14, R126, 0x6a, RZ ;  /* 0x0000006a7e0e7824 */ /* 0x004fe400078e02ff */
[----:B------:R0:W2:Y:S04]  /*5250*/  LDG.E.U8 R15, desc[UR8][R6.64] ;  /* 0x00000008060f7981 */ /* 0x0000a8000c1e1100 */
[----:B------:R1:W5:Y:S01]  /*5260*/  LDG.E.U8 R107, desc[UR8][R4.64] ;  /* 0x00000008046b7981 */ /* 0x000362000c1e1100 */
[----:B0-----:R-:W-:-:S02]  /*5270*/  IADD3 R6, P0, R14, R122, RZ ;  /* 0x0000007a0e067210 */ /* 0x001fc40007f1e0ff */
[----:B-1----:R-:W-:Y:S02]  /*5280*/  IADD3 R4, P1, R128, R122, RZ ;  /* 0x0000007a80047210 */ /* 0x002fe40007f3e0ff */
[-C--:B------:R-:W-:Y:S02]  /*5290*/  LEA.HI.X.SX32 R7, R14, R123.reuse, 0x1, P0 ;  /* 0x0000007b0e077211 */ /* 0x080fe400000f0eff */
[----:B------:R-:W-:-:S03]  /*52a0*/  LEA.HI.X.SX32 R5, R128, R123, 0x1, P1 ;  /* 0x0000007b80057211 */ /* 0x000fc600008f0eff */
[----:B------:R0:W4:Y:S04]  /*52b0*/  LDG.E.U8 R131, desc[UR8][R6.64] ;  /* 0x0000000806837981 */ /* 0x000128000c1e1100 */
[----:B------:R-:W3:Y:S01]  /*52c0*/  LDG.E.U8 R130, desc[UR8][R4.64] ;  /* 0x0000000804827981 */ /* 0x000ee2000c1e1100 */
[----:B------:R-:W-:-:S05]  /*52d0*/  IMAD R58, R59, 0x19f, RZ ;  /* 0x0000019f3b3a7824 */ /* 0x000fca00078e02ff */
[----:B------:R-:W-:Y:S01]  /*52e0*/  IADD3 R44, P2, R58, R122, RZ ;  /* 0x0000007a3a2c7210 */ /* 0x000fe20007f5e0ff */
[----:B------:R-:W-:-:S03]  /*52f0*/  IMAD R59, R126, 0x6c, RZ ;  /* 0x0000006c7e3b7824 */ /* 0x000fc600078e02ff */
[----:B------:R-:W-:Y:S01]  /*5300*/  LEA.HI.X.SX32 R45, R58, R123, 0x1, P2 ;  /* 0x0000007b3a2d7211 */ /* 0x000fe200010f0eff */
[----:B------:R-:W-:-:S04]  /*5310*/  IMAD R58, R126, 0x6d, RZ ;  /* 0x0000006d7e3a7824 */ /* 0x000fc800078e02ff */
[----:B------:R1:W5:Y:S01]  /*5320*/  LDG.E.U8 R14, desc[UR8][R44.64] ;  /* 0x000000082c0e7981 */ /* 0x000362000c1e1100 */
[----:B------:R-:W-:Y:S01]  /*5330*/  IMAD R128, R126, 0x6e, RZ ;  /* 0x0000006e7e807824 */ /* 0x000fe200078e02ff */
[-C--:B0-----:R-:W-:Y:S02]  /*5340*/  IADD3 R6, P1, R58, R122.reuse, RZ ;  /* 0x0000007a3a067210 */ /* 0x081fe40007f3e0ff */
[----:B-1----:R-:W-:-:S04]  /*5350*/  IADD3 R44, P0, R59, R122, RZ ;  /* 0x0000007a3b2c7210 */ /* 0x002fc80007f1e0ff */
[-C--:B------:R-:W-:Y:S01]  /*5360*/  LEA.HI.X.SX32 R45, R59, R123.reuse, 0x1, P0 ;  /* 0x0000007b3b2d7211 */ /* 0x080fe200000f0eff */
[----:B------:R-:W-:Y:S01]  /*5370*/  IMAD R59, R126, 0x6f, RZ ;  /* 0x0000006f7e3b7824 */ /* 0x000fe200078e02ff */
[-C--:B------:R-:W-:Y:S02]  /*5380*/  IADD3 R4, P0, R128, R122.reuse, RZ ;  /* 0x0000007a80047210 */ /* 0x080fe40007f1e0ff */
[-C--:B------:R-:W-:Y:S01]  /*5390*/  LEA.HI.X.SX32 R7, R58, R123.reuse, 0x1, P1 ;  /* 0x0000007b3a077211 */ /* 0x080fe200008f0eff */
[----:B------:R0:W2:Y:S01]  /*53a0*/  LDG.E.U8 R140, desc[UR8][R44.64] ;  /* 0x000000082c8c7981 */ /* 0x0000a2000c1e1100 */
[----:B------:R-:W-:Y:S01]  /*53b0*/  IMAD R58, R126, 0xe0, RZ ;  /* 0x000000e07e3a7824 */ /* 0x000fe200078e02ff */
[----:B------:R-:W-:Y:S01]  /*53c0*/  LEA.HI.X.SX32 R5, R128, R123, 0x1, P0 ;  /* 0x0000007b80057211 */ /* 0x000fe200000f0eff */
[----:B------:R-:W-:Y:S01]  /*53d0*/  IMAD R128, R126, 0xe1, RZ ;  /* 0x000000e17e807824 */ /* 0x000fe200078e02ff */
[----:B------:R1:W5:Y:S04]  /*53e0*/  LDG.E.U8 R129, desc[UR8][R6.64] ;  /* 0x0000000806817981 */ /* 0x000368000c1e1100 */
[----:B------:R1:W5:Y:S01]  /*53f0*/  LDG.E.U8 R138, desc[UR8][R4.64] ;  /* 0x00000008048a7981 */ /* 0x000362000c1e1100 */
[----:B0-----:R-:W-:-:S04]  /*5400*/  IADD3 R44, P1, R59, R122, RZ ;  /* 0x0000007a3b2c7210 */ /* 0x001fc80007f3e0ff */
[-C--:B------:R-:W-:Y:S02]  /*5410*/  LEA.HI.X.SX32 R45, R59, R123.reuse, 0x1, P1 ;  /* 0x0000007b3b2d7211 */ /* 0x080fe400008f0eff */
[-C--:B-1----:R-:W-:Y:S01]  /*5420*/  IADD3 R6, P0, R58, R122.reuse, RZ ;  /* 0x0000007a3a067210 */ /* 0x082fe20007f1e0ff */
[----:B------:R-:W-:Y:S01]  /*5430*/  IMAD R59, R126, 0xe2, RZ ;  /* 0x000000e27e3b7824 */ /* 0x000fe200078e02ff */
[----:B------:R-:W-:Y:S01]  /*5440*/  IADD3 R4, P1, R128, R122, RZ ;  /* 0x0000007a80047210 */ /* 0x000fe20007f3e0ff */
[----:B------:R0:W5:Y:S01]  /*5450*/  LDG.E.U8 R136, desc[UR8][R44.64] ;  /* 0x000000082c887981 */ /* 0x000162000c1e1100 */
[-C--:B------:R-:W-:Y:S01]  /*5460*/  LEA.HI.X.SX32 R7, R58, R123.reuse, 0x1, P0 ;  /* 0x0000007b3a077211 */ /* 0x080fe200000f0eff */
[----:B------:R-:W-:Y:S01]  /*5470*/  IMAD R58, R126, 0xe3, RZ ;  /* 0x000000e37e3a7824 */ /* 0x000fe200078e02ff */
[----:B------:R-:W-:-:S03]  /*5480*/  LEA.HI.X.SX32 R5, R128, R123, 0x1, P1 ;  /* 0x0000007b80057211 */ /* 0x000fc600008f0eff */
[----:B------:R1:W5:Y:S01]  /*5490*/  LDG.E.U8 R141, desc[UR8][R6.64] ;  /* 0x00000008068d7981 */ /* 0x000362000c1e1100 */
[----:B0-----:R-:W-:-:S03]  /*54a0*/  IADD3 R44, P0, R59, R122, RZ ;  /* 0x0000007a3b2c7210 */ /* 0x001fc60007f1e0ff */
[----:B------:R0:W5:Y:S01]  /*54b0*/  LDG.E.U8 R134, desc[UR8][R4.64] ;  /* 0x0000000804867981 */ /* 0x000162000c1e1100 */
[C---:B-1----:R-:W-:Y:S02]  /*54c0*/  IADD3 R6, P1, R58.reuse, R122, RZ ;  /* 0x0000007a3a067210 */ /* 0x042fe40007f3e0ff */
[-C--:B------:R-:W-:Y:S02]  /*54d0*/  LEA.HI.X.SX32 R45, R59, R123.reuse, 0x1, P0 ;  /* 0x0000007b3b2d7211 */ /* 0x080fe400000f0eff */
[----:B------:R-:W-:Y:S01]  /*54e0*/  LEA.HI.X.SX32 R7, R58, R123, 0x1, P1 ;  /* 0x0000007b3a077211 */ /* 0x000fe200008f0eff */
[----:B----4-:R1:W-:Y:S04]  /*54f0*/  STL [R1+0x160], R131 ;  /* 0x0001608301007387 */ /* 0x0103e80000100800 */
[----:B---3--:R3:W-:Y:S04]  /*5500*/  STL [R1+0x158], R130 ;  /* 0x0001588201007387 */ /* 0x0087e80000100800 */
[----:B-1----:R1:W4:Y:S04]  /*5510*/  LDG.E.U8 R131, desc[UR8][R44.64] ;  /* 0x000000082c837981 */ /* 0x002328000c1e1100 */
[----:B---3--:R3:W4:Y:S01]  /*5520*/  LDG.E.U8 R130, desc[UR8][R6.64] ;  /* 0x0000000806827981 */ /* 0x008722000c1e1100 */
[----:B------:R-:W-:-:S02]  /*5530*/  IMAD R128, R126, 0xe4, RZ ;  /* 0x000000e47e807824 */ /* 0x000fc400078e02ff */
[----:B------:R-:W-:-:S03]  /*5540*/  IMAD R59, R126, 0xe5, RZ ;  /* 0x000000e57e3b7824 */ /* 0x000fc600078e02ff */
[-C--:B0-----:R-:W-:Y:S01]  /*5550*/  IADD3 R4, P0, R128, R122.reuse, RZ ;  /* 0x0000007a80047210 */ /* 0x081fe20007f1e0ff */
[----:B------:R-:W-:Y:S01]  /*5560*/  IMAD R58, R126, 0xe6, RZ ;  /* 0x000000e67e3a7824 */ /* 0x000fe200078e02ff */
[CC--:B-1----:R-:W-:Y:S02]  /*5570*/  IADD3 R44, P1, R59.reuse, R122.reuse, RZ ;  /* 0x0000007a3b2c7210 */ /* 0x0c2fe40007f3e0ff */
[-C--:B------:R-:W-:Y:S01]  /*5580*/  LEA.HI.X.SX32 R5, R128, R123.reuse, 0x1, P0 ;  /* 0x0000007b80057211 */ /* 0x080fe200000f0eff */
[----:B------:R-:W-:Y:S01]  /*5590*/  IMAD R128, R126, 0xe7, RZ ;  /* 0x000000e77e807824 */ /* 0x000fe200078e02ff */
[-C--:B---3--:R-:W-:Y:S02]  /*55a0*/  IADD3 R6, P0, R58, R122.reuse, RZ ;  /* 0x0000007a3a067210 */ /* 0x088fe40007f1e0ff */
[-C--:B------:R-:W-:Y:S01]  /*55b0*/  LEA.HI.X.SX32 R45, R59, R123.reuse, 0x1, P1 ;  /* 0x0000007b3b2d7211 */ /* 0x080fe200008f0eff */
[----:B------:R-:W-:Y:S01]  /*55c0*/  IMAD R59, R126, 0xe8, RZ ;  /* 0x000000e87e3b7824 */ /* 0x000fe200078e02ff */
[----:B------:R-:W-:Y:S01]  /*55d0*/  LEA.HI.X.SX32 R7, R58, R123, 0x1, P0 ;  /* 0x0000007b3a077211 */ /* 0x000fe200000f0eff */
[----:B------:R-:W-:Y:S01]  /*55e0*/  IMAD R58, R126, 0xe9, RZ ;  /* 0x000000e97e3a7824 */ /* 0x000fe200078e02ff */
[----:B--2---:R0:W-:Y:S04]  /*55f0*/  STL [R1+0x150], R140 ;  /* 0x0001508c01007387 */ /* 0x0041e80000100800 */
[----:B-----5:R1:W-:Y:S04]  /*5600*/  STL [R1+0x148], R129 ;  /* 0x0001488101007387 */ /* 0x0203e80000100800 */
[----:B0-----:R0:W2:Y:S04]  /*5610*/  LDG.E.U8 R140, desc[UR8][R4.64] ;  /* 0x00000008048c7981 */ /* 0x0010a8000c1e1100 */
[----:B-1----:R1:W3:Y:S01]  /*5620*/  LDG.E.U8 R129, desc[UR8][R44.64] ;  /* 0x000000082c817981 */ /* 0x0022e2000c1e1100 */
[----:B0-----:R-:W-:-:S03]  /*5630*/  IADD3 R4, P1, R128, R122, RZ ;  /* 0x0000007a80047210 */ /* 0x001fc60007f3e0ff */
[----:B------:R0:W-:Y:S01]  /*5640*/  STL [R1+0x140], R138 ;  /* 0x0001408a01007387 */ /* 0x0001e20000100800 */
[-C--:B------:R-:W-:Y:S02]  /*5650*/  LEA.HI.X.SX32 R5, R128, R123.reuse, 0x1, P1 ;  /* 0x0000007b80057211 */ /* 0x080fe400008f0eff */
[C---:B-1----:R-:W-:Y:S01]  /*5660*/  IADD3 R44, P0, R59.reuse, R122, RZ ;  /* 0x0000007a3b2c7210 */ /* 0x042fe20007f1e0ff */
[----:B------:R1:W-:Y:S01]  /*5670*/  STL [R1+0x138], R136 ;  /* 0x0001388801007387 */ /* 0x0003e20000100800 */
[C---:B------:R-:W-:Y:S02]  /*5680*/  IMAD R128, R126.reuse, 0xea, RZ ;  /* 0x000000ea7e807824 */ /* 0x040fe400078e02ff */
[----:B------:R-:W-:Y:S01]  /*5690*/  LEA.HI.X.SX32 R45, R59, R123, 0x1, P0 ;  /* 0x0000007b3b2d7211 */ /* 0x000fe200000f0eff */
[----:B0-----:R0:W5:Y:S01]  /*56a0*/  LDG.E.U8 R138, desc[UR8][R6.64] ;  /* 0x00000008068a7981 */ /* 0x001162000c1e1100 */
[----:B------:R-:W-:-:S03]  /*56b0*/  IMAD R59, R126, 0xeb, RZ ;  /* 0x000000eb7e3b7824 */ /* 0x000fc600078e02ff */
[----:B------:R0:W5:Y:S04]  /*56c0*/  LDG.E.U8 R142, desc[UR8][R44.64] ;  /* 0x000000082c8e7981 */ /* 0x000168000c1e1100 */
[----:B-1----:R1:W5:Y:S01]  /*56d0*/  LDG.E.U8 R136, desc[UR8][R4.64] ;  /* 0x0000000804887981 */ /* 0x002362000c1e1100 */
[----:B0-----:R-:W-:-:S04]  /*56e0*/  IADD3 R6, P1, R58, R122, RZ ;  /* 0x0000007a3a067210 */ /* 0x001fc80007f3e0ff */
[-C--:B------:R-:W-:Y:S02]  /*56f0*/  LEA.HI.X.SX32 R7, R58, R123.reuse, 0x1, P1 ;  /* 0x0000007b3a077211 */ /* 0x080fe400008f0eff */
[CC--:B------:R-:W-:Y:S02]  /*5700*/  IADD3 R44, P1, R59.reuse, R122.reuse, RZ ;  /* 0x0000007a3b2c7210 */ /* 0x0c0fe40007f3e0ff */
[C---:B-1----:R-:W-:Y:S01]  /*5710*/  IADD3 R4, P0, R128.reuse, R122, RZ ;  /* 0x0000007a80047210 */ /* 0x042fe20007f1e0ff */
[----:B------:R-:W-:Y:S01]  /*5720*/  STL [R1+0x174], R141 ;  /* 0x0001748d01007387 */ /* 0x000fe20000100800 */
[-C--:B------:R-:W-:Y:S02]  /*5730*/  LEA.HI.X.SX32 R45, R59, R123.reuse, 0x1, P1 ;  /* 0x0000007b3b2d7211 */ /* 0x080fe400008f0eff */
[----:B------:R-:W-:Y:S01]  /*5740*/  LEA.HI.X.SX32 R5, R128, R123, 0x1, P0 ;  /* 0x0000007b80057211 */ /* 0x000fe200000f0eff */
[----:B------:R0:W-:Y:S04]  /*5750*/  STL [R1+0x170], R134 ;  /* 0x0001708601007387 */ /* 0x0001e80000100800 */
[----:B0-----:R0:W5:Y:S04]  /*5760*/  LDG.E.U8 R134, desc[UR8][R6.64] ;  /* 0x0000000806867981 */ /* 0x001168000c1e1100 */
[----:B----4-:R1:W-:Y:S04]  /*5770*/  STL [R1+0x16c], R131 ;  /* 0x00016c8301007387 */ /* 0x0103e80000100800 */
[----:B------:R4:W-:Y:S04]  /*5780*/  STL [R1+0x164], R130 ;  /* 0x0001648201007387 */ /* 0x0009e80000100800 */
[----:B-1----:R1:W5:Y:S04]  /*5790*/  LDG.E.U8 R131, desc[UR8][R4.64] ;  /* 0x0000000804837981 */ /* 0x002368000c1e1100 */
[----:B----4-:R4:W5:Y:S01]  /*57a0*/  LDG.E.U8 R130, desc[UR8][R44.64] ;  /* 0x000000082c827981 */ /* 0x010962000c1e1100 */
[----:B------:R-:W-:-:S02]  /*57b0*/  IMAD R58, R126, 0xec, RZ ;  /* 0x000000ec7e3a7824 */ /* 0x000fc400078e02ff */
[----:B------:R-:W-:-:S03]  /*57c0*/  IMAD R128, R126, 0xed, RZ ;  /* 0x000000ed7e807824 */ /* 0x000fc600078e02ff */
[-C--:B0-----:R-:W-:Y:S01]  /*57d0*/  IADD3 R6, P0, R58, R122.reuse, RZ ;  /* 0x0000007a3a067210 */ /* 0x081fe20007f1e0ff */
[----:B------:R-:W-:Y:S01]  /*57e0*/  IMAD R59, R126, 0xee, RZ ;  /* 0x000000ee7e3b7824 */ /* 0x000fe200078e02ff */
[-C--:B-1----:R-:W-:Y:S02]  /*57f0*/  IADD3 R4, P1, R128, R122.reuse, RZ ;  /* 0x0000007a80047210 */ /* 0x082fe40007f3e0ff */
[-C--:B------:R-:W-:Y:S01]  /*5800*/  LEA.HI.X.SX32 R7, R58, R123.reuse, 0x1, P0 ;  /* 0x0000007b3a077211 */ /* 0x080fe200000f0eff */
[----:B------:R-:W-:Y:S01]  /*5810*/  IMAD R58, R126, 0xef, RZ ;  /* 0x000000ef7e3a7824 */ /* 0x000fe200078e02ff */
[C---:B----4-:R-:W-:Y:S02]  /*5820*/  IADD3 R44, P0, R59.reuse, R122, RZ ;  /* 0x0000007a3b2c7210 */ /* 0x050fe40007f1e0ff */
[-C--:B------:R-:W-:Y:S01]  /*5830*/  LEA.HI.X.SX32 R5, R128, R123.reuse, 0x1, P1 ;  /* 0x0000007b80057211 */ /* 0x080fe200008f0eff */
[----:B------:R0:W4:Y:S01]  /*5840*/  LDG.E.U8 R141, desc[UR8][R6.64] ;  /* 0x00000008068d7981 */ /* 0x000122000c1e1100 */
[----:B------:R-:W-:Y:S01]  /*5850*/  IMAD R128, R126, 0x70, RZ ;  /* 0x000000707e807824 */ /* 0x000fe200078e02ff */
[----:B------:R-:W-:-:S02]  /*5860*/  LEA.HI.X.SX32 R45, R59, R123, 0x1, P0 ;  /* 0x0000007b3b2d7211 */ /* 0x000fc400000f0eff */
[C---:B0-----:R-:W-:Y:S01]  /*5870*/  IADD3 R6, P1, R58.reuse, R122, RZ ;  /* 0x0000007a3a067210 */ /* 0x041fe20007f3e0ff */
[----:B--2---:R0:W-:Y:S03]  /*5880*/  STL [R1+0x15c], R140 ;  /* 0x00015c8c01007387 */ /* 0x0041e60000100800 */
[----:B------:R-:W-:Y:S01]  /*5890*/  LEA.HI.X.SX32 R7, R58, R123, 0x1, P1 ;  /* 0x0000007b3a077211 */ /* 0x000fe200008f0eff */
[----:B---3--:R1:W-:Y:S01]  /*58a0*/  STL [R1+0x154], R129 ;  /* 0x0001548101007387 */ /* 0x0083e20000100800 */
[----:B------:R-:W-:-:S03]  /*58b0*/  IMAD R59, R126, 0x72, RZ ;  /* 0x000000727e3b7824 */ /* 0x000fc600078e02ff */
[----:B0-----:R0:W2:Y:S01]  /*58c0*/  LDG.E.U8 R140, desc[UR8][R4.64] ;  /* 0x00000008048c7981 */ /* 0x0010a2000c1e1100 */
[----:B-1----:R-:W-:Y:S01]  /*58d0*/  IMAD R129, R126, 0x71, RZ ;  /* 0x000000717e817824 */ /* 0x002fe200078e02ff */
[-C--:B0-----:R-:W-:Y:S02]  /*58e0*/  IADD3 R4, P0, R128, R122.reuse, RZ ;  /* 0x0000007a80047210 */ /* 0x081fe40007f1e0ff */
[----:B-----5:R0:W-:Y:S01]  /*58f0*/  STL [R1+0x14c], R138 ;  /* 0x00014c8a01007387 */ /* 0x0201e20000100800 */
[----:B------:R-:W-:Y:S01]  /*5900*/  IMAD R58, R126, 0x73, RZ ;  /* 0x000000737e3a7824 */ /* 0x000fe200078e02ff */
[----:B------:R-:W-:Y:S02]  /*5910*/  LEA.HI.X.SX32 R5, R128, R123, 0x1, P0 ;  /* 0x0000007b80057211 */ /* 0x000fe400000f0eff */
[----:B------:R1:W-:Y:S04]  /*5920*/  STL [R1+0x144], R136 ;  /* 0x0001448801007387 */ /* 0x0003e80000100800 */
[----:B0-----:R0:W3:Y:S04]  /*5930*/  LDG.E.U8 R138, desc[UR8][R44.64] ;  /* 0x000000082c8a7981 */ /* 0x0010e8000c1e1100 */
[----:B-1----:R1:W5:Y:S01]  /*5940*/  LDG.E.U8 R136, desc[UR8][R6.64] ;  /* 0x0000000806887981 */ /* 0x002362000c1e1100 */
[----:B0-----:R-:W-:-:S04]  /*5950*/  IADD3 R44, P1, R129, R122, RZ ;  /* 0x0000007a812c7210 */ /* 0x001fc80007f3e0ff */
[-C--:B------:R-:W-:Y:S02]  /*5960*/  LEA.HI.X.SX32 R45, R129, R123.reuse, 0x1, P1 ;  /* 0x0000007b812d7211 */ /* 0x080fe400008f0eff */
[CC--:B-1----:R-:W-:Y:S01]  /*5970*/  IADD3 R6, P0, R59.reuse, R122.reuse, RZ ;  /* 0x0000007a3b067210 */ /* 0x0c2fe20007f1e0ff */
[----:B------:R0:W5:Y:S03]  /*5980*/  LDG.E.U8 R129, desc[UR8][R4.64] ;  /* 0x0000000804817981 */ /* 0x000166000c1e1100 */
[----:B------:R-:W-:Y:S01]  /*5990*/  LEA.HI.X.SX32 R7, R59, R123, 0x1, P0 ;  /* 0x0000007b3b077211 */ /* 0x000fe200000f0eff */
[----:B------:R-:W-:Y:S01]  /*59a0*/  STL [R1+0x13c], R142 ;  /* 0x00013c8e01007387 */ /* 0x000fe20000100800 */
[----:B0-----:R-:W-:-:S03]  /*59b0*/  IADD3 R4, P1, R58, R122, RZ ;  /* 0x0000007a3a047210 */ /* 0x001fc60007f3e0ff */
[----:B------:R0:W-:Y:S01]  /*59c0*/  STL [R1+0x134], R134 ;  /* 0x0001348601007387 */ /* 0x0001e20000100800 */
[----:B------:R-:W-:-:S03]  /*59d0*/  LEA.HI.X.SX32 R5, R58, R123, 0x1, P1 ;  /* 0x0000007b3a057211 */ /* 0x000fc600008f0eff */
[----:B0-----:R0:W5:Y:S04]  /*59e0*/  LDG.E.U8 R134, desc[UR8][R44.64] ;  /* 0x000000082c867981 */ /* 0x001168000c1e1100 */
[----:B------:R1:W-:Y:S04]  /*59f0*/  STL [R1+0x12c], R131 ;  /* 0x00012c8301007387 */ /* 0x0003e80000100800 */
[----:B------:R0:W-:Y:S04]  /*5a00*/  STL [R1+0x128], R130 ;  /* 0x0001288201007387 */ /* 0x0001e80000100800 */
[----:B-1----:R1:W5:Y:S04]  /*5a10*/  LDG.E.U8 R131, desc[UR8][R6.64] ;  /* 0x0000000806837981 */ /* 0x002368000c1e1100 */
[----:B0-----:R0:W5:Y:S01]  /*5a20*/  LDG.E.U8 R130, desc[UR8][R4.64] ;  /* 0x0000000804827981 */ /* 0x001162000c1e1100 */
[----:B------:R-:W-:-:S02]  /*5a30*/  IMAD R128, R126, 0x74, RZ ;  /* 0x000000747e807824 */ /* 0x000fc400078e02ff */
[----:B------:R-:W-:-:S03]  /*5a40*/  IMAD R59, R126, 0x75, RZ ;  /* 0x000000757e3b7824 */ /* 0x000fc600078e02ff */
[-C--:B------:R-:W-:Y:S01]  /*5a50*/  IADD3 R44, P0, R128, R122.reuse, RZ ;  /* 0x0000007a802c7210 */ /* 0x080fe20007f1e0ff */
[----:B------:R-:W-:Y:S01]  /*5a60*/  IMAD R58, R126, 0x76, RZ ;  /* 0x000000767e3a7824 */ /* 0x000fe200078e02ff */
[CC--:B-1----:R-:W-:Y:S02]  /*5a70*/  IADD3 R6, P1, R59.reuse, R122.reuse, RZ ;  /* 0x0000007a3b067210 */ /* 0x0c2fe40007f3e0ff */
[-C--:B------:R-:W-:Y:S01]  /*5a80*/  LEA.HI.X.SX32 R45, R128, R123.reuse, 0x1, P0 ;  /* 0x0000007b802d7211 */ /* 0x080fe200000f0eff */
[----:B------:R-:W-:Y:S01]  /*5a90*/  IMAD R128, R126, 0x77, RZ ;  /* 0x000000777e807824 */ /* 0x000fe200078e02ff */
[----:B----4-:R1:W-:Y:S01]  /*5aa0*/  STL [R1+0x124], R141 ;  /* 0x0001248d01007387 */ /* 0x0103e20000100800 */
[----:B0-----:R-:W-:Y:S02]  /*5ab0*/  IADD3 R4, P0, R58, R122, RZ ;  /* 0x0000007a3a047210 */ /* 0x001fe40007f1e0ff */
[-C--:B------:R-:W-:Y:S01]  /*5ac0*/  LEA.HI.X.SX32 R7, R59, R123.reuse, 0x1, P1 ;  /* 0x0000007b3b077211 */ /* 0x080fe200008f0eff */
[----:B------:R-:W-:Y:S01]  /*5ad0*/  IMAD R59, R126, 0x78, RZ ;  /* 0x000000787e3b7824 */ /* 0x000fe200078e02ff */
[----:B------:R-:W-:Y:S01]  /*5ae0*/  LEA.HI.X.SX32 R5, R58, R123, 0x1, P0 ;  /* 0x0000007b3a057211 */ /* 0x000fe200000f0eff */
[----:B-1----:R0:W4:Y:S01]  /*5af0*/  LDG.E.U8 R141, desc[UR8][R44.64] ;  /* 0x000000082c8d7981 */ /* 0x002122000c1e1100 */
[----:B------:R-:W-:-:S03]  /*5b00*/  IMAD R58, R126, 0x79, RZ ;  /* 0x000000797e3a7824 */ /* 0x000fc600078e02ff */
[----:B--2---:R1:W-:Y:S01]  /*5b10*/  STL [R1+0x120], R140 ;  /* 0x0001208c01007387 */ /* 0x0043e20000100800 */
[----:B0-----:R-:W-:-:S03]  /*5b20*/  IADD3 R44, P1, R128, R122, RZ ;  /* 0x0000007a802c7210 */ /* 0x001fc60007f3e0ff */
[----:B-1----:R0:W2:Y:S01]  /*5b30*/  LDG.E.U8 R140, desc[UR8][R6.64] ;  /* 0x00000008068c7981 */ /* 0x0020a2000c1e1100 */
[-C--:B------:R-:W-:Y:S01]  /*5b40*/  LEA.HI.X.SX32 R45, R128, R123.reuse, 0x1, P1 ;  /* 0x0000007b802d7211 */ /* 0x080fe200008f0eff */
[C---:B------:R-:W-:Y:S01]  /*5b50*/  IMAD R128, R126.reuse, 0x7a, RZ ;  /* 0x0000007a7e807824 */ /* 0x040fe200078e02ff */
[CC--:B0-----:R-:W-:Y:S01]  /*5b60*/  IADD3 R6, P0, R59.reuse, R122.reuse, RZ ;  /* 0x0000007a3b067210 */ /* 0x0c1fe20007f1e0ff */
[----:B---3--:R0:W-:Y:S03]  /*5b70*/  STL [R1+0x11c], R138 ;  /* 0x00011c8a01007387 */ /* 0x0081e60000100800 */
[----:B------:R-:W-:Y:S01]  /*5b80*/  LEA.HI.X.SX32 R7, R59, R123, 0x1, P0 ;  /* 0x0000007b3b077211 */ /* 0x000fe200000f0eff */
[----:B------:R-:W-:Y:S01]  /*5b90*/  IMAD R59, R126, 0x7b, RZ ;  /* 0x0000007b7e3b7824 */ /* 0x000fe200078e02ff */
[----:B-----5:R1:W-:Y:S04]  /*5ba0*/  STL [R1+0x118], R136 ;  /* 0x0001188801007387 */ /* 0x0203e80000100800 */
[----:B0-----:R0:W3:Y:S04]  /*5bb0*/  LDG.E.U8 R138, desc[UR8][R4.64] ;  /* 0x00000008048a7981 */ /* 0x0010e8000c1e1100 */
[----:B-1----:R1:W5:Y:S01]  /*5bc0*/  LDG.E.U8 R136, desc[UR8][R44.64] ;  /* 0x000000082c887981 */ /* 0x002362000c1e1100 */
[----:B0-----:R-:W-:-:S03]  /*5bd0*/  IADD3 R4, P1, R58, R122, RZ ;  /* 0x0000007a3a047210 */ /* 0x001fc60007f3e0ff */
[----:B------:R0:W-:Y:S01]  /*5be0*/  STL [R1+0x114], R129 ;  /* 0x0001148101007387 */ /* 0x0001e20000100800 */
[-C--:B------:R-:W-:Y:S02]  /*5bf0*/  LEA.HI.X.SX32 R5, R58, R123.reuse, 0x1, P1 ;  /* 0x0000007b3a057211 */ /* 0x080fe400008f0eff */
[CC--:B-1----:R-:W-:Y:S01]  /*5c00*/  IADD3 R44, P0, R128.reuse, R122.reuse, RZ ;  /* 0x0000007a802c7210 */ /* 0x0c2fe20007f1e0ff */
[----:B0-----:R0:W5:Y:S03]  /*5c10*/  LDG.E.U8 R129, desc[UR8][R6.64] ;  /* 0x0000000806817981 */ /* 0x001166000c1e1100 */
[-C--:B------:R-:W-:Y:S02]  /*5c20*/  LEA.HI.X.SX32 R45, R128, R123.reuse, 0x1, P0 ;  /* 0x0000007b802d7211 */ /* 0x080fe400000f0eff */
[C---:B0-----:R-:W-:Y:S01]  /*5c30*/  IADD3 R6, P1, R59.reuse, R122, RZ ;  /* 0x0000007a3b067210 */ /* 0x041fe20007f3e0ff */
[----:B------:R0:W-:Y:S03]  /*5c40*/  STL [R1+0x110], R134 ;  /* 0x0001108601007387 */ /* 0x0001e60000100800 */
[----:B------:R-:W-:Y:S01]  /*5c50*/  LEA.HI.X.SX32 R7, R59, R123, 0x1, P1 ;  /* 0x0000007b3b077211 */ /* 0x000fe200008f0eff */
        /* <DEDUP_REMOVED lines=9> */
[-C--:B-1----:R-:W-:Y:S02]  /*5cf0*/  IADD3 R44, P1, R128, R122.reuse, RZ ;  /* 0x0000007a802c7210 */ /* 0x082fe40007f3e0ff */
[-C--:B------:R-:W-:Y:S01]  /*5d00*/  LEA.HI.X.SX32 R5, R58, R123.reuse, 0x1, P0 ;  /* 0x0000007b3a057211 */ /* 0x080fe200000f0eff */
[----:B------:R-:W-:Y:S01]  /*5d10*/  IMAD R58, R126, 0x7f, RZ ;  /* 0x0000007f7e3a7824 */ /* 0x000fe200078e02ff */
[----:B----4-:R1:W-:Y:S01]  /*5d20*/  STL [R1+0x104], R141 ;  /* 0x0001048d01007387 */ /* 0x0103e20000100800 */
[C---:B0-----:R-:W-:Y:S02]  /*5d30*/  IADD3 R6, P0, R59.reuse, R122, RZ ;  /* 0x0000007a3b067210 */ /* 0x041fe40007f1e0ff */
[-C--:B------:R-:W-:Y:S01]  /*5d40*/  LEA.HI.X.SX32 R45, R128, R123.reuse, 0x1, P1 ;  /* 0x0000007b802d7211 */ /* 0x080fe200008f0eff */
[C---:B------:R-:W-:Y:S01]  /*5d50*/  IMAD R128, R126.reuse, 0xf0, RZ ;  /* 0x000000f07e807824 */ /* 0x040fe200078e02ff */
[----:B------:R-:W-:Y:S01]  /*5d60*/  LEA.HI.X.SX32 R7, R59, R123, 0x1, P0 ;  /* 0x0000007b3b077211 */ /* 0x000fe200000f0eff */
[----:B-1----:R0:W4:Y:S01]  /*5d70*/  LDG.E.U8 R141, desc[UR8][R4.64] ;  /* 0x00000008048d7981 */ /* 0x002122000c1e1100 */
[----:B------:R-:W-:-:S03]  /*5d80*/  IMAD R59, R126, 0xf1, RZ ;  /* 0x000000f17e3b7824 */ /* 0x000fc600078e02ff */
[----:B--2---:R1:W-:Y:S01]  /*5d90*/  STL [R1+0xf4], R140 ;  /* 0x0000f48c01007387 */ /* 0x0043e20000100800 */
[----:B0-----:R-:W-:-:S03]  /*5da0*/  IADD3 R4, P1, R58, R122, RZ ;  /* 0x0000007a3a047210 */ /* 0x001fc60007f3e0ff */
[----:B-1----:R0:W2:Y:S01]  /*5db0*/  LDG.E.U8 R140, desc[UR8][R44.64] ;  /* 0x000000082c8c7981 */ /* 0x0020a2000c1e1100 */
[-C--:B------:R-:W-:Y:S01]  /*5dc0*/  LEA.HI.X.SX32 R5, R58, R123.reuse, 0x1, P1 ;  /* 0x0000007b3a057211 */ /* 0x080fe200008f0eff */
[----:B------:R-:W-:Y:S01]  /*5dd0*/  IMAD R58, R126, 0xf2, RZ ;  /* 0x000000f27e3a7824 */ /* 0x000fe200078e02ff */
        /* <DEDUP_REMOVED lines=22> */
[C---:B------:R-:W-:Y:S02]  /*5f40*/  IMAD R58, R126.reuse, 0xf5, RZ ;  /* 0x000000f57e3a7824 */ /* 0x040fe400078e02ff */
[----:B------:R-:W-:Y:S01]  /*5f50*/  IMAD R128, R126, 0xf6, RZ ;  /* 0x000000f67e807824 */ /* 0x000fe200078e02ff */
[CC--:B------:R-:W-:Y:S02]  /*5f60*/  IADD3 R6, P0, R59.reuse, R122.reuse, RZ ;  /* 0x0000007a3b067210 */ /* 0x0c0fe40007f1e0ff */
[CC--:B-1----:R-:W-:Y:S02]  /*5f70*/  IADD3 R4, P1, R58.reuse, R122.reuse, RZ ;  /* 0x0000007a3a047210 */ /* 0x0c2fe40007f3e0ff */
[-C--:B------:R-:W-:Y:S02]  /*5f80*/  LEA.HI.X.SX32 R7, R59, R123.reuse, 0x1, P0 ;  /* 0x0000007b3b077211 */ /* 0x080fe400000f0eff */
[----:B------:R-:W-:Y:S01]  /*5f90*/  LEA.HI.X.SX32 R5, R58, R123, 0x1, P1 ;  /* 0x0000007b3a057211 */ /* 0x000fe200008f0eff */
[----:B------:R-:W-:Y:S01]  /*5fa0*/  IMAD R58, R126, 0xf8, RZ ;  /* 0x000000f87e3a7824 */ /* 0x000fe200078e02ff */
[----:B0-----:R-:W-:Y:S01]  /*5fb0*/  IADD3 R44, P0, R128, R122, RZ ;  /* 0x0000007a802c7210 */ /* 0x001fe20007f1e0ff */
[----:B----4-:R0:W-:Y:S01]  /*5fc0*/  STL [R1+0xb0], R141 ;  /* 0x0000b08d01007387 */ /* 0x0101e20000100800 */
[----:B------:R-:W-:-:S02]  /*5fd0*/  IMAD R59, R126, 0xf7, RZ ;  /* 0x000000f77e3b7824 */ /* 0x000fc400078e02ff */
[----:B------:R-:W-:Y:S01]  /*5fe0*/  LEA.HI.X.SX32 R45, R128, R123, 0x1, P0 ;  /* 0x0000007b802d7211 */ /* 0x000fe200000f0eff */
[----:B------:R1:W4:Y:S04]  /*5ff0*/  LDG.E.U8 R142, desc[UR8][R6.64] ;  /* 0x00000008068e7981 */ /* 0x000328000c1e1100 */
[----:B0-----:R0:W4:Y:S04]  /*6000*/  LDG.E.U8 R141, desc[UR8][R4.64] ;  /* 0x00000008048d7981 */ /* 0x001128000c1e1100 */
[----:B--2---:R2:W-:Y:S01]  /*6010*/  STL [R1+0xac], R140 ;  /* 0x0000ac8c01007387 */ /* 0x0045e20000100800 */
[----:B-1----:R-:W-:-:S02]  /*6020*/  IADD3 R6, P1, R59, R122, RZ ;  /* 0x0000007a3b067210 */ /* 0x002fc40007f3e0ff */
[CC--:B0-----:R-:W-:Y:S01]  /*6030*/  IADD3 R4, P0, R58.reuse, R122.reuse, RZ ;  /* 0x0000007a3a047210 */ /* 0x0c1fe20007f1e0ff */
[----:B--2---:R0:W2:Y:S03]  /*6040*/  LDG.E.U8 R140, desc[UR8][R44.64] ;  /* 0x000000082c8c7981 */ /* 0x0040a6000c1e1100 */
[-C--:B------:R-:W-:Y:S02]  /*6050*/  LEA.HI.X.SX32 R5, R58, R123.reuse, 0x1, P0 ;  /* 0x0000007b3a057211 */ /* 0x080fe400000f0eff */
[----:B------:R-:W-:Y:S01]  /*6060*/  LEA.HI.X.SX32 R7, R59, R123, 0x1, P1 ;  /* 0x0000007b3b077211 */ /* 0x000fe200008f0eff */
[----:B---3--:R1:W-:Y:S01]  /*6070*/  STL [R1+0xa8], R138 ;  /* 0x0000a88a01007387 */ /* 0x0083e20000100800 */
[C---:B0-----:R-:W-:Y:S02]  /*6080*/  IMAD R44, R126.reuse, 0xf9, RZ ;  /* 0x000000f97e2c7824 */ /* 0x041fe400078e02ff */
[C---:B------:R-:W-:Y:S01]  /*6090*/  IMAD R45, R126.reuse, 0xfb, RZ ;  /* 0x000000fb7e2d7824 */ /* 0x040fe200078e02ff */
[----:B-----5:R0:W-:Y:S04]  /*60a0*/  STL [R1+0xa4], R136 ;  /* 0x0000a48801007387 */ /* 0x0201e80000100800 */
[----:B-1----:R1:W3:Y:S04]  /*60b0*/  LDG.E.U8 R138, desc[UR8][R6.64] ;  /* 0x00000008068a7981 */ /* 0x0022e8000c1e1100 */
[----:B0-----:R0:W5:Y:S01]  /*60c0*/  LDG.E.U8 R136, desc[UR8][R4.64] ;  /* 0x0000000804887981 */ /* 0x001162000c1e1100 */
[----:B-1----:R-:W-:Y:S01]  /*60d0*/  IMAD R7, R126, 0xfa, RZ ;  /* 0x000000fa7e077824 */ /* 0x002fe200078e02ff */
[----:B0-----:R-:W-:-:S04]  /*60e0*/  IADD3 R4, P0, R44, R122, RZ ;  /* 0x0000007a2c047210 */ /* 0x001fc80007f1e0ff */
[-C--:B------:R-:W-:Y:S02]  /*60f0*/  LEA.HI.X.SX32 R5, R44, R123.reuse, 0x1, P0 ;  /* 0x0000007b2c057211 */ /* 0x080fe400000f0eff */
[-C--:B------:R-:W-:Y:S01]  /*6100*/  IADD3 R44, P0, R45, R122.reuse, RZ ;  /* 0x0000007a2d2c7210 */ /* 0x080fe20007f1e0ff */
[----:B------:R0:W-:Y:S01]  /*6110*/  STL [R1+0xa0], R129 ;  /* 0x0000a08101007387 */ /* 0x0001e20000100800 */
[----:B------:R-:W-:Y:S02]  /*6120*/  IADD3 R58, P1, R7, R122, RZ ;  /* 0x0000007a073a7210 */ /* 0x000fe40007f3e0ff */
[-C--:B------:R-:W-:Y:S01]  /*6130*/  LEA.HI.X.SX32 R45, R45, R123.reuse, 0x1, P0 ;  /* 0x0000007b2d2d7211 */ /* 0x080fe200000f0eff */
[C---:B------:R-:W-:Y:S01]  /*6140*/  IMAD R128, R126.reuse, 0xfd, RZ ;  /* 0x000000fd7e807824 */ /* 0x040fe200078e02ff */
[----:B------:R-:W-:Y:S01]  /*6150*/  LEA.HI.X.SX32 R59, R7, R123, 0x1, P1 ;  /* 0x0000007b073b7211 */ /* 0x000fe200008f0eff */
[----:B------:R1:W-:Y:S01]  /*6160*/  STL [R1+0x9c], R134 ;  /* 0x00009c8601007387 */ /* 0x0003e20000100800 */
[----:B0-----:R-:W-:-:S05]  /*6170*/  IMAD R129, R126, 0xfc, RZ ;  /* 0x000000fc7e817824 */ /* 0x001fca00078e02ff */
[C---:B------:R-:W-:Y:S01]  /*6180*/  IADD3 R6, P2, R129.reuse, R122, RZ ;  /* 0x0000007a81067210 */ /* 0x040fe20007f5e0ff */
[----:B-1----:R0:W5:Y:S03]  /*6190*/  LDG.E.U8 R134, desc[UR8][R4.64] ;  /* 0x0000000804867981 */ /* 0x002166000c1e1100 */
[----:B------:R-:W-:-:S05]  /*61a0*/  LEA.HI.X.SX32 R7, R129, R123, 0x1, P2 ;  /* 0x0000007b81077211 */ /* 0x000fca00010f0eff */
[----:B------:R-:W5:Y:S01]  /*61b0*/  LDG.E.U8 R129, desc[UR8][R6.64] ;  /* 0x0000000806817981 */ /* 0x000f62000c1e1100 */
[----:B0-----:R-:W-:-:S04]  /*61c0*/  IADD3 R4, P1, R128, R122, RZ ;  /* 0x0000007a80047210 */ /* 0x001fc80007f3e0ff */
[----:B------:R-:W-:-:S05]  /*61d0*/  LEA.HI.X.SX32 R5, R128, R123, 0x1, P1 ;  /* 0x0000007b80057211 */ /* 0x000fca00008f0eff */
[----:B------:R-:W5:Y:S04]  /*61e0*/  LDG.E.U8 R128, desc[UR8][R4.64] ;  /* 0x0000000804807981 */ /* 0x000f68000c1e1100 */
[----:B------:R0:W-:Y:S04]  /*61f0*/  STL [R1+0x98], R131 ;  /* 0x0000988301007387 */ /* 0x0001e80000100800 */
[----:B------:R1:W-:Y:S04]  /*6200*/  STL [R1+0x94], R130 ;  /* 0x0000948201007387 */ /* 0x0003e80000100800 */
[----:B0-----:R-:W5:Y:S04]  /*6210*/  LDG.E.U8 R131, desc[UR8][R58.64] ;  /* 0x000000083a837981 */ /* 0x001f68000c1e1100 */
[----:B-1----:R0:W5:Y:S02]  /*6220*/  LDG.E.U8 R130, desc[UR8][R44.64] ;  /* 0x000000082c827981 */ /* 0x002164000c1e1100 */
[----:B0-----:R-:W-:-:S02]  /*6230*/  IMAD R45, R126, 0xfe, RZ ;  /* 0x000000fe7e2d7824 */ /* 0x001fc400078e02ff */
[----:B------:R-:W-:-:S03]  /*6240*/  IMAD R126, R126, 0xff, RZ ;  /* 0x000000ff7e7e7824 */ /* 0x000fc600078e02ff */
[CC--:B------:R-:W-:Y:S02]  /*6250*/  IADD3 R58, P0, R45.reuse, R122.reuse, RZ ;  /* 0x0000007a2d3a7210 */ /* 0x0c0fe40007f1e0ff */
[C---:B------:R-:W-:Y:S02]  /*6260*/  IADD3 R44, P1, R126.reuse, R122, RZ ;  /* 0x0000007a7e2c7210 */ /* 0x040fe40007f3e0ff */
[-C--:B------:R-:W-:Y:S02]  /*6270*/  LEA.HI.X.SX32 R59, R45, R123.reuse, 0x1, P0 ;  /* 0x0000007b2d3b7211 */ /* 0x080fe400000f0eff */
[----:B------:R-:W-:-:S03]  /*6280*/  LEA.HI.X.SX32 R45, R126, R123, 0x1, P1 ;  /* 0x0000007b7e2d7211 */ /* 0x000fc600008f0eff */
[----:B------:R-:W5:Y:S04]  /*6290*/  LDG.E.U8 R58, desc[UR8][R58.64] ;  /* 0x000000083a3a7981 */ /* 0x000f68000c1e1100 */
[----:B------:R-:W5:Y:S01]  /*62a0*/  LDG.E.U8 R44, desc[UR8][R44.64] ;  /* 0x000000082c2c7981 */ /* 0x000f62000c1e1100 */
[----:B------:R-:W-:Y:S02]  /*62b0*/  PRMT R4, R92, 0x3340, R85 ;  /* 0x000033405c047816 */ /* 0x000fe40000000055 */
[----:B------:R-:W-:Y:S02]  /*62c0*/  PRMT R5, R86, 0x3340, R91 ;  /* 0x0000334056057816 */ /* 0x000fe4000000005b */
[----:B------:R-:W-:Y:S02]  /*62d0*/  PRMT R102, R102, 0x3340, R125 ;  /* 0x0000334066667816 */ /* 0x000fe4000000007d */
[----:B------:R-:W-:-:S02]  /*62e0*/  PRMT R6, R90, 0x3340, R127 ;  /* 0x000033405a067816 */ /* 0x000fc4000000007f */
[----:B------:R-:W-:Y:S02]  /*62f0*/  PRMT R87, R89, 0x3340, R87 ;  /* 0x0000334059577816 */ /* 0x000fe40000000057 */
[----:B------:R-:W-:Y:S02]  /*6300*/  PRMT R7, R124, 0x3340, R88 ;  /* 0x000033407c077816 */ /* 0x000fe40000000058 */
[----:B------:R-:W-:Y:S02]  /*6310*/  PRMT R83, R84, 0x3340, R83 ;  /* 0x0000334054537816 */ /* 0x000fe40000000053 */
[----:B------:R-:W-:Y:S02]  /*6320*/  PRMT R4, R82, 0x5410, R4 ;  /* 0x0000541052047816 */ /* 0x000fe40000000004 */
[----:B------:R-:W-:Y:S02]  /*6330*/  PRMT R5, R5, 0x5410, R102 ;  /* 0x0000541005057816 */ /* 0x000fe40000000066 */
[----:B------:R-:W-:-:S02]  /*6340*/  PRMT R6, R6, 0x5410, R87 ;  /* 0x0000541006067816 */ /* 0x000fc40000000057 */
[----:B------:R-:W-:Y:S02]  /*6350*/  PRMT R107, R107, 0x3340, R14 ;  /* 0x000033406b6b7816 */ /* 0x000fe4000000000e */
[----:B------:R-:W-:Y:S01]  /*6360*/  PRMT R106, R12, 0x3340, R106 ;  /* 0x000033400c6a7816 */ /* 0x000fe2000000006a */
[----:B------:R-:W0:Y:S01]  /*6370*/  LDC R14, c[0x0][0x248] ;  /* 0x00009200ff0e7b82 */ /* 0x000e220000000800 */
[----:B------:R-:W-:-:S05]  /*6380*/  PRMT R7, R7, 0x5410, R83 ;  /* 0x0000541007077816 */ /* 0x000fca0000000053 */
[----:B------:R1:W-:Y:S02]  /*6390*/  STS.128 [R0+UR6], R4 ;  /* 0x0000000400007988 */ /* 0x0003e40008000c06 */
[----:B------:R-:W4:Y:S01]  /*63a0*/  LDC R12, c[0x0][0x248] ;  /* 0x00009200ff0c7b82 */ /* 0x000f220000000800 */
[----:B------:R-:W-:Y:S02]  /*63b0*/  PRMT R73, R25, 0x3340, R73 ;  /* 0x0000334019497816 */ /* 0x000fe40000000049 */
[----:B------:R-:W-:-:S05]  /*63c0*/  PRMT R74, R74, 0x3340, R17 ;  /* 0x000033404a4a7816 */ /* 0x000fca0000000011 */
[----:B------:R-:W2:Y:S08]  /*63d0*/  LDC R25, c[0x0][0x248] ;  /* 0x00009200ff197b82 */ /* 0x000eb00000000800 */
[----:B-1----:R-:W1:Y:S08]  /*63e0*/  LDC R5, c[0x0][0x248] ;  /* 0x00009200ff057b82 */ /* 0x002e700000000800 */
[----:B------:R-:W3:Y:S01]  /*63f0*/  LDC R7, c[0x0][0x248] ;  /* 0x00009200ff077b82 */ /* 0x000ee20000000800 */
[----:B------:R-:W-:-:S07]  /*6400*/  PRMT R108, R16, 0x3340, R108 ;  /* 0x00003340106c7816 */ /* 0x000fce000000006c */
[----:B------:R-:W2:Y:S01]  /*6410*/  LDC R17, c[0x0][0x248] ;  /* 0x00009200ff117b82 */ /* 0x000ea20000000800 */
[----:B-1----:R-:W-:-:S07]  /*6420*/  IMAD R5, R5, 0x120, RZ ;  /* 0x0000012005057824 */ /* 0x002fce00078e02ff */
[----:B------:R-:W1:Y:S01]  /*6430*/  LDC R16, c[0x0][0x248] ;  /* 0x00009200ff107b82 */ /* 0x000e620000000800 */
[----:B------:R-:W-:Y:S02]  /*6440*/  IADD3 R4, P0, R5, R122, RZ ;  /* 0x0000007a05047210 */ /* 0x000fe40007f1e0ff */
[----:B------:R-:W-:Y:S01]  /*6450*/  PRMT R79, R3, 0x3340, R79 ;  /* 0x00003340034f7816 */ /* 0x000fe2000000004f */
[----:B---3--:R-:W-:Y:S01]  /*6460*/  IMAD R7, R7, 0x121, RZ ;  /* 0x0000012107077824 */ /* 0x008fe200078e02ff */
[----:B------:R-:W-:Y:S01]  /*6470*/  LEA.HI.X.SX32 R5, R5, R123, 0x1, P0 ;  /* 0x0000007b05057211 */ /* 0x000fe200000f0eff */
[----:B0-----:R-:W-:Y:S01]  /*6480*/  IMAD R3, R14, 0x122, RZ ;  /* 0x000001220e037824 */ /* 0x001fe200078e02ff */
[----:B------:R-:W-:Y:S01]  /*6490*/  PRMT R75, R75, 0x3340, R15 ;  /* 0x000033404b4b7816 */ /* 0x000fe2000000000f */
[----:B------:R-:W0:Y:S01]  /*64a0*/  LDC R14, c[0x0][0x248] ;  /* 0x00009200ff0e7b82 */ /* 0x000e220000000800 */
[----:B------:R-:W-:Y:S01]  /*64b0*/  PRMT R76, R13, 0x3340, R76 ;  /* 0x000033400d4c7816 */ /* 0x000fe2000000004c */
[----:B------:R4:W3:Y:S01]  /*64c0*/  LDG.E.U8 R92, desc[UR8][R4.64] ;  /* 0x00000008045c7981 */ /* 0x0008e2000c1e1100 */
[----:B------:R-:W-:-:S02]  /*64d0*/  PRMT R109, R109, 0x3340, R18 ;  /* 0x000033406d6d7816 */ /* 0x000fc40000000012 */
[----:B------:R-:W-:-:S03]  /*64e0*/  PRMT R103, R2, 0x3340, R103 ;  /* 0x0000334002677816 */ /* 0x000fc60000000067 */
[----:B------:R-:W0:Y:S01]  /*64f0*/  LDC R15, c[0x0][0x248] ;  /* 0x00009200ff0f7b82 */ /* 0x000e220000000800 */
[----:B------:R-:W-:Y:S02]  /*6500*/  PRMT R110, R110, 0x3340, R26 ;  /* 0x000033406e6e7816 */ /* 0x000fe4000000001a */
[-C--:B------:R-:W-:Y:S01]  /*6510*/  IADD3 R6, P1, R7, R122.reuse, RZ ;  /* 0x0000007a07067210 */ /* 0x080fe20007f3e0ff */
[----:B----4-:R-:W-:Y:S01]  /*6520*/  IMAD R5, R12, 0x123, RZ ;  /* 0x000001230c057824 */ /* 0x010fe200078e02ff */
[----:B------:R-:W-:-:S03]  /*6530*/  IADD3 R2, P0, R3, R122, RZ ;  /* 0x0000007a03027210 */ /* 0x000fc60007f1e0ff */
[----:B------:R-:W4:Y:S01]  /*6540*/  LDC R13, c[0x0][0x248] ;  /* 0x00009200ff0d7b82 */ /* 0x000f220000000800 */
[----:B------:R-:W-:Y:S01]  /*6550*/  PRMT R105, R10, 0x3340, R105 ;  /* 0x000033400a697816 */ /* 0x000fe20000000069 */
[----:B--2---:R-:W-:Y:S01]  /*6560*/  IMAD R10, R25, 0x126, RZ ;  /* 0x00000126190a7824 */ /* 0x004fe200078e02ff */
[----:B------:R-:W-:-:S05]  /*6570*/  PRMT R104, R8, 0x3340, R104 ;  /* 0x0000334008687816 */ /* 0x000fca0000000068 */
[----:B------:R-:W2:Y:S01]  /*6580*/  LDC R18, c[0x0][0x248] ;  /* 0x00009200ff127b82 */ /* 0x000ea20000000800 */
[-C--:B------:R-:W-:Y:S02]  /*6590*/  LEA.HI.X.SX32 R7, R7, R123.reuse, 0x1, P1 ;  /* 0x0000007b07077211 */ /* 0x080fe400008f0eff */
[----:B------:R-:W-:-:S05]  /*65a0*/  LEA.HI.X.SX32 R3, R3, R123, 0x1, P0 ;  /* 0x0000007b03037211 */ /* 0x000fca00000f0eff */
[----:B------:R-:W0:Y:S01]  /*65b0*/  LDC R26, c[0x0][0x248] ;  /* 0x00009200ff1a7b82 */ /* 0x000e220000000800 */
[----:B------:R-:W-:Y:S01]  /*65c0*/  PRMT R77, R77, 0x3340, R11 ;  /* 0x000033404d4d7816 */ /* 0x000fe2000000000b */
[----:B------:R-:W-:Y:S01]  /*65d0*/  IMAD R11, R17, 0x125, RZ ;  /* 0x00000125110b7824 */ /* 0x000fe200078e02ff */
[CC--:B------:R-:W-:Y:S01]  /*65e0*/  IADD3 R8, P1, R5.reuse, R122.reuse, RZ ;  /* 0x0000007a05087210 */ /* 0x0c0fe20007f3e0ff */
[----:B------:R1:W3:Y:S01]  /*65f0*/  LDG.E.U8 R91, desc[UR8][R2.64] ;  /* 0x00000008025b7981 */ /* 0x0002e2000c1e1100 */
[----:B------:R-:W-:Y:S02]  /*6600*/  PRMT R78, R78, 0x3340, R9 ;  /* 0x000033404e4e7816 */ /* 0x000fe40000000009 */
[----:B------:R-:W-:Y:S01]  /*6610*/  LEA.HI.X.SX32 R9, R5, R123, 0x1, P1 ;  /* 0x0000007b05097211 */ /* 0x000fe200008f0eff */
[----:B------:R-:W5:Y:S01]  /*6620*/  LDC R12, c[0x0][0x248] ;  /* 0x00009200ff0c7b82 */ /* 0x000f620000000800 */
[----:B------:R-:W-:Y:S02]  /*6630*/  PRMT R69, R33, 0x3340, R69 ;  /* 0x0000334021457816 */ /* 0x000fe40000000045 */
[-C--:B------:R-:W-:Y:S01]  /*6640*/  IADD3 R4, P2, R11, R122.reuse, RZ ;  /* 0x0000007a0b047210 */ /* 0x080fe20007f5e0ff */
[----:B------:R1:W3:Y:S02]  /*6650*/  LDG.E.U8 R33, desc[UR8][R6.64] ;  /* 0x0000000806217981 */ /* 0x0002e4000c1e1100 */
[----:B-1----:R-:W-:-:S02]  /*6660*/  IADD3 R2, P1, R10, R122, RZ ;  /* 0x0000007a0a027210 */ /* 0x002fc40007f3e0ff */
[-C--:B------:R-:W-:Y:S01]  /*6670*/  LEA.HI.X.SX32 R5, R11, R123.reuse, 0x1, P2 ;  /* 0x0000007b0b057211 */ /* 0x080fe200010f0eff */
[----:B------:R-:W3:Y:S01]  /*6680*/  LDG.E.U8 R45, desc[UR8][R8.64] ;  /* 0x00000008082d7981 */ /* 0x000ee2000c1e1100 */
[----:B------:R-:W-:Y:S01]  /*6690*/  LEA.HI.X.SX32 R3, R10, R123, 0x1, P1 ;  /* 0x0000007b0a037211 */ /* 0x000fe200008f0eff */
[----:B------:R-:W1:Y:S01]  /*66a0*/  LDC R11, c[0x0][0x248] ;  /* 0x00009200ff0b7b82 */ /* 0x000e620000000800 */
[----:B------:R-:W-:-:S03]  /*66b0*/  IMAD R7, R16, 0x124, RZ ;  /* 0x0000012410077824 */ /* 0x000fc600078e02ff */
[----:B------:R4:W3:Y:S01]  /*66c0*/  LDG.E.U8 R89, desc[UR8][R2.64] ;  /* 0x0000000802597981 */ /* 0x0008e2000c1e1100 */
[----:B------:R-:W-:Y:S02]  /*66d0*/  PRMT R113, R113, 0x3340, R34 ;  /* 0x0000334071717816 */ /* 0x000fe40000000022 */
[C---:B------:R-:W-:Y:S01]  /*66e0*/  IADD3 R6, P0, R7.reuse, R122, RZ ;  /* 0x0000007a07067210 */ /* 0x040fe20007f1e0ff */
[----:B------:R2:W3:Y:S01]  /*66f0*/  LDG.E.U8 R34, desc[UR8][R4.64] ;  /* 0x0000000804227981 */ /* 0x0004e2000c1e1100 */
[----:B0-----:R-:W-:Y:S01]  /*6700*/  IMAD R10, R26, 0x12a, RZ ;  /* 0x0000012a1a0a7824 */ /* 0x001fe200078e02ff */
[----:B------:R-:W0:Y:S01]  /*6710*/  LDC R16, c[0x0][0x248] ;  /* 0x00009200ff107b82 */ /* 0x000e220000000800 */
[----:B------:R-:W-:Y:S01]  /*6720*/  LEA.HI.X.SX32 R7, R7, R123, 0x1, P0 ;  /* 0x0000007b07077211 */ /* 0x000fe200000f0eff */
[----:B----4-:R-:W-:Y:S02]  /*6730*/  IMAD R2, R15, 0x127, RZ ;  /* 0x000001270f027824 */ /* 0x010fe400078e02ff */
[----:B--2---:R-:W-:-:S02]  /*6740*/  IMAD R3, R18, 0x129, RZ ;  /* 0x0000012912037824 */ /* 0x004fc400078e02ff */
[----:B------:R2:W4:Y:S01]  /*6750*/  LDG.E.U8 R90, desc[UR8][R6.64] ;  /* 0x00000008065a7981 */ /* 0x000522000c1e1100 */
[----:B------:R-:W-:Y:S01]  /*6760*/  IMAD R5, R13, 0x128, RZ ;  /* 0x000001280d057824 */ /* 0x000fe200078e02ff */
[CC--:B------:R-:W-:Y:S01]  /*6770*/  IADD3 R8, P0, R2.reuse, R122.reuse, RZ ;  /* 0x0000007a02087210 */ /* 0x0c0fe20007f1e0ff */
[----:B------:R-:W0:Y:S01]  /*6780*/  LDC R15, c[0x0][0x248] ;  /* 0x00009200ff0f7b82 */ /* 0x000e220000000800 */
[-C--:B------:R-:W-:Y:S02]  /*6790*/  IADD3 R4, P2, R3, R122.reuse, RZ ;  /* 0x0000007a03047210 */ /* 0x080fe40007f5e0ff */
[----:B------:R-:W-:Y:S02]  /*67a0*/  LEA.HI.X.SX32 R9, R2, R123, 0x1, P0 ;  /* 0x0000007b02097211 */ /* 0x000fe400000f0eff */
[----:B--2---:R-:W-:-:S03]  /*67b0*/  IADD3 R6, P1, R5, R122, RZ ;  /* 0x0000007a05067210 */ /* 0x004fc60007f3e0ff */
[----:B------:R-:W2:Y:S01]  /*67c0*/  LDC R13, c[0x0][0x248] ;  /* 0x00009200ff0d7b82 */ /* 0x000ea20000000800 */
[C---:B------:R-:W-:Y:S02]  /*67d0*/  IADD3 R2, P0, R10.reuse, R122, RZ ;  /* 0x0000007a0a027210 */ /* 0x040fe40007f1e0ff */
[-C--:B------:R-:W-:Y:S02]  /*67e0*/  LEA.HI.X.SX32 R7, R5, R123.reuse, 0x1, P1 ;  /* 0x0000007b05077211 */ /* 0x080fe400008f0eff */
[-C--:B------:R-:W-:Y:S02]  /*67f0*/  LEA.HI.X.SX32 R5, R3, R123.reuse, 0x1, P2 ;  /* 0x0000007b03057211 */ /* 0x080fe400010f0eff */
[----:B------:R-:W-:Y:S01]  /*6800*/  LEA.HI.X.SX32 R3, R10, R123, 0x1, P0 ;  /* 0x0000007b0a037211 */ /* 0x000fe200000f0eff */
[----:B------:R-:W-:Y:S01]  /*6810*/  STL [R1+0x90], R142 ;  /* 0x0000908e01007387 */ /* 0x000fe20000100800 */
[----:B------:R-:W-:Y:S01]  /*6820*/  PRMT R72, R27, 0x3340, R72 ;  /* 0x000033401b487816 */ /* 0x000fe20000000048 */
[----:B------:R-:W2:Y:S02]  /*6830*/  LDC R17, c[0x0][0x248] ;  /* 0x00009200ff117b82 */ /* 0x000ea40000000800 */
[----:B------:R-:W-:Y:S04]  /*6840*/  STL [R1+0x8c], R141 ;  /* 0x00008c8d01007387 */ /* 0x000fe80000100800 */
[----:B------:R-:W-:Y:S02]  /*6850*/  STL [R1+0x88], R140 ;  /* 0x0000888c01007387 */ /* 0x000fe40000100800 */
[----:B------:R-:W2:Y:S02]  /*6860*/  LDC R18, c[0x0][0x248] ;  /* 0x00009200ff127b82 */ /* 0x000ea40000000800 */
[----:B------:R1:W3:Y:S04]  /*6870*/  LDG.E.U8 R87, desc[UR8][R2.64] ;  /* 0x0000000802577981 */ /* 0x0002e8000c1e1100 */
[----:B------:R0:W-:Y:S02]  /*6880*/  STL [R1+0x84], R138 ;  /* 0x0000848a01007387 */ /* 0x0001e40000100800 */
[----:B------:R-:W0:Y:S02]  /*6890*/  LDC R25, c[0x0][0x248] ;  /* 0x00009200ff197b82 */ /* 0x000e240000000800 */
[----:B-----5:R5:W-:Y:S01]  /*68a0*/  STL [R1+0x80], R136 ;  /* 0x0000808801007387 */ /* 0x020be20000100800 */
[----:B-1----:R-:W-:-:S03]  /*68b0*/  IMAD R3, R11, 0x12b, RZ ;  /* 0x0000012b0b037824 */ /* 0x002fc600078e02ff */
[----:B------:R-:W-:Y:S01]  /*68c0*/  STL [R1+0x7c], R134 ;  /* 0x00007c8601007387 */ /* 0x000fe20000100800 */
[----:B------:R-:W-:Y:S01]  /*68d0*/  PRMT R65, R65, 0x3340, R43 ;  /* 0x0000334041417816 */ /* 0x000fe2000000002b */
[----:B------:R-:W1:Y:S01]  /*68e0*/  LDC R102, c[0x0][0x248] ;  /* 0x00009200ff667b82 */ /* 0x000e620000000800 */
[C---:B------:R-:W-:Y:S01]  /*68f0*/  IADD3 R2, P0, R3.reuse, R122, RZ ;  /* 0x0000007a03027210 */ /* 0x040fe20007f1e0ff */
[----:B------:R2:W4:Y:S03]  /*6900*/  LDG.E.U8 R27, desc[UR8][R4.64] ;  /* 0x00000008041b7981 */ /* 0x000526000c1e1100 */
[----:B------:R-:W-:Y:S01]  /*6910*/  LEA.HI.X.SX32 R3, R3, R123, 0x1, P0 ;  /* 0x0000007b03037211 */ /* 0x000fe200000f0eff */
[----:B------:R2:W4:Y:S01]  /*6920*/  LDG.E.U8 R88, desc[UR8][R6.64] ;  /* 0x0000000806587981 */ /* 0x000522000c1e1100 */
[----:B------:R-:W-:Y:S01]  /*6930*/  IMAD R10, R14, 0x12d, RZ ;  /* 0x0000012d0e0a7824 */ /* 0x000fe200078e02ff */
[----:B------:R-:W1:Y:S02]  /*6940*/  LDC R11, c[0x0][0x248] ;  /* 0x00009200ff0b7b82 */ /* 0x000e640000000800 */
[----:B------:R-:W3:Y:S01]  /*6950*/  LDG.E.U8 R43, desc[UR8][R2.64] ;  /* 0x00000008022b7981 */ /* 0x000ee2000c1e1100 */
[----:B--2---:R-:W-:Y:S01]  /*6960*/  IMAD R5, R12, 0x12c, RZ ;  /* 0x0000012c0c057824 */ /* 0x004fe200078e02ff */
[----:B------:R-:W-:-:S02]  /*6970*/  PRMT R66, R42, 0x3340, R66 ;  /* 0x000033402a427816 */ /* 0x000fc40000000042 */
[----:B------:R-:W-:Y:S02]  /*6980*/  PRMT R111, R28, 0x3340, R111 ;  /* 0x000033401c6f7816 */ /* 0x000fe4000000006f */
[----:B------:R-:W2:Y:S01]  /*6990*/  LDC R12, c[0x0][0x248] ;  /* 0x00009200ff0c7b82 */ /* 0x000ea20000000800 */
[----:B------:R-:W-:-:S04]  /*69a0*/  IADD3 R6, P1, R5, R122, RZ ;  /* 0x0000007a05067210 */ /* 0x000fc80007f3e0ff */
[-C--:B------:R-:W-:Y:S02]  /*69b0*/  LEA.HI.X.SX32 R7, R5, R123.reuse, 0x1, P1 ;  /* 0x0000007b05077211 */ /* 0x080fe400008f0eff */
[C---:B------:R-:W-:Y:S01]  /*69c0*/  IADD3 R28, P0, R10.reuse, R122, RZ ;  /* 0x0000007a0a1c7210 */ /* 0x040fe20007f1e0ff */
[----:B------:R-:W2:Y:S01]  /*69d0*/  LDC R14, c[0x0][0x248] ;  /* 0x00009200ff0e7b82 */ /* 0x000ea20000000800 */
[----:B------:R-:W-:Y:S01]  /*69e0*/  PRMT R70, R29, 0x3340, R70 ;  /* 0x000033401d467816 */ /* 0x000fe20000000046 */
[----:B------:R-:W3:Y:S01]  /*69f0*/  LDG.E.U8 R86, desc[UR8][R6.64] ;  /* 0x0000000806567981 */ /* 0x000ee2000c1e1100 */
[----:B------:R-:W-:Y:S01]  /*6a00*/  LEA.HI.X.SX32 R29, R10, R123, 0x1, P0 ;  /* 0x0000007b0a1d7211 */ /* 0x000fe200000f0eff */
[----:B0-----:R-:W-:Y:S01]  /*6a10*/  IMAD R10, R25, 0x1a3, RZ ;  /* 0x000001a3190a7824 */ /* 0x001fe200078e02ff */
[----:B------:R-:W-:-:S03]  /*6a20*/  PRMT R115, R115, 0x3340, R41 ;  /* 0x0000334073737816 */ /* 0x000fc60000000029 */
[----:B------:R-:W0:Y:S01]  /*6a30*/  LDC R25, c[0x0][0x248] ;  /* 0x00009200ff197b82 */ /* 0x000e220000000800 */
[----:B------:R-:W3:Y:S01]  /*6a40*/  LDG.E.U8 R28, desc[UR8][R28.64] ;  /* 0x000000081c1c7981 */ /* 0x000ee2000c1e1100 */
[----:B------:R-:W-:Y:S02]  /*6a50*/  PRMT R117, R117, 0x3340, R80 ;  /* 0x0000334075757816 */ /* 0x000fe40000000050 */
[----:B------:R-:W-:Y:S02]  /*6a60*/  PRMT R67, R67, 0x3340, R40 ;  /* 0x0000334043437816 */ /* 0x000fe40000000028 */
[----:B------:R-:W-:Y:S02]  /*6a70*/  PRMT R112, R30, 0x3340, R112 ;  /* 0x000033401e707816 */ /* 0x000fe40000000070 */
[----:B------:R-:W-:Y:S01]  /*6a80*/  PRMT R64, R81, 0x3340, R64 ;  /* 0x0000334051407816 */ /* 0x000fe20000000040 */
[----:B------:R-:W4:Y:S01]  /*6a90*/  LDC R138, c[0x0][0x248] ;  /* 0x00009200ff8a7b82 */ /* 0x000f220000000800 */
[----:B------:R-:W-:-:S02]  /*6aa0*/  PRMT R114, R114, 0x3340, R39 ;  /* 0x0000334072727816 */ /* 0x000fc40000000027 */
[----:B------:R-:W-:Y:S02]  /*6ab0*/  PRMT R116, R116, 0x3340, R57 ;  /* 0x0000334074747816 */ /* 0x000fe40000000039 */
[----:B------:R-:W-:-:S03]  /*6ac0*/  PRMT R68, R68, 0x3340, R38 ;  /* 0x0000334044447816 */ /* 0x000fc60000000026 */
[----:B------:R-:W4:Y:S08]  /*6ad0*/  LDC R140, c[0x0][0x248] ;  /* 0x00009200ff8c7b82 */ /* 0x000f300000000800 */
[----:B-----5:R-:W5:Y:S01]  /*6ae0*/  LDC R136, c[0x0][0x248] ;  /* 0x00009200ff887b82 */ /* 0x020f620000000800 */
[----:B------:R-:W-:Y:S04]  /*6af0*/  STL [R1+0x78], R131 ;  /* 0x0000788301007387 */ /* 0x000fe80000100800 */
[----:B------:R-:W-:Y:S04]  /*6b00*/  STL [R1+0x74], R130 ;  /* 0x0000748201007387 */ /* 0x000fe80000100800 */
[----:B------:R-:W-:Y:S04]  /*6b10*/  STL [R1+0x70], R129 ;  /* 0x0000708101007387 */ /* 0x000fe80000100800 */
[----:B------:R-:W-:Y:S04]  /*6b20*/  STL [R1+0x6c], R128 ;  /* 0x00006c8001007387 */ /* 0x000fe80000100800 */
[----:B------:R-:W-:Y:S04]  /*6b30*/  STL [R1+0x68], R58 ;  /* 0x0000683a01007387 */ /* 0x000fe80000100800 */
[----:B------:R1:W-:Y:S04]  /*6b40*/  STL [R1+0x64], R44 ;  /* 0x0000642c01007387 */ /* 0x0003e80000100800 */
[----:B-1----:R1:W3:Y:S02]  /*6b50*/  LDG.E.U8 R44, desc[UR8][R8.64] ;  /* 0x00000008082c7981 */ /* 0x0022e4000c1e1100 */
[----:B-1----:R-:W-:-:S02]  /*6b60*/  IMAD R8, R15, 0x12f, RZ ;  /* 0x0000012f0f087824 */ /* 0x002fc400078e02ff */
[----:B------:R-:W-:Y:S01]  /*6b70*/  IMAD R9, R13, 0x12e, RZ ;  /* 0x0000012e0d097824 */ /* 0x000fe200078e02ff */
[----:B------:R-:W1:Y:S02]  /*6b80*/  LDC R15, c[0x0][0x248] ;  /* 0x00009200ff0f7b82 */ /* 0x000e640000000800 */
[CC--:B------:R-:W-:Y:S02]  /*6b90*/  IADD3 R2, P1, R8.reuse, R122.reuse, RZ ;  /* 0x0000007a08027210 */ /* 0x0c0fe40007f3e0ff */
[C---:B------:R-:W-:Y:S02]  /*6ba0*/  IADD3 R4, P2, R9.reuse, R122, RZ ;  /* 0x0000007a09047210 */ /* 0x040fe40007f5e0ff */
[-C--:B------:R-:W-:Y:S02]  /*6bb0*/  LEA.HI.X.SX32 R3, R8, R123.reuse, 0x1, P1 ;  /* 0x0000007b08037211 */ /* 0x080fe400008f0eff */
[----:B------:R-:W-:Y:S01]  /*6bc0*/  LEA.HI.X.SX32 R5, R9, R123, 0x1, P2 ;  /* 0x0000007b09057211 */ /* 0x000fe200010f0eff */
[----:B------:R-:W0:Y:S02]  /*6bd0*/  LDC R13, c[0x0][0x248] ;  /* 0x00009200ff0d7b82 */ /* 0x000e240000000800 */
[----:B------:R2:W3:Y:S04]  /*6be0*/  LDG.E.U8 R42, desc[UR8][R2.64] ;  /* 0x00000008022a7981 */ /* 0x0004e8000c1e1100 */
[----:B------:R5:W3:Y:S01]  /*6bf0*/  LDG.E.U8 R85, desc[UR8][R4.64] ;  /* 0x0000000804557981 */ /* 0x000ae2000c1e1100 */
[----:B--2---:R-:W-:-:S02]  /*6c00*/  IMAD R2, R16, 0x1a0, RZ ;  /* 0x000001a010027824 */ /* 0x004fc400078e02ff */
[----:B------:R-:W-:Y:S01]  /*6c10*/  IMAD R3, R18, 0x1a2, RZ ;  /* 0x000001a212037824 */ /* 0x000fe200078e02ff */
[----:B------:R-:W2:Y:S01]  /*6c20*/  LDC R16, c[0x0][0x248] ;  /* 0x00009200ff107b82 */ /* 0x000ea20000000800 */
[----:B-----5:R-:W-:Y:S01]  /*6c30*/  IMAD R5, R17, 0x1a1, RZ ;  /* 0x000001a111057824 */ /* 0x020fe200078e02ff */
[CC--:B------:R-:W-:Y:S02]  /*6c40*/  IADD3 R8, P0, R2.reuse, R122.reuse, RZ ;  /* 0x0000007a02087210 */ /* 0x0c0fe40007f1e0ff */
[-C--:B------:R-:W-:Y:S02]  /*6c50*/  IADD3 R4, P2, R3, R122.reuse, RZ ;  /* 0x0000007a03047210 */ /* 0x080fe40007f5e0ff */
[-C--:B------:R-:W-:Y:S02]  /*6c60*/  IADD3 R6, P1, R5, R122.reuse, RZ ;  /* 0x0000007a05067210 */ /* 0x080fe40007f3e0ff */
[----:B------:R-:W-:Y:S01]  /*6c70*/  LEA.HI.X.SX32 R9, R2, R123, 0x1, P0 ;  /* 0x0000007b02097211 */ /* 0x000fe200000f0eff */
[----:B------:R-:W5:Y:S01]  /*6c80*/  LDC R17, c[0x0][0x248] ;  /* 0x00009200ff117b82 */ /* 0x000f620000000800 */
[----:B------:R-:W-:-:S02]  /*6c90*/  IADD3 R2, P0, R10, R122, RZ ;  /* 0x0000007a0a027210 */ /* 0x000fc40007f1e0ff */
[-C--:B------:R-:W-:Y:S01]  /*6ca0*/  LEA.HI.X.SX32 R7, R5, R123.reuse, 0x1, P1 ;  /* 0x0000007b05077211 */ /* 0x080fe200008f0eff */
[----:B------:R-:W3:Y:S01]  /*6cb0*/  LDG.E.U8 R84, desc[UR8][R8.64] ;  /* 0x0000000808547981 */ /* 0x000ee2000c1e1100 */
[-C--:B------:R-:W-:Y:S02]  /*6cc0*/  LEA.HI.X.SX32 R5, R3, R123.reuse, 0x1, P2 ;  /* 0x0000007b03057211 */ /* 0x080fe400010f0eff */
[----:B------:R-:W-:Y:S01]  /*6cd0*/  LEA.HI.X.SX32 R3, R10, R123, 0x1, P0 ;  /* 0x0000007b0a037211 */ /* 0x000fe200000f0eff */
[----:B------:R-:W2:Y:S01]  /*6ce0*/  LDC R18, c[0x0][0x248] ;  /* 0x00009200ff127b82 */ /* 0x000ea20000000800 */
[----:B------:R-:W3:Y:S04]  /*6cf0*/  LDG.E.U8 R29, desc[UR8][R6.64] ;  /* 0x00000008061d7981 */ /* 0x000ee8000c1e1100 */
[----:B------:R1:W3:Y:S04]  /*6d00*/  LDG.E.U8 R41, desc[UR8][R2.64] ;  /* 0x0000000802297981 */ /* 0x0002e8000c1e1100 */
[----:B------:R0:W3:Y:S01]  /*6d10*/  LDG.E.U8 R83, desc[UR8][R4.64] ;  /* 0x0000000804537981 */ /* 0x0000e2000c1e1100 */
[----:B-1----:R-:W-:-:S02]  /*6d20*/  IMAD R3, R11, 0x1a4, RZ ;  /* 0x000001a40b037824 */ /* 0x002fc400078e02ff */
[----:B0-----:R-:W-:-:S03]  /*6d30*/  IMAD R5, R12, 0x1a5, RZ ;  /* 0x000001a50c057824 */ /* 0x001fc600078e02ff */
[-C--:B------:R-:W-:Y:S01]  /*6d40*/  IADD3 R2, P0, R3, R122.reuse, RZ ;  /* 0x0000007a03027210 */ /* 0x080fe20007f1e0ff */
[----:B------:R-:W-:Y:S01]  /*6d50*/  IMAD R10, R15, 0x1a8, RZ ;  /* 0x000001a80f0a7824 */ /* 0x000fe200078e02ff */
[----:B------:R-:W0:Y:S02]  /*6d60*/  LDC R12, c[0x0][0x248] ;  /* 0x00009200ff0c7b82 */ /* 0x000e240000000800 */
[----:B------:R-:W-:Y:S01]  /*6d70*/  LEA.HI.X.SX32 R3, R3, R123, 0x1, P0 ;  /* 0x0000007b03037211 */ /* 0x000fe200000f0eff */
[----:B------:R-:W-:Y:S01]  /*6d80*/  IMAD R11, R14, 0x1a7, RZ ;  /* 0x000001a70e0b7824 */ /* 0x000fe200078e02ff */
[----:B------:R-:W-:-:S03]  /*6d90*/  IADD3 R8, P1, R5, R122, RZ ;  /* 0x0000007a05087210 */ /* 0x000fc60007f3e0ff */
[----:B------:R1:W3:Y:S01]  /*6da0*/  LDG.E.U8 R82, desc[UR8][R2.64] ;  /* 0x0000000802527981 */ /* 0x0002e2000c1e1100 */
[-C--:B------:R-:W-:Y:S01]  /*6db0*/  LEA.HI.X.SX32 R9, R5, R123.reuse, 0x1, P1 ;  /* 0x0000007b05097211 */ /* 0x080fe200008f0eff */
[----:B------:R-:W-:Y:S01]  /*6dc0*/  IMAD R7, R13, 0x1a6, RZ ;  /* 0x000001a60d077824 */ /* 0x000fe200078e02ff */
[CC--:B------:R-:W-:Y:S01]  /*6dd0*/  IADD3 R4, P2, R11.reuse, R122.reuse, RZ ;  /* 0x0000007a0b047210 */ /* 0x0c0fe20007f5e0ff */
[----:B------:R-:W0:Y:S02]  /*6de0*/  LDC R14, c[0x0][0x248] ;  /* 0x00009200ff0e7b82 */ /* 0x000e240000000800 */
[----:B------:R-:W3:Y:S01]  /*6df0*/  LDG.E.U8 R30, desc[UR8][R8.64] ;  /* 0x00000008081e7981 */ /* 0x000ee2000c1e1100 */
[----:B-1----:R-:W-:Y:S02]  /*6e00*/  IADD3 R2, P1, R10, R122, RZ ;  /* 0x0000007a0a027210 */ /* 0x002fe40007f3e0ff */
[----:B------:R-:W-:-:S03]  /*6e10*/  LEA.HI.X.SX32 R5, R11, R123, 0x1, P2 ;  /* 0x0000007b0b057211 */ /* 0x000fc600010f0eff */
[----:B------:R-:W1:Y:S01]  /*6e20*/  LDC R15, c[0x0][0x248] ;  /* 0x00009200ff0f7b82 */ /* 0x000e620000000800 */
[-C--:B------:R-:W-:Y:S02]  /*6e30*/  LEA.HI.X.SX32 R3, R10, R123.reuse, 0x1, P1 ;  /* 0x0000007b0a037211 */ /* 0x080fe400008f0eff */
[C---:B------:R-:W-:Y:S01]  /*6e40*/  IADD3 R6, P0, R7.reuse, R122, RZ ;  /* 0x0000007a07067210 */ /* 0x040fe20007f1e0ff */
[----:B------:R5:W3:Y:S04]  /*6e50*/  LDG.E.U8 R40, desc[UR8][R4.64] ;  /* 0x0000000804287981 */ /* 0x000ae8000c1e1100 */
[----:B------:R-:W0:Y:S01]  /*6e60*/  LDC R11, c[0x0][0x248] ;  /* 0x00009200ff0b7b82 */ /* 0x000e220000000800 */
[----:B------:R2:W3:Y:S01]  /*6e70*/  LDG.E.U8 R80, desc[UR8][R2.64] ;  /* 0x0000000802507981 */ /* 0x0004e2000c1e1100 */
[----:B------:R-:W-:Y:S01]  /*6e80*/  LEA.HI.X.SX32 R7, R7, R123, 0x1, P0 ;  /* 0x0000007b07077211 */ /* 0x000fe200000f0eff */
[----:B------:R-:W-:-:S02]  /*6e90*/  IMAD R10, R25, 0x1ac, RZ ;  /* 0x000001ac190a7824 */ /* 0x000fc400078e02ff */
[----:B-----5:R-:W-:Y:S02]  /*6ea0*/  IMAD R5, R17, 0x1aa, RZ ;  /* 0x000001aa11057824 */ /* 0x020fe400078e02ff */
[----:B------:R5:W3:Y:S01]  /*6eb0*/  LDG.E.U8 R81, desc[UR8][R6.64] ;  /* 0x0000000806517981 */ /* 0x000ae2000c1e1100 */
[----:B------:R-:W1:Y:S01]  /*6ec0*/  LDC R13, c[0x0][0x248] ;  /* 0x00009200ff0d7b82 */ /* 0x000e620000000800 */
[----:B--2---:R-:W-:Y:S02]  /*6ed0*/  IMAD R2, R16, 0x1a9, RZ ;  /* 0x000001a910027824 */ /* 0x004fe400078e02ff */
[----:B------:R-:W-:-:S03]  /*6ee0*/  IMAD R3, R18, 0x1ab, RZ ;  /* 0x000001ab12037824 */ /* 0x000fc600078e02ff */
[CC--:B------:R-:W-:Y:S02]  /*6ef0*/  IADD3 R8, P0, R2.reuse, R122.reuse, RZ ;  /* 0x0000007a02087210 */ /* 0x0c0fe40007f1e0ff */
[----:B------:R-:W2:Y:S01]  /*6f00*/  LDC R16, c[0x0][0x248] ;  /* 0x00009200ff107b82 */ /* 0x000ea20000000800 */
[-C--:B-----5:R-:W-:Y:S02]  /*6f10*/  IADD3 R6, P1, R5, R122.reuse, RZ ;  /* 0x0000007a05067210 */ /* 0x0a0fe40007f3e0ff */
[-C--:B------:R-:W-:Y:S02]  /*6f20*/  IADD3 R4, P2, R3, R122.reuse, RZ ;  /* 0x0000007a03047210 */ /* 0x080fe40007f5e0ff */
[-C--:B------:R-:W-:Y:S02]  /*6f30*/  LEA.HI.X.SX32 R9, R2, R123.reuse, 0x1, P0 ;  /* 0x0000007b02097211 */ /* 0x080fe400000f0eff */
[----:B------:R-:W-:Y:S01]  /*6f40*/  IADD3 R2, P0, R10, R122, RZ ;  /* 0x0000007a0a027210 */ /* 0x000fe20007f1e0ff */
[----:B------:R-:W5:Y:S01]  /*6f50*/  LDC R17, c[0x0][0x248] ;  /* 0x00009200ff117b82 */ /* 0x000f620000000800 */
[-C--:B------:R-:W-:Y:S01]  /*6f60*/  LEA.HI.X.SX32 R7, R5, R123.reuse, 0x1, P1 ;  /* 0x0000007b05077211 */ /* 0x080fe200008f0eff */
[----:B------:R-:W3:Y:S01]  /*6f70*/  LDG.E.U8 R25, desc[UR8][R8.64] ;  /* 0x0000000808197981 */ /* 0x000ee2000c1e1100 */
[----:B------:R-:W-:-:S02]  /*6f80*/  LEA.HI.X.SX32 R5, R3, R123, 0x1, P2 ;  /* 0x0000007b03057211 */ /* 0x000fc400010f0eff */
[----:B------:R-:W-:Y:S01]  /*6f90*/  LEA.HI.X.SX32 R3, R10, R123, 0x1, P0 ;  /* 0x0000007b0a037211 */ /* 0x000fe200000f0eff */
[----:B------:R-:W3:Y:S02]  /*6fa0*/  LDG.E.U8 R59, desc[UR8][R6.64] ;  /* 0x00000008063b7981 */ /* 0x000ee4000c1e1100 */
[----:B------:R-:W2:Y:S02]  /*6fb0*/  LDC R18, c[0x0][0x248] ;  /* 0x00009200ff127b82 */ /* 0x000ea40000000800 */
[----:B------:R0:W3:Y:S04]  /*6fc0*/  LDG.E.U8 R58, desc[UR8][R2.64] ;  /* 0x00000008023a7981 */ /* 0x0000e8000c1e1100 */
[----:B------:R0:W3:Y:S02]  /*6fd0*/  LDG.E.U8 R39, desc[UR8][R4.64] ;  /* 0x0000000804277981 */ /* 0x0000e4000c1e1100 */
[----:B0-----:R-:W-:-:S02]  /*6fe0*/  IMAD R3, R11, 0x1ad, RZ ;  /* 0x000001ad0b037824 */ /* 0x001fc400078e02ff */
[----:B------:R-:W-:-:S03]  /*6ff0*/  IMAD R5, R12, 0x1ae, RZ ;  /* 0x000001ae0c057824 */ /* 0x000fc600078e02ff */
[-C--:B------:R-:W-:Y:S01]  /*7000*/  IADD3 R2, P0, R3, R122.reuse, RZ ;  /* 0x0000007a03027210 */ /* 0x080fe20007f1e0ff */
[----:B------:R-:W-:Y:S01]  /*7010*/  IMAD R11, R14, 0x130, RZ ;  /* 0x000001300e0b7824 */ /* 0x000fe200078e02ff */
[----:B------:R-:W0:Y:S01]  /*7020*/  LDC R12, c[0x0][0x248] ;  /* 0x00009200ff0c7b82 */ /* 0x000e220000000800 */
[----:B-1----:R-:W-:Y:S01]  /*7030*/  IMAD R10, R15, 0x131, RZ ;  /* 0x000001310f0a7824 */ /* 0x002fe200078e02ff */
[-C--:B------:R-:W-:Y:S02]  /*7040*/  LEA.HI.X.SX32 R3, R3, R123.reuse, 0x1, P0 ;  /* 0x0000007b03037211 */ /* 0x080fe400000f0eff */
[-C--:B------:R-:W-:Y:S02]  /*7050*/  IADD3 R8, P1, R5, R122.reuse, RZ ;  /* 0x0000007a05087210 */ /* 0x080fe40007f3e0ff */
[-C--:B------:R-:W-:Y:S01]  /*7060*/  IADD3 R4, P0, R11, R122.reuse, RZ ;  /* 0x0000007a0b047210 */ /* 0x080fe20007f1e0ff */
[----:B------:R1:W3:Y:S01]  /*7070*/  LDG.E.U8 R26, desc[UR8][R2.64] ;  /* 0x00000008021a7981 */ /* 0x0002e2000c1e1100 */
[-C--:B------:R-:W-:Y:S01]  /*7080*/  LEA.HI.X.SX32 R9, R5, R123.reuse, 0x1, P1 ;  /* 0x0000007b05097211 */ /* 0x080fe200008f0eff */
[----:B------:R-:W-:Y:S01]  /*7090*/  IMAD R7, R13, 0x1af, RZ ;  /* 0x000001af0d077824 */ /* 0x000fe200078e02ff */
[----:B------:R-:W-:Y:S01]  /*70a0*/  LEA.HI.X.SX32 R5, R11, R123, 0x1, P0 ;  /* 0x0000007b0b057211 */ /* 0x000fe200000f0eff */
[----:B------:R-:W4:Y:S02]  /*70b0*/  LDC R13, c[0x0][0x248] ;  /* 0x00009200ff0d7b82 */ /* 0x000f240000000800 */
[----:B------:R-:W3:Y:S01]  /*70c0*/  LDG.E.U8 R57, desc[UR8][R8.64] ;  /* 0x0000000808397981 */ /* 0x000ee2000c1e1100 */
[----:B-1----:R-:W-:-:S03]  /*70d0*/  IADD3 R2, P1, R10, R122, RZ ;  /* 0x0000007a0a027210 */ /* 0x002fc60007f3e0ff */
[----:B------:R5:W3:Y:S02]  /*70e0*/  LDG.E.U8 R127, desc[UR8][R4.64] ;  /* 0x00000008047f7981 */ /* 0x000ae4000c1e1100 */
[----:B------:R-:W1:Y:S01]  /*70f0*/  LDC R11, c[0x0][0x248] ;  /* 0x00009200ff0b7b82 */ /* 0x000e620000000800 */
[----:B------:R-:W-:-:S05]  /*7100*/  LEA.HI.X.SX32 R3, R10, R123, 0x1, P1 ;  /* 0x0000007b0a037211 */ /* 0x000fca00008f0eff */
[----:B------:R2:W3:Y:S01]  /*7110*/  LDG.E.U8 R124, desc[UR8][R2.64] ;  /* 0x00000008027c7981 */ /* 0x0004e2000c1e1100 */
[----:B------:R-:W-:Y:S01]  /*7120*/  IADD3 R6, P2, R7, R122, RZ ;  /* 0x0000007a07067210 */ /* 0x000fe20007f5e0ff */
[----:B-----5:R-:W-:Y:S01]  /*7130*/  IMAD R5, R17, 0x133, RZ ;  /* 0x0000013311057824 */ /* 0x020fe200078e02ff */
[----:B------:R-:W5:Y:S02]  /*7140*/  LDC R14, c[0x0][0x248] ;  /* 0x00009200ff0e7b82 */ /* 0x000f640000000800 */
[----:B------:R-:W-:Y:S01]  /*7150*/  LEA.HI.X.SX32 R7, R7, R123, 0x1, P2 ;  /* 0x0000007b07077211 */ /* 0x000fe200010f0eff */
[----:B--2---:R-:W-:-:S05]  /*7160*/  IMAD R2, R16, 0x132, RZ ;  /* 0x0000013210027824 */ /* 0x004fca00078e02ff */
[----:B------:R-:W2:Y:S01]  /*7170*/  LDC R15, c[0x0][0x248] ;  /* 0x00009200ff0f7b82 */ /* 0x000ea20000000800 */
[----:B------:R-:W-:Y:S01]  /*7180*/  IMAD R3, R18, 0x134, RZ ;  /* 0x0000013412037824 */ /* 0x000fe200078e02ff */
[----:B------:R0:W3:Y:S01]  /*7190*/  LDG.E.U8 R38, desc[UR8][R6.64] ;  /* 0x0000000806267981 */ /* 0x0000e2000c1e1100 */
[----:B------:R-:W-:Y:S01]  /*71a0*/  IMAD R10, R102, 0x135, RZ ;  /* 0x00000135660a7824 */ /* 0x000fe200078e02ff */
[CC--:B------:R-:W-:Y:S02]  /*71b0*/  IADD3 R8, P0, R2.reuse, R122.reuse, RZ ;  /* 0x0000007a02087210 */ /* 0x0c0fe40007f1e0ff */
[-C--:B------:R-:W-:Y:S02]  /*71c0*/  IADD3 R4, P2, R3, R122.reuse, RZ ;  /* 0x0000007a03047210 */ /* 0x080fe40007f5e0ff */
[----:B------:R-:W-:Y:S01]  /*71d0*/  LEA.HI.X.SX32 R9, R2, R123, 0x1, P0 ;  /* 0x0000007b02097211 */ /* 0x000fe200000f0eff */
[----:B------:R-:W3:Y:S01]  /*71e0*/  LDC R16, c[0x0][0x248] ;  /* 0x00009200ff107b82 */ /* 0x000ee20000000800 */
[----:B------:R-:W-:-:S02]  /*71f0*/  IADD3 R2, P0, R10, R122, RZ ;  /* 0x0000007a0a027210 */ /* 0x000fc40007f1e0ff */
[C---:B0-----:R-:W-:Y:S01]  /*7200*/  IADD3 R6, P1, R5.reuse, R122, RZ ;  /* 0x0000007a05067210 */ /* 0x041fe20007f3e0ff */
[----:B------:R-:W3:Y:S03]  /*7210*/  LDG.E.U8 R131, desc[UR8][R8.64] ;  /* 0x0000000808837981 */ /* 0x000ee6000c1e1100 */
[-C--:B------:R-:W-:Y:S01]  /*7220*/  LEA.HI.X.SX32 R7, R5, R123.reuse, 0x1, P1 ;  /* 0x0000007b05077211 */ /* 0x080fe200008f0eff */
[----:B------:R-:W0:Y:S01]  /*7230*/  LDC R17, c[0x0][0x248] ;  /* 0x00009200ff117b82 */ /* 0x000e220000000800 */
[-C--:B------:R-:W-:Y:S02]  /*7240*/  LEA.HI.X.SX32 R5, R3, R123.reuse, 0x1, P2 ;  /* 0x0000007b03057211 */ /* 0x080fe400010f0eff */
[----:B------:R-:W-:Y:S01]  /*7250*/  LEA.HI.X.SX32 R3, R10, R123, 0x1, P0 ;  /* 0x0000007b0a037211 */ /* 0x000fe200000f0eff */
[----:B------:R-:W3:Y:S04]  /*7260*/  LDG.E.U8 R130, desc[UR8][R6.64] ;  /* 0x0000000806827981 */ /* 0x000ee8000c1e1100 */
[----:B------:R1:W3:Y:S01]  /*7270*/  LDG.E.U8 R125, desc[UR8][R2.64] ;  /* 0x00000008027d7981 */ /* 0x0002e2000c1e1100 */
[----:B------:R-:W0:Y:S03]  /*7280*/  LDC R18, c[0x0][0x248] ;  /* 0x00009200ff127b82 */ /* 0x000e260000000800 */
[----:B------:R4:W3:Y:S05]  /*7290*/  LDG.E.U8 R126, desc[UR8][R4.64] ;  /* 0x00000008047e7981 */ /* 0x0008ea000c1e1100 */
[----:B------:R-:W0:Y:S01]  /*72a0*/  LDC R102, c[0x0][0x248] ;  /* 0x00009200ff667b82 */ /* 0x000e220000000800 */
[----:B-1----:R-:W-:-:S02]  /*72b0*/  IMAD R3, R11, 0x136, RZ ;  /* 0x000001360b037824 */ /* 0x002fc400078e02ff */
[----:B----4-:R-:W-:-:S03]  /*72c0*/  IMAD R5, R12, 0x137, RZ ;  /* 0x000001370c057824 */ /* 0x010fc600078e02ff */
[-C--:B------:R-:W-:Y:S01]  /*72d0*/  IADD3 R2, P0, R3, R122.reuse, RZ ;  /* 0x0000007a03027210 */ /* 0x080fe20007f1e0ff */
[----:B------:R-:W-:Y:S01]  /*72e0*/  IMAD R7, R13, 0x138, RZ ;  /* 0x000001380d077824 */ /* 0x000fe200078e02ff */
[----:B------:R-:W1:Y:S01]  /*72f0*/  LDC R12, c[0x0][0x248] ;  /* 0x00009200ff0c7b82 */ /* 0x000e620000000800 */
[----:B-----5:R-:W-:Y:S01]  /*7300*/  IMAD R11, R14, 0x139, RZ ;  /* 0x000001390e0b7824 */ /* 0x020fe200078e02ff */
[-C--:B------:R-:W-:Y:S01]  /*7310*/  LEA.HI.X.SX32 R3, R3, R123.reuse, 0x1, P0 ;  /* 0x0000007b03037211 */ /* 0x080fe200000f0eff */
[----:B--2---:R-:W-:Y:S01]  /*7320*/  IMAD R10, R15, 0x13a, RZ ;  /* 0x0000013a0f0a7824 */ /* 0x004fe200078e02ff */
[-C--:B------:R-:W-:Y:S02]  /*7330*/  IADD3 R8, P1, R5, R122.reuse, RZ ;  /* 0x0000007a05087210 */ /* 0x080fe40007f3e0ff */
[-C--:B------:R-:W-:Y:S01]  /*7340*/  IADD3 R6, P0, R7, R122.reuse, RZ ;  /* 0x0000007a07067210 */ /* 0x080fe20007f1e0ff */
[----:B------:R2:W4:Y:S01]  /*7350*/  LDG.E.U8 R134, desc[UR8][R2.64] ;  /* 0x0000000802867981 */ /* 0x000522000c1e1100 */
[----:B------:R-:W-:Y:S01]  /*7360*/  IADD3 R4, P2, R11, R122, RZ ;  /* 0x0000007a0b047210 */ /* 0x000fe20007f5e0ff */
[----:B------:R-:W5:Y:S01]  /*7370*/  LDC R13, c[0x0][0x248] ;  /* 0x00009200ff0d7b82 */ /* 0x000f620000000800 */
[----:B------:R-:W-:-:S02]  /*7380*/  LEA.HI.X.SX32 R9, R5, R123, 0x1, P1 ;  /* 0x0000007b05097211 */ /* 0x000fc400008f0eff */
[-C--:B------:R-:W-:Y:S02]  /*7390*/  LEA.HI.X.SX32 R7, R7, R123.reuse, 0x1, P0 ;  /* 0x0000007b07077211 */ /* 0x080fe400000f0eff */
[-C--:B------:R-:W-:Y:S01]  /*73a0*/  LEA.HI.X.SX32 R5, R11, R123.reuse, 0x1, P2 ;  /* 0x0000007b0b057211 */ /* 0x080fe200010f0eff */
[----:B------:R-:W5:Y:S01]  /*73b0*/  LDG.E.U8 R129, desc[UR8][R8.64] ;  /* 0x0000000808817981 */ /* 0x000f62000c1e1100 */
[C---:B--2---:R-:W-:Y:S01]  /*73c0*/  IADD3 R2, P1, R10.reuse, R122, RZ ;  /* 0x0000007a0a027210 */ /* 0x044fe20007f3e0ff */
[----:B------:R-:W2:Y:S02]  /*73d0*/  LDC R11, c[0x0][0x248] ;  /* 0x00009200ff0b7b82 */ /* 0x000ea40000000800 */
[----:B------:R-:W2:Y:S01]  /*73e0*/  LDG.E.U8 R128, desc[UR8][R6.64] ;  /* 0x0000000806807981 */ /* 0x000ea2000c1e1100 */
[----:B------:R-:W-:-:S03]  /*73f0*/  LEA.HI.X.SX32 R3, R10, R123, 0x1, P1 ;  /* 0x0000007b0a037211 */ /* 0x000fc600008f0eff */
[----:B---3--:R3:W-:Y:S02]  /*7400*/  STL [R1+0x60], R127 ;  /* 0x0000607f01007387 */ /* 0x0087e40000100800 */
[----:B------:R-:W2:Y:S02]  /*7410*/  LDC R14, c[0x0][0x248] ;  /* 0x00009200ff0e7b82 */ /* 0x000ea40000000800 */
[----:B------:R0:W-:Y:S06]  /*7420*/  STL [R1+0x5c], R124 ;  /* 0x00005c7c01007387 */ /* 0x0001ec0000100800 */
[----:B------:R-:W2:Y:S01]  /*7430*/  LDC R15, c[0x0][0x248] ;  /* 0x00009200ff0f7b82 */ /* 0x000ea20000000800 */
[----:B---3--:R3:W2:Y:S04]  /*7440*/  LDG.E.U8 R127, desc[UR8][R4.64] ;  /* 0x00000008047f7981 */ /* 0x0086a8000c1e1100 */
[----:B0-----:R0:W2:Y:S01]  /*7450*/  LDG.E.U8 R124, desc[UR8][R2.64] ;  /* 0x00000008027c7981 */ /* 0x0010a2000c1e1100 */
[----:B------:R-:W-:-:S02]  /*7460*/  IMAD R10, R102, 0x13e, RZ ;  /* 0x0000013e660a7824 */ /* 0x000fc400078e02ff */
[----:B---3--:R-:W-:Y:S02]  /*7470*/  IMAD R5, R17, 0x13c, RZ ;  /* 0x0000013c11057824 */ /* 0x008fe400078e02ff */
[----:B------:R-:W3:Y:S01]  /*7480*/  LDC R17, c[0x0][0x248] ;  /* 0x00009200ff117b82 */ /* 0x000ee20000000800 */
[----:B0-----:R-:W-:Y:S02]  /*7490*/  IMAD R2, R16, 0x13b, RZ ;  /* 0x0000013b10027824 */ /* 0x001fe400078e02ff */
[----:B------:R-:W-:Y:S01]  /*74a0*/  IMAD R3, R18, 0x13d, RZ ;  /* 0x0000013d12037824 */ /* 0x000fe200078e02ff */
[-C--:B------:R-:W-:Y:S01]  /*74b0*/  IADD3 R6, P1, R5, R122.reuse, RZ ;  /* 0x0000007a05067210 */ /* 0x080fe20007f3e0ff */
[----:B------:R0:W-:Y:S01]  /*74c0*/  STL [R1+0x58], R131 ;  /* 0x0000588301007387 */ /* 0x0001e20000100800 */
[-C--:B------:R-:W-:Y:S02]  /*74d0*/  IADD3 R8, P0, R2, R122.reuse, RZ ;  /* 0x0000007a02087210 */ /* 0x080fe40007f1e0ff */
[----:B------:R-:W3:Y:S01]  /*74e0*/  LDC R16, c[0x0][0x248] ;  /* 0x00009200ff107b82 */ /* 0x000ee20000000800 */
[----:B------:R-:W-:-:S02]  /*74f0*/  IADD3 R4, P2, R3, R122, RZ ;  /* 0x0000007a03047210 */ /* 0x000fc40007f5e0ff */
[-C--:B------:R-:W-:Y:S02]  /*7500*/  LEA.HI.X.SX32 R9, R2, R123.reuse, 0x1, P0 ;  /* 0x0000007b02097211 */ /* 0x080fe400000f0eff */
[C---:B------:R-:W-:Y:S02]  /*7510*/  IADD3 R2, P0, R10.reuse, R122, RZ ;  /* 0x0000007a0a027210 */ /* 0x040fe40007f1e0ff */
[-C--:B------:R-:W-:Y:S01]  /*7520*/  LEA.HI.X.SX32 R7, R5, R123.reuse, 0x1, P1 ;  /* 0x0000007b05077211 */ /* 0x080fe200008f0eff */
[----:B------:R1:W-:Y:S01]  /*7530*/  STL [R1+0x54], R130 ;  /* 0x0000548201007387 */ /* 0x0003e20000100800 */
[-C--:B------:R-:W-:Y:S01]  /*7540*/  LEA.HI.X.SX32 R5, R3, R123.reuse, 0x1, P2 ;  /* 0x0000007b03057211 */ /* 0x080fe200010f0eff */
[----:B------:R-:W3:Y:S01]  /*7550*/  LDC R18, c[0x0][0x248] ;  /* 0x00009200ff127b82 */ /* 0x000ee20000000800 */
[----:B------:R-:W-:Y:S01]  /*7560*/  LEA.HI.X.SX32 R3, R10, R123, 0x1, P0 ;  /* 0x0000007b0a037211 */ /* 0x000fe200000f0eff */
[----:B0-----:R-:W3:Y:S04]  /*7570*/  LDG.E.U8 R131, desc[UR8][R8.64] ;  /* 0x0000000808837981 */ /* 0x001ee8000c1e1100 */
[----:B------:R0:W-:Y:S04]  /*7580*/  STL [R1+0x50], R126 ;  /* 0x0000507e01007387 */ /* 0x0001e80000100800 */
[----:B------:R0:W-:Y:S04]  /*7590*/  STL [R1+0x4c], R125 ;  /* 0x00004c7d01007387 */ /* 0x0001e80000100800 */
[----:B-1----:R-:W3:Y:S04]  /*75a0*/  LDG.E.U8 R130, desc[UR8][R6.64] ;  /* 0x0000000806827981 */ /* 0x002ee8000c1e1100 */
[----:B0-----:R0:W3:Y:S04]  /*75b0*/  LDG.E.U8 R126, desc[UR8][R4.64] ;  /* 0x00000008047e7981 */ /* 0x0010e8000c1e1100 */
[----:B------:R2:W3:Y:S01]  /*75c0*/  LDG.E.U8 R125, desc[UR8][R2.64] ;  /* 0x00000008027d7981 */ /* 0x0004e2000c1e1100 */
[----:B0-----:R-:W-:-:S03]  /*75d0*/  IMAD R5, R12, 0x1b0, RZ ;  /* 0x000001b00c057824 */ /* 0x001fc600078e02ff */
[----:B----4-:R-:W-:Y:S01]  /*75e0*/  STL [R1+0x48], R134 ;  /* 0x0000488601007387 */ /* 0x010fe20000100800 */
[----:B-----5:R-:W-:Y:S01]  /*75f0*/  IMAD R7, R13, 0x1b1, RZ ;  /* 0x000001b10d077824 */ /* 0x020fe200078e02ff */
[----:B------:R-:W0:Y:S01]  /*7600*/  LDC R12, c[0x0][0x248] ;  /* 0x00009200ff0c7b82 */ /* 0x000e220000000800 */
[----:B--2---:R-:W-:Y:S01]  /*7610*/  IMAD R3, R11, 0x13f, RZ ;  /* 0x0000013f0b037824 */ /* 0x004fe200078e02ff */
[----:B------:R-:W-:-:S04]  /*7620*/  IADD3 R8, P1, R5, R122, RZ ;  /* 0x0000007a05087210 */ /* 0x000fc80007f3e0ff */
[-C--:B------:R-:W-:Y:S01]  /*7630*/  IADD3 R2, P0, R3, R122.reuse, RZ ;  /* 0x0000007a03027210 */ /* 0x080fe20007f1e0ff */
[----:B------:R1:W-:Y:S01]  /*7640*/  STL [R1+0x44], R129 ;  /* 0x0000448101007387 */ /* 0x0003e20000100800 */
[-C--:B------:R-:W-:Y:S01]  /*7650*/  LEA.HI.X.SX32 R9, R5, R123.reuse, 0x1, P1 ;  /* 0x0000007b05097211 */ /* 0x080fe200008f0eff */
[----:B------:R-:W-:Y:S01]  /*7660*/  IMAD R10, R15, 0x1b3, RZ ;  /* 0x000001b30f0a7824 */ /* 0x000fe200078e02ff */
[----:B------:R-:W-:Y:S01]  /*7670*/  LEA.HI.X.SX32 R3, R3, R123, 0x1, P0 ;  /* 0x0000007b03037211 */ /* 0x000fe200000f0eff */
[----:B------:R2:W-:Y:S01]  /*7680*/  STL [R1+0x40], R128 ;  /* 0x0000408001007387 */ /* 0x0005e20000100800 */
[----:B------:R-:W-:Y:S01]  /*7690*/  IMAD R11, R14, 0x1b2, RZ ;  /* 0x000001b20e0b7824 */ /* 0x000fe200078e02ff */
[-C--:B------:R-:W-:Y:S01]  /*76a0*/  IADD3 R6, P0, R7, R122.reuse, RZ ;  /* 0x0000007a07067210 */ /* 0x080fe20007f1e0ff */
[----:B------:R-:W4:Y:S03]  /*76b0*/  LDC R14, c[0x0][0x248] ;  /* 0x00009200ff0e7b82 */ /* 0x000f260000000800 */
[----:B------:R-:W-:-:S02]  /*76c0*/  IADD3 R4, P2, R11, R122, RZ ;  /* 0x0000007a0b047210 */ /* 0x000fc40007f5e0ff */
[-C--:B------:R-:W-:Y:S02]  /*76d0*/  LEA.HI.X.SX32 R7, R7, R123.reuse, 0x1, P0 ;  /* 0x0000007b07077211 */ /* 0x080fe400000f0eff */
[----:B------:R-:W-:Y:S01]  /*76e0*/  LEA.HI.X.SX32 R5, R11, R123, 0x1, P2 ;  /* 0x0000007b0b057211 */ /* 0x000fe200010f0eff */
[----:B------:R-:W5:Y:S02]  /*76f0*/  LDC R15, c[0x0][0x248] ;  /* 0x00009200ff0f7b82 */ /* 0x000f640000000800 */
[----:B-1----:R-:W5:Y:S04]  /*7700*/  LDG.E.U8 R129, desc[UR8][R6.64] ;  /* 0x0000000806817981 */ /* 0x002f68000c1e1100 */
[----:B--2---:R-:W2:Y:S02]  /*7710*/  LDG.E.U8 R128, desc[UR8][R4.64] ;  /* 0x0000000804807981 */ /* 0x004ea4000c1e1100 */
[----:B------:R-:W1:Y:S08]  /*7720*/  LDC R11, c[0x0][0x248] ;  /* 0x00009200ff0b7b82 */ /* 0x000e700000000800 */
[----:B------:R-:W2:Y:S01]  /*7730*/  LDC R134, c[0x0][0x248] ;  /* 0x00009200ff867b82 */ /* 0x000ea20000000800 */
[----:B------:R0:W-:Y:S04]  /*7740*/  STL [R1+0x3c], R127 ;  /* 0x00003c7f01007387 */ /* 0x0001e80000100800 */
[----:B------:R4:W-:Y:S04]  /*7750*/  STL [R1+0x38], R124 ;  /* 0x0000387c01007387 */ /* 0x0009e80000100800 */
[----:B0-----:R-:W2:Y:S04]  /*7760*/  LDG.E.U8 R127, desc[UR8][R8.64] ;  /* 0x00000008087f7981 */ /* 0x001ea8000c1e1100 */
[----:B----4-:R0:W4:Y:S02]  /*7770*/  LDG.E.U8 R124, desc[UR8][R2.64] ;  /* 0x00000008027c7981 */ /* 0x010124000c1e1100 */
[----:B0-----:R-:W-:-:S04]  /*7780*/  IADD3 R2, P1, R10, R122, RZ ;  /* 0x0000007a0a027210 */ /* 0x001fc80007f3e0ff */
[----:B------:R-:W-:Y:S02]  /*7790*/  LEA.HI.X.SX32 R3, R10, R123, 0x1, P1 ;  /* 0x0000007b0a037211 */ /* 0x000fe400008f0eff */
[----:B------:R-:W0:Y:S03]  /*77a0*/  LDC R10, c[0x0][0x248] ;  /* 0x00009200ff0a7b82 */ /* 0x000e260000000800 */
[----:B------:R1:W2:Y:S01]  /*77b0*/  LDG.E.U8 R102, desc[UR8][R2.64] ;  /* 0x0000000802667981 */ /* 0x0002a2000c1e1100 */
[----:B---3--:R-:W-:Y:S02]  /*77c0*/  IMAD R8, R18, 0x1b6, RZ ;  /* 0x000001b612087824 */ /* 0x008fe400078e02ff */
[----:B------:R-:W-:Y:S02]  /*77d0*/  IMAD R5, R17, 0x1b5, RZ ;  /* 0x000001b511057824 */ /* 0x000fe400078e02ff */
[----:B-1----:R-:W-:-:S02]  /*77e0*/  IMAD R3, R16, 0x1b4, RZ ;  /* 0x000001b410037824 */ /* 0x002fc400078e02ff */
[----:B------:R-:W1:Y:S01]  /*77f0*/  LDC R16, c[0x0][0x248] ;  /* 0x00009200ff107b82 */ /* 0x000e620000000800 */
[-C--:B------:R-:W-:Y:S02]  /*7800*/  IADD3 R2, P2, R8, R122.reuse, RZ ;  /* 0x0000007a08027210 */ /* 0x080fe40007f5e0ff */
[-C--:B------:R-:W-:Y:S01]  /*7810*/  IADD3 R6, P0, R3, R122.reuse, RZ ;  /* 0x0000007a03067210 */ /* 0x080fe20007f1e0ff */
[----:B------:R-:W-:Y:S01]  /*7820*/  IMAD R9, R12, 0x1b7, RZ ;  /* 0x000001b70c097824 */ /* 0x000fe200078e02ff */
[----:B------:R-:W-:Y:S02]  /*7830*/  IADD3 R4, P1, R5, R122, RZ ;  /* 0x0000007a05047210 */ /* 0x000fe40007f3e0ff */
[-C--:B------:R-:W-:Y:S02]  /*7840*/  LEA.HI.X.SX32 R7, R3, R123.reuse, 0x1, P0 ;  /* 0x0000007b03077211 */ /* 0x080fe400000f0eff */
[-C--:B------:R-:W-:Y:S01]  /*7850*/  LEA.HI.X.SX32 R3, R8, R123.reuse, 0x1, P2 ;  /* 0x0000007b08037211 */ /* 0x080fe200010f0eff */
[----:B------:R3:W-:Y:S01]  /*7860*/  STL [R1+0x34], R131 ;  /* 0x0000348301007387 */ /* 0x0007e20000100800 */
[----:B------:R-:W-:-:S03]  /*7870*/  LEA.HI.X.SX32 R5, R5, R123, 0x1, P1 ;  /* 0x0000007b05057211 */ /* 0x000fc600008f0eff */
[----:B------:R-:W-:Y:S01]  /*7880*/  STL [R1+0x30], R130 ;  /* 0x0000308201007387 */ /* 0x000fe20000100800 */
[----:B------:R-:W-:-:S03]  /*7890*/  IADD3 R12, P0, R9, R122, RZ ;  /* 0x0000007a090c7210 */ /* 0x000fc60007f1e0ff */
[----:B------:R0:W-:Y:S01]  /*78a0*/  STL [R1+0x2c], R126 ;  /* 0x00002c7e01007387 */ /* 0x0001e20000100800 */
[----:B---3--:R-:W3:Y:S03]  /*78b0*/  LDC R131, c[0x0][0x248] ;  /* 0x00009200ff837b82 */ /* 0x008ee60000000800 */
[----:B------:R0:W3:Y:S04]  /*78c0*/  LDG.E.U8 R17, desc[UR8][R2.64] ;  /* 0x0000000802117981 */ /* 0x0000e8000c1e1100 */
[----:B------:R0:W-:Y:S01]  /*78d0*/  STL [R1+0x28], R125 ;  /* 0x0000287d01007387 */ /* 0x0001e20000100800 */
[----:B------:R-:W-:Y:S01]  /*78e0*/  LEA.HI.X.SX32 R13, R9, R123, 0x1, P0 ;  /* 0x0000007b090d7211 */ /* 0x000fe200000f0eff */
[----:B0-----:R-:W0:Y:S02]  /*78f0*/  LDC R126, c[0x0][0x248] ;  /* 0x00009200ff7e7b82 */ /* 0x001e240000000800 */
[----:B------:R5:W3:Y:S01]  /*7900*/  LDG.E.U8 R5, desc[UR8][R4.64] ;  /* 0x0000000804057981 */ /* 0x000ae2000c1e1100 */
[----:B------:R-:W-:-:S03]  /*7910*/  IMAD R3, R10, 0x1b8, RZ ;  /* 0x000001b80a037824 */ /* 0x000fc600078e02ff */
[----:B------:R1:W3:Y:S02]  /*7920*/  LDG.E.U8 R12, desc[UR8][R12.64] ;  /* 0x000000080c0c7981 */ /* 0x0002e4000c1e1100 */
[----:B------:R-:W0:Y:S01]  /*7930*/  LDC R125, c[0x0][0x248] ;  /* 0x00009200ff7d7b82 */ /* 0x000e220000000800 */
[-C--:B------:R-:W-:Y:S01]  /*7940*/  IADD3 R2, P0, R3, R122.reuse, RZ ;  /* 0x0000007a03027210 */ /* 0x080fe20007f1e0ff */
[----:B------:R1:W3:Y:S01]  /*7950*/  LDG.E.U8 R18, desc[UR8][R6.64] ;  /* 0x0000000806127981 */ /* 0x0002e2000c1e1100 */
[----:B-----5:R-:W-:Y:S02]  /*7960*/  IMAD R4, R11, 0x1b9, RZ ;  /* 0x000001b90b047824 */ /* 0x020fe400078e02ff */
[----:B------:R-:W-:Y:S01]  /*7970*/  LEA.HI.X.SX32 R3, R3, R123, 0x1, P0 ;  /* 0x0000007b03037211 */ /* 0x000fe200000f0eff */
[----:B-1----:R-:W-:Y:S02]  /*7980*/  IMAD R13, R16, 0x1bc, RZ ;  /* 0x000001bc100d7824 */ /* 0x002fe400078e02ff */
[----:B------:R-:W-:-:S02]  /*7990*/  IADD3 R8, P1, R4, R122, RZ ;  /* 0x0000007a04087210 */ /* 0x000fc40007f3e0ff */
[----:B------:R1:W5:Y:S01]  /*79a0*/  LDG.E.U8 R16, desc[UR8][R2.64] ;  /* 0x0000000802107981 */ /* 0x000362000c1e1100 */
[----:B------:R-:W-:Y:S01]  /*79b0*/  IMAD R11, R14, 0x1ba, RZ ;  /* 0x000001ba0e0b7824 */ /* 0x000fe200078e02ff */
[----:B------:R-:W2:Y:S01]  /*79c0*/  LDC R130, c[0x0][0x248] ;  /* 0x00009200ff827b82 */ /* 0x000ea20000000800 */
[----:B------:R-:W-:Y:S01]  /*79d0*/  LEA.HI.X.SX32 R9, R4, R123, 0x1, P1 ;  /* 0x0000007b04097211 */ /* 0x000fe200008f0eff */
[----:B------:R-:W-:Y:S02]  /*79e0*/  IMAD R7, R15, 0x1bb, RZ ;  /* 0x000001bb0f077824 */ /* 0x000fe400078e02ff */
[-C--:B------:R-:W-:Y:S02]  /*79f0*/  IADD3 R10, P0, R11, R122.reuse, RZ ;  /* 0x0000007a0b0a7210 */ /* 0x080fe40007f1e0ff */
[----:B------:R-:W5:Y:S01]  /*7a00*/  LDG.E.U8 R8, desc[UR8][R8.64] ;  /* 0x0000000808087981 */ /* 0x000f62000c1e1100 */
[----:B-1----:R-:W-:-:S04]  /*7a10*/  IADD3 R2, P1, R13, R122, RZ ;  /* 0x0000007a0d027210 */ /* 0x002fc80007f3e0ff */
[-C--:B------:R-:W-:Y:S02]  /*7a20*/  LEA.HI.X.SX32 R3, R13, R123.reuse, 0x1, P1 ;  /* 0x0000007b0d037211 */ /* 0x080fe400008f0eff */
[----:B------:R-:W-:Y:S02]  /*7a30*/  IADD3 R6, P2, R7, R122, RZ ;  /* 0x0000007a07067210 */ /* 0x000fe40007f5e0ff */
[-C--:B------:R-:W-:Y:S01]  /*7a40*/  LEA.HI.X.SX32 R11, R11, R123.reuse, 0x1, P0 ;  /* 0x0000007b0b0b7211 */ /* 0x080fe200000f0eff */
[----:B------:R0:W5:Y:S01]  /*7a50*/  LDG.E.U8 R14, desc[UR8][R2.64] ;  /* 0x00000008020e7981 */ /* 0x000162000c1e1100 */
[----:B------:R-:W-:-:S03]  /*7a60*/  LEA.HI.X.SX32 R7, R7, R123, 0x1, P2 ;  /* 0x0000007b07077211 */ /* 0x000fc600010f0eff */
[----:B------:R-:W5:Y:S01]  /*7a70*/  LDG.E.U8 R15, desc[UR8][R10.64] ;  /* 0x000000080a0f7981 */ /* 0x000f62000c1e1100 */
[----:B0-----:R-:W-:Y:S02]  /*7a80*/  IMAD R2, R125, 0x1bd, RZ ;  /* 0x000001bd7d027824 */ /* 0x001fe400078e02ff */
[----:B------:R-:W-:Y:S01]  /*7a90*/  IMAD R3, R126, 0x1bf, RZ ;  /* 0x000001bf7e037824 */ /* 0x000fe200078e02ff */
[----:B------:R0:W5:Y:S02]  /*7aa0*/  LDG.E.U8 R11, desc[UR8][R6.64] ;  /* 0x00000008060b7981 */ /* 0x000164000c1e1100 */
[-C--:B------:R-:W-:Y:S02]  /*7ab0*/  IADD3 R126, P0, R2, R122.reuse, RZ ;  /* 0x0000007a027e7210 */ /* 0x080fe40007f1e0ff */
[----:B0-----:R-:W-:-:S04]  /*7ac0*/  IADD3 R6, P2, R3, R122, RZ ;  /* 0x0000007a03067210 */ /* 0x001fc80007f5e0ff */
[-C--:B------:R-:W-:Y:S01]  /*7ad0*/  LEA.HI.X.SX32 R7, R3, R123.reuse, 0x1, P2 ;  /* 0x0000007b03077211 */ /* 0x080fe200010f0eff */
[----:B----4-:R0:W-:Y:S04]  /*7ae0*/  STL [R1+0x24], R124 ;  /* 0x0000247c01007387 */ /* 0x0101e80000100800 */
[----:B--2---:R1:W-:Y:S01]  /*7af0*/  STL [R1+0x20], R127 ;  /* 0x0000207f01007387 */ /* 0x0043e20000100800 */
[----:B0-----:R-:W0:Y:S08]  /*7b00*/  LDC R124, c[0x0][0x248] ;  /* 0x00009200ff7c7b82 */ /* 0x001e300000000800 */
[----:B-1----:R-:W1:Y:S01]  /*7b10*/  LDC R127, c[0x0][0x248] ;  /* 0x00009200ff7f7b82 */ /* 0x002e620000000800 */
[----:B------:R2:W-:Y:S04]  /*7b20*/  STL [R1+0x18], R129 ;  /* 0x0000188101007387 */ /* 0x0005e80000100800 */
[----:B------:R-:W-:Y:S04]  /*7b30*/  STL [R1+0x14], R128 ;  /* 0x0000148001007387 */ /* 0x000fe80000100800 */
[----:B------:R4:W-:Y:S01]  /*7b40*/  STL [R1+0x10], R102 ;  /* 0x0000106601007387 */ /* 0x0009e20000100800 */
[----:B--2---:R-:W2:Y:S08]  /*7b50*/  LDC R129, c[0x0][0x248] ;  /* 0x00009200ff817b82 */ /* 0x004eb00000000800 */
[----:B----4-:R-:W4:Y:S08]  /*7b60*/  LDC R102, c[0x0][0x248] ;  /* 0x00009200ff667b82 */ /* 0x010f300000000800 */
[----:B------:R-:W3:Y:S01]  /*7b70*/  LDC R128, c[0x0][0x248] ;  /* 0x00009200ff807b82 */ /* 0x000ee20000000800 */
[----:B-1----:R-:W-:Y:S01]  /*7b80*/  IMAD R10, R127, 0x140, RZ ;  /* 0x000001407f0a7824 */ /* 0x002fe200078e02ff */
[----:B------:R-:W-:Y:S01]  /*7b90*/  LEA.HI.X.SX32 R127, R2, R123, 0x1, P0 ;  /* 0x0000007b027f7211 */ /* 0x000fe200000f0eff */
[----:B0-----:R-:W-:-:S03]  /*7ba0*/  IMAD R4, R124, 0x1be, RZ ;  /* 0x000001be7c047824 */ /* 0x001fc600078e02ff */
[-C--:B------:R-:W-:Y:S01]  /*7bb0*/  IADD3 R2, P0, R10, R122.reuse, RZ ;  /* 0x0000007a0a027210 */ /* 0x080fe20007f1e0ff */
[----:B------:R-:W5:Y:S01]  /*7bc0*/  LDG.E.U8 R9, desc[UR8][R126.64] ;  /* 0x000000087e097981 */ /* 0x000f62000c1e1100 */
[----:B------:R-:W-:Y:S02]  /*7bd0*/  IADD3 R124, P1, R4, R122, RZ ;  /* 0x0000007a047c7210 */ /* 0x000fe40007f3e0ff */
[-C--:B------:R-:W-:Y:S02]  /*7be0*/  LEA.HI.X.SX32 R3, R10, R123.reuse, 0x1, P0 ;  /* 0x0000007b0a037211 */ /* 0x080fe400000f0eff */
[----:B------:R-:W-:Y:S01]  /*7bf0*/  LEA.HI.X.SX32 R125, R4, R123, 0x1, P1 ;  /* 0x0000007b047d7211 */ /* 0x000fe200008f0eff */
[----:B------:R-:W5:Y:S04]  /*7c00*/  LDG.E.U8 R10, desc[UR8][R6.64] ;  /* 0x00000008060a7981 */ /* 0x000f68000c1e1100 */
[----:B------:R4:W5:Y:S04]  /*7c10*/  LDG.E.U8 R145, desc[UR8][R2.64] ;  /* 0x0000000802917981 */ /* 0x000968000c1e1100 */
[----:B------:R0:W5:Y:S01]  /*7c20*/  LDG.E.U8 R13, desc[UR8][R124.64] ;  /* 0x000000087c0d7981 */ /* 0x000162000c1e1100 */
[----:B----4-:R-:W-:-:S02]  /*7c30*/  IMAD R3, R102, 0x141, RZ ;  /* 0x0000014166037824 */ /* 0x010fc400078e02ff */
[----:B---3--:R-:W-:Y:S02]  /*7c40*/  IMAD R4, R128, 0x142, RZ ;  /* 0x0000014280047824 */ /* 0x008fe400078e02ff */
[----:B0-----:R-:W-:Y:S01]  /*7c50*/  IMAD R125, R130, 0x143, RZ ;  /* 0x00000143827d7824 */ /* 0x001fe200078e02ff */
[-C--:B------:R-:W-:Y:S01]  /*7c60*/  IADD3 R2, P0, R3, R122.reuse, RZ ;  /* 0x0000007a03027210 */ /* 0x080fe20007f1e0ff */
[----:B--2---:R-:W-:Y:S01]  /*7c70*/  IMAD R7, R129, 0x144, RZ ;  /* 0x0000014481077824 */ /* 0x004fe200078e02ff */
[CC--:B------:R-:W-:Y:S01]  /*7c80*/  IADD3 R126, P1, R4.reuse, R122.reuse, RZ ;  /* 0x0000007a047e7210 */ /* 0x0c0fe20007f3e0ff */
[----:B------:R-:W-:Y:S01]  /*7c90*/  IMAD R102, R131, 0x145, RZ ;  /* 0x0000014583667824 */ /* 0x000fe200078e02ff */
[-C--:B------:R-:W-:Y:S01]  /*7ca0*/  LEA.HI.X.SX32 R3, R3, R123.reuse, 0x1, P0 ;  /* 0x0000007b03037211 */ /* 0x080fe200000f0eff */
[----:B------:R-:W0:Y:S01]  /*7cb0*/  LDC R130, c[0x0][0x248] ;  /* 0x00009200ff827b82 */ /* 0x000e220000000800 */
[-C--:B------:R-:W-:Y:S02]  /*7cc0*/  IADD3 R124, P0, R125, R122.reuse, RZ ;  /* 0x0000007a7d7c7210 */ /* 0x080fe40007f1e0ff */
[----:B------:R-:W-:Y:S01]  /*7cd0*/  IADD3 R6, P2, R7, R122, RZ ;  /* 0x0000007a07067210 */ /* 0x000fe20007f5e0ff */
[----:B------:R1:W2:Y:S01]  /*7ce0*/  LDG.E.U8 R144, desc[UR8][R2.64] ;  /* 0x0000000802907981 */ /* 0x0002a2000c1e1100 */
[----:B------:R-:W-:-:S02]  /*7cf0*/  LEA.HI.X.SX32 R127, R4, R123, 0x1, P1 ;  /* 0x0000007b047f7211 */ /* 0x000fc400008f0eff */
[-C--:B------:R-:W-:Y:S01]  /*7d00*/  LEA.HI.X.SX32 R125, R125, R123.reuse, 0x1, P0 ;  /* 0x0000007b7d7d7211 */ /* 0x080fe200000f0eff */
[----:B------:R-:W3:Y:S01]  /*7d10*/  LDC R129, c[0x0][0x248] ;  /* 0x00009200ff817b82 */ /* 0x000ee20000000800 */
[----:B------:R-:W-:Y:S01]  /*7d20*/  LEA.HI.X.SX32 R7, R7, R123, 0x1, P2 ;  /* 0x0000007b07077211 */ /* 0x000fe200010f0eff */
[----:B------:R4:W2:Y:S04]  /*7d30*/  LDG.E.U8 R143, desc[UR8][R126.64] ;  /* 0x000000087e8f7981 */ /* 0x0008a8000c1e1100 */
[----:B------:R-:W2:Y:S02]  /*7d40*/  LDG.E.U8 R142, desc[UR8][R124.64] ;  /* 0x000000087c8e7981 */ /* 0x000ea4000c1e1100 */
[----:B------:R-:W3:Y:S02]  /*7d50*/  LDC R128, c[0x0][0x248] ;  /* 0x00009200ff807b82 */ /* 0x000ee40000000800 */
[----:B------:R-:W2:Y:S01]  /*7d60*/  LDG.E.U8 R141, desc[UR8][R6.64] ;  /* 0x00000008068d7981 */ /* 0x000ea2000c1e1100 */
[----:B-1----:R-:W-:-:S04]  /*7d70*/  IADD3 R2, P1, R102, R122, RZ ;  /* 0x0000007a66027210 */ /* 0x002fc80007f3e0ff */
[----:B------:R-:W-:Y:S01]  /*7d80*/  LEA.HI.X.SX32 R3, R102, R123, 0x1, P1 ;  /* 0x0000007b66037211 */ /* 0x000fe200008f0eff */
[----:B----4-:R-:W1:Y:S04]  /*7d90*/  LDC R126, c[0x0][0x248] ;  /* 0x00009200ff7e7b82 */ /* 0x010e680000000800 */
[----:B------:R4:W2:Y:S04]  /*7da0*/  LDG.E.U8 R252, desc[UR8][R2.64] ;  /* 0x0000000802fc7981 */ /* 0x0008a8000c1e1100 */
[----:B------:R-:W0:Y:S01]  /*7db0*/  LDC R127, c[0x0][0x248] ;  /* 0x00009200ff7f7b82 */ /* 0x000e220000000800 */
[----:B------:R-:W-:-:S02]  /*7dc0*/  IMAD R102, R140, 0x149, RZ ;  /* 0x000001498c667824 */ /* 0x000fc400078e02ff */
[----:B----4-:R-:W-:Y:S02]  /*7dd0*/  IMAD R2, R134, 0x146, RZ ;  /* 0x0000014686027824 */ /* 0x010fe400078e02ff */
[----:B------:R-:W-:-:S03]  /*7de0*/  IMAD R3, R138, 0x148, RZ ;  /* 0x000001488a037824 */ /* 0x000fc600078e02ff */
[----:B------:R-:W4:Y:S01]  /*7df0*/  LDC R131, c[0x0][0x248] ;  /* 0x00009200ff837b82 */ /* 0x000f220000000800 */
[CC--:B------:R-:W-:Y:S02]  /*7e00*/  IADD3 R248, P0, R2.reuse, R122.reuse, RZ ;  /* 0x0000007a02f87210 */ /* 0x0c0fe40007f1e0ff */
[CC--:B------:R-:W-:Y:S02]  /*7e10*/  IADD3 R6, P2, R3.reuse, R122.reuse, RZ ;  /* 0x0000007a03067210 */ /* 0x0c0fe40007f5e0ff */
[-C--:B------:R-:W-:Y:S02]  /*7e20*/  LEA.HI.X.SX32 R249, R2, R123.reuse, 0x1, P0 ;  /* 0x0000007b02f97211 */ /* 0x080fe400000f0eff */
[-C--:B------:R-:W-:Y:S01]  /*7e30*/  IADD3 R2, P0, R102, R122.reuse, RZ ;  /* 0x0000007a66027210 */ /* 0x080fe20007f1e0ff */
[----:B------:R-:W-:Y:S01]  /*7e40*/  IMAD R4, R136, 0x147, RZ ;  /* 0x0000014788047824 */ /* 0x000fe200078e02ff */
[-C--:B------:R-:W-:Y:S01]  /*7e50*/  LEA.HI.X.SX32 R7, R3, R123.reuse, 0x1, P2 ;  /* 0x0000007b03077211 */ /* 0x080fe200010f0eff */
[----:B------:R-:W4:Y:S01]  /*7e60*/  LDC R134, c[0x0][0x248] ;  /* 0x00009200ff867b82 */ /* 0x000f220000000800 */
[----:B------:R-:W-:Y:S01]  /*7e70*/  LEA.HI.X.SX32 R3, R102, R123, 0x1, P0 ;  /* 0x0000007b66037211 */ /* 0x000fe200000f0eff */
[----:B------:R-:W2:Y:S01]  /*7e80*/  LDG.E.U8 R248, desc[UR8][R248.64] ;  /* 0x00000008f8f87981 */ /* 0x000ea2000c1e1100 */
[----:B------:R-:W-:-:S03]  /*7e90*/  IADD3 R124, P1, R4, R122, RZ ;  /* 0x0000007a047c7210 */ /* 0x000fc60007f3e0ff */
[----:B------:R1:W2:Y:S01]  /*7ea0*/  LDG.E.U8 R245, desc[UR8][R2.64] ;  /* 0x0000000802f57981 */ /* 0x0002a2000c1e1100 */
[----:B------:R-:W-:Y:S01]  /*7eb0*/  LEA.HI.X.SX32 R125, R4, R123, 0x1, P1 ;  /* 0x0000007b047d7211 */ /* 0x000fe200008f0eff */
[----:B0-----:R-:W-:Y:S01]  /*7ec0*/  IMAD R4, R127, 0x14b, RZ ;  /* 0x0000014b7f047824 */ /* 0x001fe200078e02ff */
[----:B------:R-:W0:Y:S01]  /*7ed0*/  LDC R136, c[0x0][0x248] ;  /* 0x00009200ff887b82 */ /* 0x000e220000000800 */
[----:B------:R3:W2:Y:S01]  /*7ee0*/  LDG.E.U8 R246, desc[UR8][R6.64] ;  /* 0x0000000806f67981 */ /* 0x0006a2000c1e1100 */
[----:B-1----:R-:W-:Y:S02]  /*7ef0*/  IMAD R3, R126, 0x14a, RZ ;  /* 0x0000014a7e037824 */ /* 0x002fe400078e02ff */
[----:B------:R-:W-:Y:S01]  /*7f00*/  IADD3 R238, P1, R4, R122, RZ ;  /* 0x0000007a04ee7210 */ /* 0x000fe20007f3e0ff */
[----:B------:R-:W-:-:S03]  /*7f10*/  IMAD R102, R130, 0x14e, RZ ;  /* 0x0000014e82667824 */ /* 0x000fc600078e02ff */
[----:B------:R-:W1:Y:S01]  /*7f20*/  LDC R138, c[0x0][0x248] ;  /* 0x00009200ff8a7b82 */ /* 0x000e620000000800 */
[----:B------:R4:W2:Y:S01]  /*7f30*/  LDG.E.U8 R247, desc[UR8][R124.64] ;  /* 0x000000087cf77981 */ /* 0x0008a2000c1e1100 */
[----:B------:R-:W-:Y:S01]  /*7f40*/  IADD3 R2, P0, R3, R122, RZ ;  /* 0x0000007a03027210 */ /* 0x000fe20007f1e0ff */
[----:B---3--:R-:W-:-:S03]  /*7f50*/  IMAD R7, R129, 0x14d, RZ ;  /* 0x0000014d81077824 */ /* 0x008fc600078e02ff */
[-C--:B------:R-:W-:Y:S02]  /*7f60*/  LEA.HI.X.SX32 R3, R3, R123.reuse, 0x1, P0 ;  /* 0x0000007b03037211 */ /* 0x080fe400000f0eff */
[----:B------:R-:W-:Y:S01]  /*7f70*/  LEA.HI.X.SX32 R239, R4, R123, 0x1, P1 ;  /* 0x0000007b04ef7211 */ /* 0x000fe200008f0eff */
[----:B------:R-:W3:Y:S02]  /*7f80*/  LDC R126, c[0x0][0x248] ;  /* 0x00009200ff7e7b82 */ /* 0x000ee40000000800 */
[----:B------:R4:W2:Y:S01]  /*7f90*/  LDG.E.U8 R243, desc[UR8][R2.64] ;  /* 0x0000000802f37981 */ /* 0x0008a2000c1e1100 */
[----:B------:R-:W-:Y:S01]  /*7fa0*/  IADD3 R6, P2, R7, R122, RZ ;  /* 0x0000007a07067210 */ /* 0x000fe20007f5e0ff */
[----:B----4-:R-:W-:-:S04]  /*7fb0*/  IMAD R125, R128, 0x14c, RZ ;  /* 0x0000014c807d7824 */ /* 0x010fc800078e02ff */
[----:B------:R-:W4:Y:S08]  /*7fc0*/  LDC R127, c[0x0][0x248] ;  /* 0x00009200ff7f7b82 */ /* 0x000f300000000800 */
[----:B------:R-:W4:Y:S01]  /*7fd0*/  LDC R129, c[0x0][0x248] ;  /* 0x00009200ff817b82 */ /* 0x000f220000000800 */
[----:B------:R-:W-:Y:S01]  /*7fe0*/  IADD3 R2, P1, R102, R122, RZ ;  /* 0x0000007a66027210 */ /* 0x000fe20007f3e0ff */
[----:B0-----:R-:W-:Y:S01]  /*7ff0*/  IMAD R4, R136, 0x1c1, RZ ;  /* 0x000001c188047824 */ /* 0x001fe200078e02ff */
[-C--:B------:R-:W-:Y:S01]  /*8000*/  LEA.HI.X.SX32 R7, R7, R123.reuse, 0x1, P2 ;  /* 0x0000007b07077211 */ /* 0x080fe200010f0eff */
[----:B------:R-:W2:Y:S01]  /*8010*/  LDG.E.U8 R238, desc[UR8][R238.64] ;  /* 0x00000008eeee7981 */ /* 0x000ea2000c1e1100 */
[----:B------:R-:W-:-:S02]  /*8020*/  LEA.HI.X.SX32 R3, R102, R123, 0x1, P1 ;  /* 0x0000007b66037211 */ /* 0x000fc400008f0eff */
[C---:B------:R-:W-:Y:S01]  /*8030*/  IADD3 R124, P0, R125.reuse, R122, RZ ;  /* 0x0000007a7d7c7210 */ /* 0x040fe20007f1e0ff */
[----:B------:R0:W2:Y:S01]  /*8040*/  LDG.E.U8 R236, desc[UR8][R6.64] ;  /* 0x0000000806ec7981 */ /* 0x0000a2000c1e1100 */
[----:B------:R-:W4:Y:S03]  /*8050*/  LDC R128, c[0x0][0x248] ;  /* 0x00009200ff807b82 */ /* 0x000f260000000800 */
[----:B------:R1:W2:Y:S01]  /*8060*/  LDG.E.U8 R235, desc[UR8][R2.64] ;  /* 0x0000000802eb7981 */ /* 0x0002a2000c1e1100 */
[----:B------:R-:W-:-:S04]  /*8070*/  LEA.HI.X.SX32 R125, R125, R123, 0x1, P0 ;  /* 0x0000007b7d7d7211 */ /* 0x000fc800000f0eff */
[----:B------:R-:W4:Y:S01]  /*8080*/  LDC R130, c[0x0][0x248] ;  /* 0x00009200ff827b82 */ /* 0x000f220000000800 */
[----:B0-----:R-:W-:Y:S01]  /*8090*/  IMAD R7, R134, 0x1c0, RZ ;  /* 0x000001c086077824 */ /* 0x001fe200078e02ff */
[----:B------:R0:W2:Y:S01]  /*80a0*/  LDG.E.U8 R237, desc[UR8][R124.64] ;  /* 0x000000087ced7981 */ /* 0x0000a2000c1e1100 */
[----:B-1----:R-:W-:-:S03]  /*80b0*/  IMAD R3, R131, 0x14f, RZ ;  /* 0x0000014f83037824 */ /* 0x002fc600078e02ff */
[-C--:B------:R-:W-:Y:S01]  /*80c0*/  IADD3 R2, P1, R7, R122.reuse, RZ ;  /* 0x0000007a07027210 */ /* 0x080fe20007f3e0ff */
[----:B------:R-:W-:Y:S01]  /*80d0*/  IMAD R102, R138, 0x1c2, RZ ;  /* 0x000001c28a667824 */ /* 0x000fe200078e02ff */
[----:B------:R-:W1:Y:S01]  /*80e0*/  LDC R131, c[0x0][0x248] ;  /* 0x00009200ff837b82 */ /* 0x000e620000000800 */
[----:B------:R-:W-:-:S04]  /*80f0*/  IADD3 R230, P0, R3, R122, RZ ;  /* 0x0000007a03e67210 */ /* 0x000fc80007f1e0ff */
[-C--:B------:R-:W-:Y:S02]  /*8100*/  LEA.HI.X.SX32 R231, R3, R123.reuse, 0x1, P0 ;  /* 0x0000007b03e77211 */ /* 0x080fe400000f0eff */
[----:B------:R-:W-:Y:S01]  /*8110*/  LEA.HI.X.SX32 R3, R7, R123, 0x1, P1 ;  /* 0x0000007b07037211 */ /* 0x000fe200008f0eff */
[----:B------:R-:W1:Y:S01]  /*8120*/  LDC R134, c[0x0][0x248] ;  /* 0x00009200ff867b82 */ /* 0x000e620000000800 */
[-C--:B------:R-:W-:Y:S01]  /*8130*/  IADD3 R6, P2, R4, R122.reuse, RZ ;  /* 0x0000007a04067210 */ /* 0x080fe20007f5e0ff */
[----:B------:R-:W2:Y:S01]  /*8140*/  LDG.E.U8 R230, desc[UR8][R230.64] ;  /* 0x00000008e6e67981 */ /* 0x000ea2000c1e1100 */
[----:B0-----:R-:W-:-:S03]  /*8150*/  IADD3 R124, P0, R102, R122, RZ ;  /* 0x0000007a667c7210 */ /* 0x001fc60007f1e0ff */
[----:B------:R3:W2:Y:S02]  /*8160*/  LDG.E.U8 R251, desc[UR8][R2.64] ;  /* 0x0000000802fb7981 */ /* 0x0006a4000c1e1100 */
[----:B------:R-:W0:Y:S01]  /*8170*/  LDC R138, c[0x0][0x248] ;  /* 0x00009200ff8a7b82 */ /* 0x000e220000000800 */
[-C--:B------:R-:W-:Y:S02]  /*8180*/  LEA.HI.X.SX32 R7, R4, R123.reuse, 0x1, P2 ;  /* 0x0000007b04077211 */ /* 0x080fe400010f0eff */
[-C--:B------:R-:W-:Y:S01]  /*8190*/  LEA.HI.X.SX32 R125, R102, R123.reuse, 0x1, P0 ;  /* 0x0000007b667d7211 */ /* 0x080fe200000f0eff */
[----:B---3--:R-:W-:Y:S02]  /*81a0*/  IMAD R2, R126, 0x1c3, RZ ;  /* 0x000001c37e027824 */ /* 0x008fe400078e02ff */
[----:B------:R3:W2:Y:S01]  /*81b0*/  LDG.E.U8 R250, desc[UR8][R6.64] ;  /* 0x0000000806fa7981 */ /* 0x0006a2000c1e1100 */
[----:B----4-:R-:W-:Y:S01]  /*81c0*/  IMAD R3, R127, 0x1c4, RZ ;  /* 0x000001c47f037824 */ /* 0x010fe200078e02ff */
[----:B------:R-:W4:Y:S01]  /*81d0*/  LDC R136, c[0x0][0x248] ;  /* 0x00009200ff887b82 */ /* 0x000f220000000800 */
[----:B------:R-:W-:Y:S01]  /*81e0*/  IMAD R102, R129, 0x1c6, RZ ;  /* 0x000001c681667824 */ /* 0x000fe200078e02ff */
[CC--:B------:R-:W-:Y:S01]  /*81f0*/  IADD3 R126, P0, R2.reuse, R122.reuse, RZ ;  /* 0x0000007a027e7210 */ /* 0x0c0fe20007f1e0ff */
[----:B------:R3:W2:Y:S03]  /*8200*/  LDG.E.U8 R249, desc[UR8][R124.64] ;  /* 0x000000087cf97981 */ /* 0x0006a6000c1e1100 */
[----:B------:R-:W-:Y:S01]  /*8210*/  LEA.HI.X.SX32 R127, R2, R123, 0x1, P0 ;  /* 0x0000007b027f7211 */ /* 0x000fe200000f0eff */
[----:B---3--:R-:W-:Y:S01]  /*8220*/  IMAD R7, R128, 0x1c5, RZ ;  /* 0x000001c580077824 */ /* 0x008fe200078e02ff */
[----:B------:R-:W-:Y:S01]  /*8230*/  IADD3 R2, P2, R102, R122, RZ ;  /* 0x0000007a66027210 */ /* 0x000fe20007f5e0ff */
[----:B------:R-:W-:-:S02]  /*8240*/  IMAD R4, R130, 0x1c7, RZ ;  /* 0x000001c782047824 */ /* 0x000fc400078e02ff */
[----:B------:R3:W2:Y:S01]  /*8250*/  LDG.E.U8 R244, desc[UR8][R126.64] ;  /* 0x000000087ef47981 */ /* 0x0006a2000c1e1100 */
[----:B------:R-:W4:Y:S01]  /*8260*/  LDC R128, c[0x0][0x248] ;  /* 0x00009200ff807b82 */ /* 0x000f220000000800 */
[-C--:B------:R-:W-:Y:S02]  /*8270*/  IADD3 R124, P1, R3, R122.reuse, RZ ;  /* 0x0000007a037c7210 */ /* 0x080fe40007f3e0ff */
[-C--:B------:R-:W-:Y:S02]  /*8280*/  IADD3 R6, P0, R7, R122.reuse, RZ ;  /* 0x0000007a07067210 */ /* 0x080fe40007f1e0ff */
[-C--:B------:R-:W-:Y:S02]  /*8290*/  LEA.HI.X.SX32 R125, R3, R123.reuse, 0x1, P1 ;  /* 0x0000007b037d7211 */ /* 0x080fe400008f0eff */
[-C--:B------:R-:W-:Y:S01]  /*82a0*/  LEA.HI.X.SX32 R3, R102, R123.reuse, 0x1, P2 ;  /* 0x0000007b66037211 */ /* 0x080fe200010f0eff */
[----:B------:R-:W4:Y:S01]  /*82b0*/  LDC R129, c[0x0][0x248] ;  /* 0x00009200ff817b82 */ /* 0x000f220000000800 */
[----:B------:R-:W-:Y:S01]  /*82c0*/  LEA.HI.X.SX32 R7, R7, R123, 0x1, P0 ;  /* 0x0000007b07077211 */ /* 0x000fe200000f0eff */
[----:B------:R-:W2:Y:S01]  /*82d0*/  LDG.E.U8 R242, desc[UR8][R124.64] ;  /* 0x000000087cf27981 */ /* 0x000ea2000c1e1100 */
[----:B---3--:R-:W-:-:S03]  /*82e0*/  IADD3 R126, P1, R4, R122, RZ ;  /* 0x0000007a047e7210 */ /* 0x008fc60007f3e0ff */
[----:B------:R1:W3:Y:S01]  /*82f0*/  LDG.E.U8 R240, desc[UR8][R2.64] ;  /* 0x0000000802f07981 */ /* 0x0002e2000c1e1100 */
[----:B------:R-:W-:Y:S01]  /*8300*/  LEA.HI.X.SX32 R127, R4, R123, 0x1, P1 ;  /* 0x0000007b047f7211 */ /* 0x000fe200008f0eff */
[----:B0-----:R-:W-:Y:S01]  /*8310*/  IMAD R102, R138, 0x1cb, RZ ;  /* 0x000001cb8a667824 */ /* 0x001fe200078e02ff */
[----:B------:R-:W0:Y:S01]  /*8320*/  LDC R130, c[0x0][0x248] ;  /* 0x00009200ff827b82 */ /* 0x000e220000000800 */
[----:B------:R1:W3:Y:S04]  /*8330*/  LDG.E.U8 R241, desc[UR8][R6.64] ;  /* 0x0000000806f17981 */ /* 0x0002e8000c1e1100 */
[----:B------:R4:W3:Y:S01]  /*8340*/  LDG.E.U8 R239, desc[UR8][R126.64] ;  /* 0x000000087eef7981 */ /* 0x0008e2000c1e1100 */
[----:B-1----:R-:W-:Y:S02]  /*8350*/  IMAD R3, R131, 0x1c8, RZ ;  /* 0x000001c883037824 */ /* 0x002fe400078e02ff */
[----:B------:R-:W1:Y:S01]  /*8360*/  LDC R138, c[0x0][0x248] ;  /* 0x00009200ff8a7b82 */ /* 0x000e620000000800 */
[----:B------:R-:W-:-:S02]  /*8370*/  IMAD R7, R134, 0x1c9, RZ ;  /* 0x000001c986077824 */ /* 0x000fc400078e02ff */
[----:B------:R-:W-:-:S05]  /*8380*/  IADD3 R2, P0, R3, R122, RZ ;  /* 0x0000007a03027210 */ /* 0x000fca0007f1e0ff */
[----:B------:R-:W0:Y:S01]  /*8390*/  LDC R134, c[0x0][0x248] ;  /* 0x00009200ff867b82 */ /* 0x000e220000000800 */
[-C--:B------:R-:W-:Y:S02]  /*83a0*/  LEA.HI.X.SX32 R3, R3, R123.reuse, 0x1, P0 ;  /* 0x0000007b03037211 */ /* 0x080fe400000f0eff */
[-C--:B----4-:R-:W-:Y:S01]  /*83b0*/  IADD3 R126, P0, R102, R122.reuse, RZ ;  /* 0x0000007a667e7210 */ /* 0x090fe20007f1e0ff */
[----:B------:R-:W-:Y:S02]  /*83c0*/  IMAD R4, R136, 0x1ca, RZ ;  /* 0x000001ca88047824 */ /* 0x000fe400078e02ff */
[----:B------:R4:W3:Y:S01]  /*83d0*/  LDG.E.U8 R234, desc[UR8][R2.64] ;  /* 0x0000000802ea7981 */ /* 0x0008e2000c1e1100 */
[----:B------:R-:W-:Y:S01]  /*83e0*/  LEA.HI.X.SX32 R127, R102, R123, 0x1, P0 ;  /* 0x0000007b667f7211 */ /* 0x000fe200000f0eff */
[----:B------:R-:W1:Y:S04]  /*83f0*/  LDC R131, c[0x0][0x248] ;  /* 0x00009200ff837b82 */ /* 0x000e680000000800 */
[----:B------:R4:W3:Y:S01]  /*8400*/  LDG.E.U8 R231, desc[UR8][R126.64] ;  /* 0x000000087ee77981 */ /* 0x0008e2000c1e1100 */
[----:B------:R-:W-:Y:S01]  /*8410*/  IADD3 R6, P1, R7, R122, RZ ;  /* 0x0000007a07067210 */ /* 0x000fe20007f3e0ff */
[----:B----4-:R-:W-:-:S02]  /*8420*/  IMAD R2, R128, 0x1cc, RZ ;  /* 0x000001cc80027824 */ /* 0x010fc400078e02ff */
[----:B------:R-:W4:Y:S08]  /*8430*/  LDC R136, c[0x0][0x248] ;  /* 0x00009200ff887b82 */ /* 0x000f300000000800 */
[----:B------:R-:W5:Y:S01]  /*8440*/  LDC R126, c[0x0][0x248] ;  /* 0x00009200ff7e7b82 */ /* 0x000f620000000800 */
[----:B------:R-:W-:Y:S01]  /*8450*/  IMAD R3, R129, 0x1cd, RZ ;  /* 0x000001cd81037824 */ /* 0x000fe200078e02ff */
[----:B------:R-:W-:Y:S01]  /*8460*/  IADD3 R228, P0, R2, R122, RZ ;  /* 0x0000007a02e47210 */ /* 0x000fe20007f1e0ff */
[----:B0-----:R-:W-:Y:S01]  /*8470*/  IMAD R102, R134, 0x150, RZ ;  /* 0x0000015086667824 */ /* 0x001fe200078e02ff */
[----:B------:R-:W-:-:S04]  /*8480*/  LEA.HI.X.SX32 R7, R7, R123, 0x1, P1 ;  /* 0x0000007b07077211 */ /* 0x000fc800008f0eff */
[----:B------:R-:W0:Y:S01]  /*8490*/  LDC R127, c[0x0][0x248] ;  /* 0x00009200ff7f7b82 */ /* 0x000e220000000800 */
[-C--:B------:R-:W-:Y:S01]  /*84a0*/  IADD3 R124, P2, R4, R122.reuse, RZ ;  /* 0x0000007a047c7210 */ /* 0x080fe20007f5e0ff */
[----:B------:R4:W3:Y:S01]  /*84b0*/  LDG.E.U8 R233, desc[UR8][R6.64] ;  /* 0x0000000806e97981 */ /* 0x0008e2000c1e1100 */
[-C--:B------:R-:W-:Y:S02]  /*84c0*/  IADD3 R226, P1, R3, R122.reuse, RZ ;  /* 0x0000007a03e27210 */ /* 0x080fe40007f3e0ff */
[-C--:B------:R-:W-:Y:S02]  /*84d0*/  LEA.HI.X.SX32 R229, R2, R123.reuse, 0x1, P0 ;  /* 0x0000007b02e57211 */ /* 0x080fe400000f0eff */
[-C--:B------:R-:W-:Y:S01]  /*84e0*/  IADD3 R2, P0, R102, R122.reuse, RZ ;  /* 0x0000007a66027210 */ /* 0x080fe20007f1e0ff */
[----:B------:R-:W2:Y:S01]  /*84f0*/  LDC R128, c[0x0][0x248] ;  /* 0x00009200ff807b82 */ /* 0x000ea20000000800 */
[-C--:B------:R-:W-:Y:S01]  /*8500*/  LEA.HI.X.SX32 R125, R4, R123.reuse, 0x1, P2 ;  /* 0x0000007b047d7211 */ /* 0x080fe200010f0eff */
[----:B-1----:R-:W-:Y:S01]  /*8510*/  IMAD R4, R131, 0x1cf, RZ ;  /* 0x000001cf83047824 */ /* 0x002fe200078e02ff */
[-C--:B------:R-:W-:Y:S01]  /*8520*/  LEA.HI.X.SX32 R227, R3, R123.reuse, 0x1, P1 ;  /* 0x0000007b03e37211 */ /* 0x080fe200008f0eff */
[----:B----4-:R-:W-:Y:S01]  /*8530*/  IMAD R7, R130, 0x1ce, RZ ;  /* 0x000001ce82077824 */ /* 0x010fe200078e02ff */
[-C--:B------:R-:W-:Y:S01]  /*8540*/  LEA.HI.X.SX32 R3, R102, R123.reuse, 0x1, P0 ;  /* 0x0000007b66037211 */ /* 0x080fe200000f0eff */
[----:B------:R1:W4:Y:S02]  /*8550*/  LDG.E.U8 R232, desc[UR8][R124.64] ;  /* 0x000000087ce87981 */ /* 0x000324000c1e1100 */
[----:B------:R-:W2:Y:S01]  /*8560*/  LDC R129, c[0x0][0x248] ;  /* 0x00009200ff817b82 */ /* 0x000ea20000000800 */
[-C--:B------:R-:W-:Y:S01]  /*8570*/  IADD3 R6, P3, R4, R122.reuse, RZ ;  /* 0x0000007a04067210 */ /* 0x080fe20007f7e0ff */
[----:B------:R-:W4:Y:S04]  /*8580*/  LDG.E.U8 R226, desc[UR8][R226.64] ;  /* 0x00000008e2e27981 */ /* 0x000f28000c1e1100 */
[----:B------:R-:W4:Y:S01]  /*8590*/  LDG.E.U8 R228, desc[UR8][R228.64] ;  /* 0x00000008e4e47981 */ /* 0x000f22000c1e1100 */
[C---:B-1----:R-:W-:Y:S01]  /*85a0*/  IADD3 R124, P2, R7.reuse, R122, RZ ;  /* 0x0000007a077c7210 */ /* 0x042fe20007f5e0ff */
[----:B------:R-:W1:Y:S02]  /*85b0*/  LDC R134, c[0x0][0x248] ;  /* 0x00009200ff867b82 */ /* 0x000e640000000800 */
[----:B------:R5:W4:Y:S01]  /*85c0*/  LDG.E.U8 R227, desc[UR8][R2.64] ;  /* 0x0000000802e37981 */ /* 0x000b22000c1e1100 */
[----:B------:R-:W-:-:S02]  /*85d0*/  LEA.HI.X.SX32 R125, R7, R123, 0x1, P2 ;  /* 0x0000007b077d7211 */ /* 0x000fc400010f0eff */
[----:B------:R-:W-:Y:S01]  /*85e0*/  LEA.HI.X.SX32 R7, R4, R123, 0x1, P3 ;  /* 0x0000007b04077211 */ /* 0x000fe200018f0eff */
[----:B------:R-:W-:Y:S02]  /*85f0*/  IMAD R102, R138, 0x154, RZ ;  /* 0x000001548a667824 */ /* 0x000fe400078e02ff */
[----:B------:R-:W2:Y:S01]  /*8600*/  LDC R131, c[0x0][0x248] ;  /* 0x00009200ff837b82 */ /* 0x000ea20000000800 */
[----:B-----5:R-:W-:Y:S01]  /*8610*/  IMAD R2, R126, 0x151, RZ ;  /* 0x000001517e027824 */ /* 0x020fe200078e02ff */
[----:B------:R5:W4:Y:S01]  /*8620*/  LDG.E.U8 R224, desc[UR8][R6.64] ;  /* 0x0000000806e07981 */ /* 0x000b22000c1e1100 */
[----:B------:R-:W-:-:S05]  /*8630*/  IMAD R3, R136, 0x153, RZ ;  /* 0x0000015388037824 */ /* 0x000fca00078e02ff */
[----:B------:R-:W2:Y:S01]  /*8640*/  LDC R130, c[0x0][0x248] ;  /* 0x00009200ff827b82 */ /* 0x000ea20000000800 */
[CC--:B------:R-:W-:Y:S01]  /*8650*/  IADD3 R126, P0, R2.reuse, R122.reuse, RZ ;  /* 0x0000007a027e7210 */ /* 0x0c0fe20007f1e0ff */
[----:B0-----:R-:W-:Y:S01]  /*8660*/  IMAD R4, R127, 0x152, RZ ;  /* 0x000001527f047824 */ /* 0x001fe200078e02ff */
[----:B------:R0:W4:Y:S02]  /*8670*/  LDG.E.U8 R225, desc[UR8][R124.64] ;  /* 0x000000087ce17981 */ /* 0x000124000c1e1100 */
[-C--:B------:R-:W-:Y:S02]  /*8680*/  LEA.HI.X.SX32 R127, R2, R123.reuse, 0x1, P0 ;  /* 0x0000007b027f7211 */ /* 0x080fe400000f0eff */
[CC--:B-----5:R-:W-:Y:S01]  /*8690*/  IADD3 R6, P2, R3.reuse, R122.reuse, RZ ;  /* 0x0000007a03067210 */ /* 0x0e0fe20007f5e0ff */
[----:B------:R-:W5:Y:S01]  /*86a0*/  LDC R136, c[0x0][0x248] ;  /* 0x00009200ff887b82 */ /* 0x000f620000000800 */
[----:B------:R-:W-:Y:S01]  /*86b0*/  IADD3 R2, P0, R102, R122, RZ ;  /* 0x0000007a66027210 */ /* 0x000fe20007f1e0ff */
[----:B------:R-:W4:Y:S01]  /*86c0*/  LDG.E.U8 R223, desc[UR8][R126.64] ;  /* 0x000000087edf7981 */ /* 0x000f22000c1e1100 */
[----:B------:R-:W-:-:S02]  /*86d0*/  LEA.HI.X.SX32 R7, R3, R123, 0x1, P2 ;  /* 0x0000007b03077211 */ /* 0x000fc400010f0eff */
[-C--:B------:R-:W-:Y:S01]  /*86e0*/  LEA.HI.X.SX32 R3, R102, R123.reuse, 0x1, P0 ;  /* 0x0000007b66037211 */ /* 0x080fe200000f0eff */
[----:B------:R2:W-:Y:S01]  /*86f0*/  STL [R1+0x1c], R145 ;  /* 0x00001c9101007387 */ /* 0x0005e20000100800 */
[C---:B0-----:R-:W-:Y:S01]  /*8700*/  IADD3 R124, P1, R4.reuse, R122, RZ ;  /* 0x0000007a047c7210 */ /* 0x041fe20007f3e0ff */
[----:B------:R-:W0:Y:S02]  /*8710*/  LDC R140, c[0x0][0x248] ;  /* 0x00009200ff8c7b82 */ /* 0x000e240000000800 */
[----:B------:R2:W4:Y:S01]  /*8720*/  LDG.E.U8 R220, desc[UR8][R2.64] ;  /* 0x0000000802dc7981 */ /* 0x000522000c1e1100 */
[----:B------:R-:W-:Y:S01]  /*8730*/  LEA.HI.X.SX32 R125, R4, R123, 0x1, P1 ;  /* 0x0000007b047d7211 */ /* 0x000fe200008f0eff */
[----:B-1----:R-:W-:Y:S02]  /*8740*/  IMAD R4, R134, 0x159, RZ ;  /* 0x0000015986047824 */ /* 0x002fe400078e02ff */
[----:B------:R1:W4:Y:S02]  /*8750*/  LDG.E.U8 R221, desc[UR8][R6.64] ;  /* 0x0000000806dd7981 */ /* 0x000324000c1e1100 */
[----:B------:R-:W0:Y:S01]  /*8760*/  LDC R138, c[0x0][0x248] ;  /* 0x00009200ff8a7b82 */ /* 0x000e220000000800 */
[----:B--2---:R-:W-:Y:S01]  /*8770*/  IMAD R102, R130, 0x157, RZ ;  /* 0x0000015782667824 */ /* 0x004fe200078e02ff */
[----:B------:R2:W4:Y:S01]  /*8780*/  LDG.E.U8 R222, desc[UR8][R124.64] ;  /* 0x000000087cde7981 */ /* 0x000522000c1e1100 */
[----:B------:R-:W-:-:S02]  /*8790*/  IMAD R2, R128, 0x155, RZ ;  /* 0x0000015580027824 */ /* 0x000fc400078e02ff */
[----:B------:R-:W-:-:S03]  /*87a0*/  IMAD R3, R129, 0x156, RZ ;  /* 0x0000015681037824 */ /* 0x000fc600078e02ff */
[----:B------:R-:W3:Y:S01]  /*87b0*/  LDC R145, c[0x0][0x248] ;  /* 0x00009200ff917b82 */ /* 0x000ee20000000800 */
[----:B------:R-:W-:Y:S01]  /*87c0*/  STL [R1+0xc], R144 ;  /* 0x00000c9001007387 */ /* 0x000fe20000100800 */
[----:B------:R-:W-:Y:S01]  /*87d0*/  IADD3 R218, P0, R2, R122, RZ ;  /* 0x0000007a02da7210 */ /* 0x000fe20007f1e0ff */
[----:B-1----:R-:W-:-:S05]  /*87e0*/  IMAD R7, R131, 0x158, RZ ;  /* 0x0000015883077824 */ /* 0x002fca00078e02ff */
[----:B------:R-:W1:Y:S01]  /*87f0*/  LDC R128, c[0x0][0x248] ;  /* 0x00009200ff807b82 */ /* 0x000e620000000800 */
[----:B------:R-:W-:Y:S04]  /*8800*/  STL [R1+0x8], R143 ;  /* 0x0000088f01007387 */ /* 0x000fe80000100800 */
[----:B------:R-:W-:Y:S01]  /*8810*/  STL [R1+0x4], R142 ;  /* 0x0000048e01007387 */ /* 0x000fe20000100800 */
[CC--:B------:R-:W-:Y:S02]  /*8820*/  IADD3 R126, P1, R3.reuse, R122.reuse, RZ ;  /* 0x0000007a037e7210 */ /* 0x0c0fe40007f3e0ff */
[-C--:B------:R-:W-:Y:S01]  /*8830*/  LEA.HI.X.SX32 R219, R2, R123.reuse, 0x1, P0 ;  /* 0x0000007b02db7211 */ /* 0x080fe200000f0eff */
[----:B------:R5:W-:Y:S01]  /*8840*/  STL [R1], R141 ;  /* 0x0000008d01007387 */ /* 0x000be20000100800 */
[-C--:B------:R-:W-:Y:S01]  /*8850*/  LEA.HI.X.SX32 R127, R3, R123.reuse, 0x1, P1 ;  /* 0x0000007b037f7211 */ /* 0x080fe200008f0eff */
[----:B------:R-:W1:Y:S01]  /*8860*/  LDC R129, c[0x0][0x248] ;  /* 0x00009200ff817b82 */ /* 0x000e620000000800 */
[-C--:B------:R-:W-:Y:S01]  /*8870*/  IADD3 R6, P2, R7, R122.reuse, RZ ;  /* 0x0000007a07067210 */ /* 0x080fe20007f5e0ff */
[----:B------:R-:W4:Y:S06]  /*8880*/  LDG.E.U8 R218, desc[UR8][R218.64] ;  /* 0x00000008dada7981 */ /* 0x000f2c000c1e1100 */
[----:B-----5:R-:W5:Y:S01]  /*8890*/  LDC R141, c[0x0][0x248] ;  /* 0x00009200ff8d7b82 */ /* 0x020f620000000800 */
[C---:B------:R-:W-:Y:S01]  /*88a0*/  IADD3 R2, P1, R4.reuse, R122, RZ ;  /* 0x0000007a04027210 */ /* 0x040fe20007f3e0ff */
[----:B------:R-:W4:Y:S03]  /*88b0*/  LDG.E.U8 R217, desc[UR8][R126.64] ;  /* 0x000000087ed97981 */ /* 0x000f26000c1e1100 */
[----:B------:R-:W-:-:S02]  /*88c0*/  LEA.HI.X.SX32 R3, R4, R123, 0x1, P1 ;  /* 0x0000007b04037211 */ /* 0x000fc400008f0eff */
[C---:B--2---:R-:W-:Y:S01]  /*88d0*/  IADD3 R124, P0, R102.reuse, R122, RZ ;  /* 0x0000007a667c7210 */ /* 0x044fe20007f1e0ff */
[----:B------:R-:W2:Y:S02]  /*88e0*/  LDC R134, c[0x0][0x248] ;  /* 0x00009200ff867b82 */ /* 0x000ea40000000800 */
[----:B------:R0:W4:Y:S01]  /*88f0*/  LDG.E.U8 R214, desc[UR8][R2.64] ;  /* 0x0000000802d67981 */ /* 0x000122000c1e1100 */
[-C--:B------:R-:W-:Y:S02]  /*8900*/  LEA.HI.X.SX32 R7, R7, R123.reuse, 0x1, P2 ;  /* 0x0000007b07077211 */ /* 0x080fe400010f0eff */
[----:B------:R-:W-:-:S03]  /*8910*/  LEA.HI.X.SX32 R125, R102, R123, 0x1, P0 ;  /* 0x0000007b667d7211 */ /* 0x000fc600000f0eff */
[----:B------:R5:W4:Y:S01]  /*8920*/  LDG.E.U8 R215, desc[UR8][R6.64] ;  /* 0x0000000806d77981 */ /* 0x000b22000c1e1100 */
[----:B------:R-:W2:Y:S01]  /*8930*/  LDC R131, c[0x0][0x248] ;  /* 0x00009200ff837b82 */ /* 0x000ea20000000800 */
[----:B0-----:R-:W-:Y:S02]  /*8940*/  IMAD R2, R136, 0x15a, RZ ;  /* 0x0000015a88027824 */ /* 0x001fe400078e02ff */
[----:B------:R0:W4:Y:S01]  /*8950*/  LDG.E.U8 R216, desc[UR8][R124.64] ;  /* 0x000000087cd87981 */ /* 0x000122000c1e1100 */
[----:B------:R-:W-:Y:S02]  /*8960*/  IMAD R3, R140, 0x15c, RZ ;  /* 0x0000015c8c037824 */ /* 0x000fe400078e02ff */
[----:B-----5:R-:W-:Y:S01]  /*8970*/  IMAD R102, R141, 0x15d, RZ ;  /* 0x0000015d8d667824 */ /* 0x020fe200078e02ff */
[-C--:B------:R-:W-:Y:S01]  /*8980*/  IADD3 R126, P0, R2, R122.reuse, RZ ;  /* 0x0000007a027e7210 */ /* 0x080fe20007f1e0ff */
[----:B------:R-:W5:Y:S01]  /*8990*/  LDC R130, c[0x0][0x248] ;  /* 0x00009200ff827b82 */ /* 0x000f620000000800 */
[----:B------:R-:W-:-:S02]  /*89a0*/  IADD3 R6, P2, R3, R122, RZ ;  /* 0x0000007a03067210 */ /* 0x000fc40007f5e0ff */
[-C--:B------:R-:W-:Y:S02]  /*89b0*/  LEA.HI.X.SX32 R127, R2, R123.reuse, 0x1, P0 ;  /* 0x0000007b027f7211 */ /* 0x080fe400000f0eff */
[-C--:B------:R-:W-:Y:S02]  /*89c0*/  IADD3 R2, P0, R102, R122.reuse, RZ ;  /* 0x0000007a66027210 */ /* 0x080fe40007f1e0ff */
[-C--:B------:R-:W-:Y:S01]  /*89d0*/  LEA.HI.X.SX32 R7, R3, R123.reuse, 0x1, P2 ;  /* 0x0000007b03077211 */ /* 0x080fe200010f0eff */
[----:B------:R-:W-:Y:S01]  /*89e0*/  IMAD R4, R138, 0x15b, RZ ;  /* 0x0000015b8a047824 */ /* 0x000fe200078e02ff */
[----:B------:R-:W-:Y:S01]  /*89f0*/  LEA.HI.X.SX32 R3, R102, R123, 0x1, P0 ;  /* 0x0000007b66037211 */ /* 0x000fe200000f0eff */
[----:B------:R1:W4:Y:S01]  /*8a00*/  LDG.E.U8 R213, desc[UR8][R126.64] ;  /* 0x000000087ed57981 */ /* 0x000322000c1e1100 */
[----:B------:R-:W5:Y:S02]  /*8a10*/  LDC R136, c[0x0][0x248] ;  /* 0x00009200ff887b82 */ /* 0x000f640000000800 */
[----:B0-----:R-:W-:Y:S01]  /*8a20*/  IADD3 R124, P1, R4, R122, RZ ;  /* 0x0000007a047c7210 */ /* 0x001fe20007f3e0ff */
[----:B------:R0:W4:Y:S04]  /*8a30*/  LDG.E.U8 R210, desc[UR8][R2.64] ;  /* 0x0000000802d27981 */ /* 0x000128000c1e1100 */
[----:B------:R2:W4:Y:S01]  /*8a40*/  LDG.E.U8 R211, desc[UR8][R6.64] ;  /* 0x0000000806d37981 */ /* 0x000522000c1e1100 */
[----:B------:R-:W5:Y:S08]  /*8a50*/  LDC R138, c[0x0][0x248] ;  /* 0x00009200ff8a7b82 */ /* 0x000f700000000800 */
[----:B-1----:R-:W1:Y:S01]  /*8a60*/  LDC R126, c[0x0][0x248] ;  /* 0x00009200ff7e7b82 */ /* 0x002e620000000800 */
[----:B0-----:R-:W-:-:S02]  /*8a70*/  IMAD R2, R128, 0x15e, RZ ;  /* 0x0000015e80027824 */ /* 0x001fc400078e02ff */
[----:B------:R-:W-:Y:S01]  /*8a80*/  IMAD R3, R129, 0x15f, RZ ;  /* 0x0000015f81037824 */ /* 0x000fe200078e02ff */
[-C--:B------:R-:W-:Y:S01]  /*8a90*/  LEA.HI.X.SX32 R125, R4, R123.reuse, 0x1, P1 ;  /* 0x0000007b047d7211 */ /* 0x080fe200008f0eff */
[----:B--2---:R-:W-:Y:S01]  /*8aa0*/  IMAD R4, R134, 0x1d2, RZ ;  /* 0x000001d286047824 */ /* 0x004fe200078e02ff */
[CC--:B------:R-:W-:Y:S02]  /*8ab0*/  IADD3 R208, P0, R2.reuse, R122.reuse, RZ ;  /* 0x0000007a02d07210 */ /* 0x0c0fe40007f1e0ff */
[----:B------:R-:W0:Y:S01]  /*8ac0*/  LDC R127, c[0x0][0x248] ;  /* 0x00009200ff7f7b82 */ /* 0x000e220000000800 */
[-C--:B------:R-:W-:Y:S01]  /*8ad0*/  IADD3 R206, P1, R3, R122.reuse, RZ ;  /* 0x0000007a03ce7210 */ /* 0x080fe20007f3e0ff */
[----:B------:R-:W-:Y:S01]  /*8ae0*/  IMAD R7, R131, 0x1d1, RZ ;  /* 0x000001d183077824 */ /* 0x000fe200078e02ff */
[-C--:B------:R-:W-:Y:S01]  /*8af0*/  LEA.HI.X.SX32 R209, R2, R123.reuse, 0x1, P0 ;  /* 0x0000007b02d17211 */ /* 0x080fe200000f0eff */
[----:B-----5:R-:W-:Y:S01]  /*8b00*/  IMAD R102, R130, 0x1d0, RZ ;  /* 0x000001d082667824 */ /* 0x020fe200078e02ff */
[-C--:B------:R-:W-:Y:S01]  /*8b10*/  LEA.HI.X.SX32 R207, R3, R123.reuse, 0x1, P1 ;  /* 0x0000007b03cf7211 */ /* 0x080fe200008f0eff */
[----:B------:R2:W5:Y:S01]  /*8b20*/  LDG.E.U8 R212, desc[UR8][R124.64] ;  /* 0x000000087cd47981 */ /* 0x000562000c1e1100 */
[CC--:B------:R-:W-:Y:S01]  /*8b30*/  IADD3 R2, P1, R4.reuse, R122.reuse, RZ ;  /* 0x0000007a04027210 */ /* 0x0c0fe20007f3e0ff */
[----:B------:R-:W3:Y:S01]  /*8b40*/  LDC R128, c[0x0][0x248] ;  /* 0x00009200ff807b82 */ /* 0x000ee20000000800 */
[----:B------:R-:W-:Y:S01]  /*8b50*/  IADD3 R6, P2, R7, R122, RZ ;  /* 0x0000007a07067210 */ /* 0x000fe20007f5e0ff */
[----:B------:R-:W5:Y:S01]  /*8b60*/  LDG.E.U8 R206, desc[UR8][R206.64] ;  /* 0x00000008cece7981 */ /* 0x000f62000c1e1100 */
[----:B------:R-:W-:-:S03]  /*8b70*/  LEA.HI.X.SX32 R3, R4, R123, 0x1, P1 ;  /* 0x0000007b04037211 */ /* 0x000fc600008f0eff */
[----:B------:R-:W5:Y:S02]  /*8b80*/  LDG.E.U8 R208, desc[UR8][R208.64] ;  /* 0x00000008d0d07981 */ /* 0x000f64000c1e1100 */
[----:B------:R-:W3:Y:S01]  /*8b90*/  LDC R129, c[0x0][0x248] ;  /* 0x00009200ff817b82 */ /* 0x000ee20000000800 */
[C---:B--2---:R-:W-:Y:S01]  /*8ba0*/  IADD3 R124, P0, R102.reuse, R122, RZ ;  /* 0x0000007a667c7210 */ /* 0x044fe20007f1e0ff */
[----:B------:R1:W2:Y:S01]  /*8bb0*/  LDG.E.U8 R203, desc[UR8][R2.64] ;  /* 0x0000000802cb7981 */ /* 0x0002a2000c1e1100 */
[-C--:B------:R-:W-:Y:S02]  /*8bc0*/  LEA.HI.X.SX32 R7, R7, R123.reuse, 0x1, P2 ;  /* 0x0000007b07077211 */ /* 0x080fe400010f0eff */
[----:B------:R-:W-:-:S03]  /*8bd0*/  LEA.HI.X.SX32 R125, R102, R123, 0x1, P0 ;  /* 0x0000007b667d7211 */ /* 0x000fc600000f0eff */
[----:B------:R-:W3:Y:S01]  /*8be0*/  LDC R134, c[0x0][0x248] ;  /* 0x00009200ff867b82 */ /* 0x000ee20000000800 */
[----:B-1----:R-:W-:Y:S01]  /*8bf0*/  IMAD R2, R126, 0x1d3, RZ ;  /* 0x000001d37e027824 */ /* 0x002fe200078e02ff */
[----:B------:R1:W2:Y:S01]  /*8c00*/  LDG.E.U8 R204, desc[UR8][R6.64] ;  /* 0x0000000806cc7981 */ /* 0x0002a2000c1e1100 */
[----:B------:R-:W-:Y:S02]  /*8c10*/  IMAD R3, R136, 0x1d5, RZ ;  /* 0x000001d588037824 */ /* 0x000fe400078e02ff */
[----:B------:R-:W-:Y:S01]  /*8c20*/  IMAD R102, R138, 0x1d6, RZ ;  /* 0x000001d68a667824 */ /* 0x000fe200078e02ff */
[C---:B------:R-:W-:Y:S02]  /*8c30*/  IADD3 R126, P0, R2.reuse, R122, RZ ;  /* 0x0000007a027e7210 */ /* 0x040fe40007f1e0ff */
[----:B------:R-:W3:Y:S01]  /*8c40*/  LDC R131, c[0x0][0x248] ;  /* 0x00009200ff837b82 */ /* 0x000ee20000000800 */
[----:B0-----:R-:W-:Y:S01]  /*8c50*/  IMAD R4, R127, 0x1d4, RZ ;  /* 0x000001d47f047824 */ /* 0x001fe200078e02ff */
[----:B------:R0:W2:Y:S01]  /*8c60*/  LDG.E.U8 R205, desc[UR8][R124.64] ;  /* 0x000000087ccd7981 */ /* 0x0000a2000c1e1100 */
[----:B------:R-:W-:-:S02]  /*8c70*/  LEA.HI.X.SX32 R127, R2, R123, 0x1, P0 ;  /* 0x0000007b027f7211 */ /* 0x000fc400000f0eff */
[----:B-1----:R-:W-:-:S03]  /*8c80*/  IADD3 R6, P2, R3, R122, RZ ;  /* 0x0000007a03067210 */ /* 0x002fc60007f5e0ff */
[----:B------:R-:W1:Y:S01]  /*8c90*/  LDC R130, c[0x0][0x248] ;  /* 0x00009200ff827b82 */ /* 0x000e620000000800 */
[C---:B------:R-:W-:Y:S01]  /*8ca0*/  IADD3 R2, P0, R102.reuse, R122, RZ ;  /* 0x0000007a66027210 */ /* 0x040fe20007f1e0ff */
[----:B------:R-:W2:Y:S01]  /*8cb0*/  LDG.E.U8 R201, desc[UR8][R126.64] ;  /* 0x000000087ec97981 */ /* 0x000ea2000c1e1100 */
[-C--:B------:R-:W-:Y:S02]  /*8cc0*/  LEA.HI.X.SX32 R7, R3, R123.reuse, 0x1, P2 ;  /* 0x0000007b03077211 */ /* 0x080fe400010f0eff */
[----:B------:R-:W-:-:S03]  /*8cd0*/  LEA.HI.X.SX32 R3, R102, R123, 0x1, P0 ;  /* 0x0000007b66037211 */ /* 0x000fc600000f0eff */
[----:B------:R-:W1:Y:S01]  /*8ce0*/  LDC R138, c[0x0][0x248] ;  /* 0x00009200ff8a7b82 */ /* 0x000e620000000800 */
[----:B0-----:R-:W-:Y:S01]  /*8cf0*/  IADD3 R124, P1, R4, R122, RZ ;  /* 0x0000007a047c7210 */ /* 0x001fe20007f3e0ff */
[----:B------:R3:W2:Y:S06]  /*8d00*/  LDG.E.U8 R198, desc[UR8][R2.64] ;  /* 0x0000000802c67981 */ /* 0x0006ac000c1e1100 */
[----:B------:R-:W0:Y:S01]  /*8d10*/  LDC R136, c[0x0][0x248] ;  /* 0x00009200ff887b82 */ /* 0x000e220000000800 */
[----:B------:R3:W2:Y:S02]  /*8d20*/  LDG.E.U8 R199, desc[UR8][R6.64] ;  /* 0x0000000806c77981 */ /* 0x0006a4000c1e1100 */
[----:B---3--:R-:W-:-:S02]  /*8d30*/  IMAD R2, R128, 0x1d7, RZ ;  /* 0x000001d780027824 */ /* 0x008fc400078e02ff */
[----:B------:R-:W-:Y:S01]  /*8d40*/  IMAD R3, R129, 0x1d8, RZ ;  /* 0x000001d881037824 */ /* 0x000fe200078e02ff */
[-C--:B------:R-:W-:Y:S01]  /*8d50*/  LEA.HI.X.SX32 R125, R4, R123.reuse, 0x1, P1 ;  /* 0x0000007b047d7211 */ /* 0x080fe200008f0eff */
[----:B------:R-:W-:Y:S01]  /*8d60*/  IMAD R4, R134, 0x1db, RZ ;  /* 0x000001db86047824 */ /* 0x000fe200078e02ff */
[CC--:B------:R-:W-:Y:S01]  /*8d70*/  IADD3 R196, P0, R2.reuse, R122.reuse, RZ ;  /* 0x0000007a02c47210 */ /* 0x0c0fe20007f1e0ff */
[----:B------:R-:W3:Y:S01]  /*8d80*/  LDC R141, c[0x0][0x248] ;  /* 0x00009200ff8d7b82 */ /* 0x000ee20000000800 */
[-C--:B------:R-:W-:Y:S01]  /*8d90*/  IADD3 R126, P1, R3, R122.reuse, RZ ;  /* 0x0000007a037e7210 */ /* 0x080fe20007f3e0ff */
[----:B------:R-:W-:Y:S01]  /*8da0*/  IMAD R7, R131, 0x1da, RZ ;  /* 0x000001da83077824 */ /* 0x000fe200078e02ff */
[-C--:B------:R-:W-:Y:S01]  /*8db0*/  LEA.HI.X.SX32 R197, R2, R123.reuse, 0x1, P0 ;  /* 0x0000007b02c57211 */ /* 0x080fe200000f0eff */
[----:B-1----:R-:W-:Y:S01]  /*8dc0*/  IMAD R102, R130, 0x1d9, RZ ;  /* 0x000001d982667824 */ /* 0x002fe200078e02ff */
[----:B------:R-:W-:Y:S01]  /*8dd0*/  LEA.HI.X.SX32 R127, R3, R123, 0x1, P1 ;  /* 0x0000007b037f7211 */ /* 0x000fe200008f0eff */
[----:B------:R1:W2:Y:S02]  /*8de0*/  LDG.E.U8 R200, desc[UR8][R124.64] ;  /* 0x000000087cc87981 */ /* 0x0002a4000c1e1100 */
[----:B------:R-:W3:Y:S01]  /*8df0*/  LDC R140, c[0x0][0x248] ;  /* 0x00009200ff8c7b82 */ /* 0x000ee20000000800 */
[-C--:B------:R-:W-:Y:S01]  /*8e00*/  IADD3 R2, P1, R4, R122.reuse, RZ ;  /* 0x0000007a04027210 */ /* 0x080fe20007f3e0ff */
[----:B------:R-:W2:Y:S01]  /*8e10*/  LDG.E.U8 R191, desc[UR8][R126.64] ;  /* 0x000000087ebf7981 */ /* 0x000ea2000c1e1100 */
[----:B------:R-:W-:-:S02]  /*8e20*/  IADD3 R6, P2, R7, R122, RZ ;  /* 0x0000007a07067210 */ /* 0x000fc40007f5e0ff */
[-C--:B------:R-:W-:Y:S01]  /*8e30*/  LEA.HI.X.SX32 R3, R4, R123.reuse, 0x1, P1 ;  /* 0x0000007b04037211 */ /* 0x080fe200008f0eff */
[----:B------:R-:W2:Y:S02]  /*8e40*/  LDG.E.U8 R196, desc[UR8][R196.64] ;  /* 0x00000008c4c47981 */ /* 0x000ea4000c1e1100 */
[----:B------:R-:W3:Y:S01]  /*8e50*/  LDC R128, c[0x0][0x248] ;  /* 0x00009200ff807b82 */ /* 0x000ee20000000800 */
[C---:B-1----:R-:W-:Y:S01]  /*8e60*/  IADD3 R124, P0, R102.reuse, R122, RZ ;  /* 0x0000007a667c7210 */ /* 0x042fe20007f1e0ff */
[----:B------:R1:W2:Y:S01]  /*8e70*/  LDG.E.U8 R188, desc[UR8][R2.64] ;  /* 0x0000000802bc7981 */ /* 0x0002a2000c1e1100 */
[-C--:B------:R-:W-:Y:S02]  /*8e80*/  LEA.HI.X.SX32 R7, R7, R123.reuse, 0x1, P2 ;  /* 0x0000007b07077211 */ /* 0x080fe400010f0eff */
[----:B------:R-:W-:-:S03]  /*8e90*/  LEA.HI.X.SX32 R125, R102, R123, 0x1, P0 ;  /* 0x0000007b667d7211 */ /* 0x000fc600000f0eff */
[----:B------:R-:W3:Y:S01]  /*8ea0*/  LDC R129, c[0x0][0x248] ;  /* 0x00009200ff817b82 */ /* 0x000ee20000000800 */
[----:B0-----:R-:W-:Y:S01]  /*8eb0*/  IMAD R102, R136, 0x1dd, RZ ;  /* 0x000001dd88667824 */ /* 0x001fe200078e02ff */
[----:B------:R0:W2:Y:S01]  /*8ec0*/  LDG.E.U8 R189, desc[UR8][R6.64] ;  /* 0x0000000806bd7981 */ /* 0x0000a2000c1e1100 */
[----:B-1----:R-:W-:-:S03]  /*8ed0*/  IMAD R3, R138, 0x1dc, RZ ;  /* 0x000001dc8a037824 */ /* 0x002fc600078e02ff */
[----:B------:R3:W2:Y:S02]  /*8ee0*/  LDG.E.U8 R190, desc[UR8][R124.64] ;  /* 0x000000087cbe7981 */ /* 0x0006a4000c1e1100 */
[----:B------:R-:W1:Y:S01]  /*8ef0*/  LDC R131, c[0x0][0x248] ;  /* 0x00009200ff837b82 */ /* 0x000e620000000800 */
[-C--:B------:R-:W-:Y:S02]  /*8f00*/  IADD3 R2, P1, R102, R122.reuse, RZ ;  /* 0x0000007a66027210 */ /* 0x080fe40007f3e0ff */
[----:B0-----:R-:W-:-:S05]  /*8f10*/  IADD3 R6, P0, R3, R122, RZ ;  /* 0x0000007a03067210 */ /* 0x001fca0007f1e0ff */
[----:B------:R-:W0:Y:S01]  /*8f20*/  LDC R134, c[0x0][0x248] ;  /* 0x00009200ff867b82 */ /* 0x000e220000000800 */
[----:B------:R-:W-:-:S07]  /*8f30*/  LEA.HI.X.SX32 R7, R3, R123, 0x1, P0 ;  /* 0x0000007b03077211 */ /* 0x000fce00000f0eff */
[----:B------:R-:W0:Y:S01]  /*8f40*/  LDC R136, c[0x0][0x248] ;  /* 0x00009200ff887b82 */ /* 0x000e220000000800 */
[----:B---3--:R-:W-:Y:S01]  /*8f50*/  IMAD R125, R141, 0x1df, RZ ;  /* 0x000001df8d7d7824 */ /* 0x008fe200078e02ff */
[----:B------:R-:W-:Y:S01]  /*8f60*/  LEA.HI.X.SX32 R3, R102, R123, 0x1, P1 ;  /* 0x0000007b66037211 */ /* 0x000fe200008f0eff */
[----:B------:R-:W-:Y:S01]  /*8f70*/  IMAD R4, R140, 0x1de, RZ ;  /* 0x000001de8c047824 */ /* 0x000fe200078e02ff */
[----:B------:R-:W3:Y:S02]  /*8f80*/  LDG.E.U8 R7, desc[UR8][R6.64] ;  /* 0x0000000806077981 */ /* 0x000ee4000c1e1100 */
[-C--:B------:R-:W-:Y:S02]  /*8f90*/  IADD3 R124, P0, R125, R122.reuse, RZ ;  /* 0x0000007a7d7c7210 */ /* 0x080fe40007f1e0ff */
[----:B------:R-:W0:Y:S01]  /*8fa0*/  LDC R138, c[0x0][0x248] ;  /* 0x00009200ff8a7b82 */ /* 0x000e220000000800 */
[----:B------:R1:W3:Y:S01]  /*8fb0*/  LDG.E.U8 R3, desc[UR8][R2.64] ;  /* 0x0000000802037981 */ /* 0x0002e2000c1e1100 */
[----:B------:R-:W-:-:S06]  /*8fc0*/  IADD3 R126, P2, R4, R122, RZ ;  /* 0x0000007a047e7210 */ /* 0x000fcc0007f5e0ff */
[----:B------:R-:W0:Y:S01]  /*8fd0*/  LDC R141, c[0x0][0x248] ;  /* 0x00009200ff8d7b82 */ /* 0x000e220000000800 */
[-C--:B------:R-:W-:Y:S01]  /*8fe0*/  LEA.HI.X.SX32 R125, R125, R123.reuse, 0x1, P0 ;  /* 0x0000007b7d7d7211 */ /* 0x080fe200000f0eff */
[----:B-1----:R-:W-:Y:S01]  /*8ff0*/  IMAD R2, R128, 0x160, RZ ;  /* 0x0000016080027824 */ /* 0x002fe200078e02ff */
[----:B------:R-:W-:-:S05]  /*9000*/  LEA.HI.X.SX32 R127, R4, R123, 0x1, P2 ;  /* 0x0000007b047f7211 */ /* 0x000fca00010f0eff */
[----:B------:R-:W1:Y:S01]  /*9010*/  LDC R142, c[0x0][0x248] ;  /* 0x00009200ff8e7b82 */ /* 0x000e620000000800 */
[----:B------:R-:W-:Y:S01]  /*9020*/  IMAD R102, R129, 0x161, RZ ;  /* 0x0000016181667824 */ /* 0x000fe200078e02ff */
[-C--:B------:R-:W-:Y:S01]  /*9030*/  IADD3 R130, P0, R2, R122.reuse, RZ ;  /* 0x0000007a02827210 */ /* 0x080fe20007f1e0ff */
[----:B------:R0:W5:Y:S05]  /*9040*/  LDG.E.U8 R4, desc[UR8][R124.64] ;  /* 0x000000087c047981 */ /* 0x00016a000c1e1100 */
[----:B------:R-:W1:Y:S01]  /*9050*/  LDC R140, c[0x0][0x248] ;  /* 0x00009200ff8c7b82 */ /* 0x000e620000000800 */
[----:B------:R0:W5:Y:S01]  /*9060*/  LDG.E.U8 R6, desc[UR8][R126.64] ;  /* 0x000000087e067981 */ /* 0x000162000c1e1100 */
[----:B------:R-:W-:Y:S01]  /*9070*/  IADD3 R128, P1, R102, R122, RZ ;  /* 0x0000007a66807210 */ /* 0x000fe20007f3e0ff */
[----:B0-----:R-:W-:Y:S01]  /*9080*/  IMAD R125, R131, 0x163, RZ ;  /* 0x00000163837d7824 */ /* 0x001fe200078e02ff */
[----:B------:R-:W-:Y:S01]  /*9090*/  LEA.HI.X.SX32 R131, R2, R123, 0x1, P0 ;  /* 0x0000007b02837211 */ /* 0x000fe200000f0eff */
[----:B------:R-:W-:-:S03]  /*90a0*/  IMAD R2, R136, 0x164, RZ ;  /* 0x0000016488027824 */ /* 0x000fc600078e02ff */
[----:B------:R-:W0:Y:S01]  /*90b0*/  LDC R143, c[0x0][0x248] ;  /* 0x00009200ff8f7b82 */ /* 0x000e220000000800 */
[----:B------:R-:W-:Y:S01]  /*90c0*/  IMAD R127, R134, 0x162, RZ ;  /* 0x00000162867f7824 */ /* 0x000fe200078e02ff */
[----:B------:R-:W-:Y:S01]  /*90d0*/  LEA.HI.X.SX32 R129, R102, R123, 0x1, P1 ;  /* 0x0000007b66817211 */ /* 0x000fe200008f0eff */
[----:B------:R1:W2:Y:S05]  /*90e0*/  LDG.E.U8 R202, desc[UR8][R130.64] ;  /* 0x0000000882ca7981 */ /* 0x0002aa000c1e1100 */
[----:B------:R-:W0:Y:S01]  /*90f0*/  LDC R134, c[0x0][0x248] ;  /* 0x00009200ff867b82 */ /* 0x000e220000000800 */
[-C--:B------:R-:W-:Y:S01]  /*9100*/  IADD3 R124, P2, R125, R122.reuse, RZ ;  /* 0x0000007a7d7c7210 */ /* 0x080fe20007f5e0ff */
[----:B------:R-:W-:Y:S01]  /*9110*/  IMAD R102, R141, 0x167, RZ ;  /* 0x000001678d667824 */ /* 0x000fe200078e02ff */
[-C--:B------:R-:W-:Y:S01]  /*9120*/  IADD3 R126, P0, R127, R122.reuse, RZ ;  /* 0x0000007a7f7e7210 */ /* 0x080fe20007f1e0ff */
[----:B------:R1:W2:Y:S02]  /*9130*/  LDG.E.U8 R197, desc[UR8][R128.64] ;  /* 0x0000000880c57981 */ /* 0x0002a4000c1e1100 */
[----:B-1----:R-:W-:-:S02]  /*9140*/  IADD3 R130, P1, R2, R122, RZ ;  /* 0x0000007a02827210 */ /* 0x002fc40007f3e0ff */
[----:B------:R-:W1:Y:S01]  /*9150*/  LDC R136, c[0x0][0x248] ;  /* 0x00009200ff887b82 */ /* 0x000e620000000800 */
[-C--:B------:R-:W-:Y:S02]  /*9160*/  LEA.HI.X.SX32 R125, R125, R123.reuse, 0x1, P2 ;  /* 0x0000007b7d7d7211 */ /* 0x080fe400010f0eff */
[-C--:B------:R-:W-:Y:S01]  /*9170*/  LEA.HI.X.SX32 R131, R2, R123.reuse, 0x1, P1 ;  /* 0x0000007b02837211 */ /* 0x080fe200008f0eff */
[----:B------:R-:W-:Y:S01]  /*9180*/  IMAD R2, R138, 0x165, RZ ;  /* 0x000001658a027824 */ /* 0x000fe200078e02ff */
[----:B------:R-:W-:Y:S01]  /*9190*/  LEA.HI.X.SX32 R127, R127, R123, 0x1, P0 ;  /* 0x0000007b7f7f7211 */ /* 0x000fe200000f0eff */
[----:B------:R0:W2:Y:S02]  /*91a0*/  LDG.E.U8 R194, desc[UR8][R124.64] ;  /* 0x000000087cc27981 */ /* 0x0000a4000c1e1100 */
[----:B------:R-:W4:Y:S02]  /*91b0*/  LDC R141, c[0x0][0x248] ;  /* 0x00009200ff8d7b82 */ /* 0x000f240000000800 */
[----:B------:R0:W2:Y:S01]  /*91c0*/  LDG.E.U8 R193, desc[UR8][R130.64] ;  /* 0x0000000882c17981 */ /* 0x0000a2000c1e1100 */
[----:B------:R-:W-:-:S03]  /*91d0*/  IADD3 R128, P2, R102, R122, RZ ;  /* 0x0000007a66807210 */ /* 0x000fc60007f5e0ff */
[----:B------:R0:W2:Y:S02]  /*91e0*/  LDG.E.U8 R195, desc[UR8][R126.64] ;  /* 0x000000087ec37981 */ /* 0x0000a4000c1e1100 */
[-C--:B0-----:R-:W-:Y:S01]  /*91f0*/  IADD3 R124, P0, R2, R122.reuse, RZ ;  /* 0x0000007a027c7210 */ /* 0x081fe20007f1e0ff */
[----:B------:R-:W0:Y:S01]  /*9200*/  LDC R138, c[0x0][0x248] ;  /* 0x00009200ff8a7b82 */ /* 0x000e220000000800 */
[----:B------:R-:W-:Y:S02]  /*9210*/  IMAD R131, R142, 0x168, RZ ;  /* 0x000001688e837824 */ /* 0x000fe400078e02ff */
[-C--:B------:R-:W-:Y:S01]  /*9220*/  LEA.HI.X.SX32 R125, R2, R123.reuse, 0x1, P0 ;  /* 0x0000007b027d7211 */ /* 0x080fe200000f0eff */
[----:B------:R-:W-:Y:S02]  /*9230*/  IMAD R127, R140, 0x166, RZ ;  /* 0x000001668c7f7824 */ /* 0x000fe400078e02ff */
[CC--:B------:R-:W-:Y:S02]  /*9240*/  IADD3 R130, P0, R131.reuse, R122.reuse, RZ ;  /* 0x0000007a83827210 */ /* 0x0c0fe40007f1e0ff */
[----:B------:R-:W0:Y:S01]  /*9250*/  LDC R140, c[0x0][0x248] ;  /* 0x00009200ff8c7b82 */ /* 0x000e220000000800 */
[-C--:B------:R-:W-:Y:S01]  /*9260*/  LEA.HI.X.SX32 R129, R102, R123.reuse, 0x1, P2 ;  /* 0x0000007b66817211 */ /* 0x080fe200010f0eff */
[----:B------:R-:W-:Y:S01]  /*9270*/  IMAD R102, R134, 0x169, RZ ;  /* 0x0000016986667824 */ /* 0x000fe200078e02ff */
[----:B------:R-:W-:Y:S01]  /*9280*/  LEA.HI.X.SX32 R131, R131, R123, 0x1, P0 ;  /* 0x0000007b83837211 */ /* 0x000fe200000f0eff */
[----:B------:R1:W2:Y:S04]  /*9290*/  LDG.E.U8 R192, desc[UR8][R124.64] ;  /* 0x000000087cc07981 */ /* 0x0002a8000c1e1100 */
[----:B------:R-:W0:Y:S01]  /*92a0*/  LDC R142, c[0x0][0x248] ;  /* 0x00009200ff8e7b82 */ /* 0x000e220000000800 */
[----:B------:R1:W2:Y:S01]  /*92b0*/  LDG.E.U8 R2, desc[UR8][R130.64] ;  /* 0x0000000882027981 */ /* 0x0002a2000c1e1100 */
[----:B------:R-:W-:-:S03]  /*92c0*/  IADD3 R126, P1, R127, R122, RZ ;  /* 0x0000007a7f7e7210 */ /* 0x000fc60007f3e0ff */
[----:B------:R0:W2:Y:S01]  /*92d0*/  LDG.E.U8 R186, desc[UR8][R128.64] ;  /* 0x0000000880ba7981 */ /* 0x0000a2000c1e1100 */
[----:B-1----:R-:W-:Y:S01]  /*92e0*/  IMAD R125, R136, 0x16a, RZ ;  /* 0x0000016a887d7824 */ /* 0x002fe200078e02ff */
[-C--:B------:R-:W-:Y:S01]  /*92f0*/  LEA.HI.X.SX32 R127, R127, R123.reuse, 0x1, P1 ;  /* 0x0000007b7f7f7211 */ /* 0x080fe200008f0eff */
[----:B------:R-:W1:Y:S01]  /*9300*/  LDC R144, c[0x0][0x248] ;  /* 0x00009200ff907b82 */ /* 0x000e620000000800 */
[CC--:B------:R-:W-:Y:S01]  /*9310*/  IADD3 R130, P0, R102.reuse, R122.reuse, RZ ;  /* 0x0000007a66827210 */ /* 0x0c0fe20007f1e0ff */
[----:B----4-:R-:W-:Y:S01]  /*9320*/  IMAD R136, R141, 0x16d, RZ ;  /* 0x0000016d8d887824 */ /* 0x010fe200078e02ff */
[----:B------:R-:W-:Y:S01]  /*9330*/  IADD3 R124, P1, R125, R122, RZ ;  /* 0x0000007a7d7c7210 */ /* 0x000fe20007f3e0ff */
[----:B------:R4:W2:Y:S01]  /*9340*/  LDG.E.U8 R187, desc[UR8][R126.64] ;  /* 0x000000087ebb7981 */ /* 0x0008a2000c1e1100 */
[----:B------:R-:W-:-:S03]  /*9350*/  LEA.HI.X.SX32 R131, R102, R123, 0x1, P0 ;  /* 0x0000007b66837211 */ /* 0x000fc600000f0eff */
[----:B------:R-:W3:Y:S01]  /*9360*/  LDC R207, c[0x0][0x248] ;  /* 0x00009200ffcf7b82 */ /* 0x000ee20000000800 */
[----:B------:R-:W-:Y:S01]  /*9370*/  LEA.HI.X.SX32 R125, R125, R123, 0x1, P1 ;  /* 0x0000007b7d7d7211 */ /* 0x000fe200008f0eff */
[----:B------:R4:W2:Y:S01]  /*9380*/  LDG.E.U8 R102, desc[UR8][R130.64] ;  /* 0x0000000882667981 */ /* 0x0008a2000c1e1100 */
[----:B0-----:R-:W-:Y:S02]  /*9390*/  IMAD R129, R140, 0x16c, RZ ;  /* 0x0000016c8c817824 */ /* 0x001fe400078e02ff */
[----:B----4-:R-:W-:Y:S01]  /*93a0*/  IMAD R127, R138, 0x16b, RZ ;  /* 0x0000016b8a7f7824 */ /* 0x010fe200078e02ff */
[----:B------:R0:W4:Y:S02]  /*93b0*/  LDG.E.U8 R134, desc[UR8][R124.64] ;  /* 0x000000087c867981 */ /* 0x000124000c1e1100 */
[----:B------:R-:W3:Y:S01]  /*93c0*/  LDC R209, c[0x0][0x248] ;  /* 0x00009200ffd17b82 */ /* 0x000ee20000000800 */
[----:B------:R-:W-:-:S04]  /*93d0*/  IADD3 R130, P1, R136, R122, RZ ;  /* 0x0000007a88827210 */ /* 0x000fc80007f3e0ff */
[-C--:B------:R-:W-:Y:S01]  /*93e0*/  LEA.HI.X.SX32 R131, R136, R123.reuse, 0x1, P1 ;  /* 0x0000007b88837211 */ /* 0x080fe200008f0eff */
[----:B0-----:R-:W-:Y:S01]  /*93f0*/  IMAD R125, R142, 0x16e, RZ ;  /* 0x0000016e8e7d7824 */ /* 0x001fe200078e02ff */
[-C--:B------:R-:W-:Y:S01]  /*9400*/  IADD3 R126, P0, R127, R122.reuse, RZ ;  /* 0x0000007a7f7e7210 */ /* 0x080fe20007f1e0ff */
[----:B------:R-:W0:Y:S01]  /*9410*/  LDC R219, c[0x0][0x248] ;  /* 0x00009200ffdb7b82 */ /* 0x000e220000000800 */
[-C--:B------:R-:W-:Y:S01]  /*9420*/  IADD3 R128, P2, R129, R122.reuse, RZ ;  /* 0x0000007a81807210 */ /* 0x080fe20007f5e0ff */
[----:B------:R1:W4:Y:S01]  /*9430*/  LDG.E.U8 R140, desc[UR8][R130.64] ;  /* 0x00000008828c7981 */ /* 0x000322000c1e1100 */
[-C--:B------:R-:W-:Y:S02]  /*9440*/  LEA.HI.X.SX32 R127, R127, R123.reuse, 0x1, P0 ;  /* 0x0000007b7f7f7211 */ /* 0x080fe400000f0eff */
[----:B------:R-:W-:Y:S02]  /*9450*/  LEA.HI.X.SX32 R129, R129, R123, 0x1, P2 ;  /* 0x0000007b81817211 */ /* 0x000fe400010f0eff */
[----:B------:R-:W-:Y:S01]  /*9460*/  IADD3 R124, P0, R125, R122, RZ ;  /* 0x0000007a7d7c7210 */ /* 0x000fe20007f1e0ff */
[----:B------:R1:W4:Y:S01]  /*9470*/  LDG.E.U8 R136, desc[UR8][R126.64] ;  /* 0x000000087e887981 */ /* 0x000322000c1e1100 */
[----:B------:R-:W0:Y:S01]  /*9480*/  LDC R229, c[0x0][0x248] ;  /* 0x00009200ffe57b82 */ /* 0x000e220000000800 */
[----:B-1----:R-:W-:-:S02]  /*9490*/  IMAD R131, R149, 0x1e1, RZ ;  /* 0x000001e195837824 */ /* 0x002fc400078e02ff */
[----:B------:R1:W4:Y:S05]  /*94a0*/  LDG.E.U8 R138, desc[UR8][R128.64] ;  /* 0x00000008808a7981 */ /* 0x00032a000c1e1100 */
[----:B------:R-:W0:Y:S01]  /*94b0*/  LDC R149, c[0x0][0x248] ;  /* 0x00009200ff957b82 */ /* 0x000e220000000800 */
[----:B------:R-:W-:Y:S01]  /*94c0*/  IMAD R127, R143, 0x16f, RZ ;  /* 0x0000016f8f7f7824 */ /* 0x000fe200078e02ff */
[-C--:B------:R-:W-:Y:S02]  /*94d0*/  LEA.HI.X.SX32 R125, R125, R123.reuse, 0x1, P0 ;  /* 0x0000007b7d7d7211 */ /* 0x080fe400000f0eff */
[-C--:B------:R-:W-:Y:S01]  /*94e0*/  IADD3 R130, P0, R131, R122.reuse, RZ ;  /* 0x0000007a83827210 */ /* 0x080fe20007f1e0ff */
[----:B-1----:R-:W-:Y:S01]  /*94f0*/  IMAD R129, R144, 0x1e0, RZ ;  /* 0x000001e090817824 */ /* 0x002fe200078e02ff */
[----:B------:R-:W-:Y:S01]  /*9500*/  IADD3 R126, P1, R127, R122, RZ ;  /* 0x0000007a7f7e7210 */ /* 0x000fe20007f3e0ff */
[----:B------:R1:W4:Y:S01]  /*9510*/  LDG.E.U8 R141, desc[UR8][R124.64] ;  /* 0x000000087c8d7981 */ /* 0x000322000c1e1100 */
[----:B------:R-:W-:-:S02]  /*9520*/  LEA.HI.X.SX32 R131, R131, R123, 0x1, P0 ;  /* 0x0000007b83837211 */ /* 0x000fc400000f0eff */
[-C--:B------:R-:W-:Y:S02]  /*9530*/  IADD3 R128, P2, R129, R122.reuse, RZ ;  /* 0x0000007a81807210 */ /* 0x080fe40007f5e0ff */
[-C--:B------:R-:W-:Y:S01]  /*9540*/  LEA.HI.X.SX32 R127, R127, R123.reuse, 0x1, P1 ;  /* 0x0000007b7f7f7211 */ /* 0x080fe200008f0eff */
[----:B------:R1:W4:Y:S01]  /*9550*/  LDG.E.U8 R144, desc[UR8][R130.64] ;  /* 0x0000000882907981 */ /* 0x000322000c1e1100 */
[----:B------:R-:W-:Y:S01]  /*9560*/  LEA.HI.X.SX32 R129, R129, R123, 0x1, P2 ;  /* 0x0000007b81817211 */ /* 0x000fe200010f0eff */
[----:B-1----:R-:W-:Y:S02]  /*9570*/  IMAD R124, R145, 0x1e2, RZ ;  /* 0x000001e2917c7824 */ /* 0x002fe400078e02ff */
[----:B------:R1:W4:Y:S01]  /*9580*/  LDG.E.U8 R142, desc[UR8][R126.64] ;  /* 0x000000087e8e7981 */ /* 0x000322000c1e1100 */
[----:B------:R-:W-:Y:S02]  /*9590*/  IMAD R125, R146, 0x1e3, RZ ;  /* 0x000001e3927d7824 */ /* 0x000fe400078e02ff */
[----:B------:R-:W-:Y:S01]  /*95a0*/  IMAD R146, R148, 0x1e5, RZ ;  /* 0x000001e594927824 */ /* 0x000fe200078e02ff */
[----:B------:R0:W4:Y:S01]  /*95b0*/  LDG.E.U8 R143, desc[UR8][R128.64] ;  /* 0x00000008808f7981 */ /* 0x000122000c1e1100 */
[----:B------:R-:W-:-:S04]  /*95c0*/  IADD3 R130, P0, R124, R122, RZ ;  /* 0x0000007a7c827210 */ /* 0x000fc80007f1e0ff */
[-C--:B------:R-:W-:Y:S01]  /*95d0*/  LEA.HI.X.SX32 R131, R124, R123.reuse, 0x1, P0 ;  /* 0x0000007b7c837211 */ /* 0x080fe200000f0eff */
[----:B-1----:R-:W-:Y:S01]  /*95e0*/  IMAD R127, R147, 0x1e4, RZ ;  /* 0x000001e4937f7824 */ /* 0x002fe200078e02ff */
[CC--:B------:R-:W-:Y:S01]  /*95f0*/  IADD3 R124, P2, R146.reuse, R122.reuse, RZ ;  /* 0x0000007a927c7210 */ /* 0x0c0fe20007f5e0ff */
[----:B0-----:R-:W-:Y:S01]  /*9600*/  IMAD R147, R149, 0x1e6, RZ ;  /* 0x000001e695937824 */ /* 0x001fe200078e02ff */
[C---:B------:R-:W-:Y:S01]  /*9610*/  IADD3 R128, P1, R125.reuse, R122, RZ ;  /* 0x0000007a7d807210 */ /* 0x040fe20007f3e0ff */
[----:B------:R0:W4:Y:S03]  /*9620*/  LDG.E.U8 R145, desc[UR8][R130.64] ;  /* 0x0000000882917981 */ /* 0x000126000c1e1100 */
[-C--:B------:R-:W-:Y:S02]  /*9630*/  LEA.HI.X.SX32 R129, R125, R123.reuse, 0x1, P1 ;  /* 0x0000007b7d817211 */ /* 0x080fe400008f0eff */
[----:B------:R-:W-:-:S02]  /*9640*/  LEA.HI.X.SX32 R125, R146, R123, 0x1, P2 ;  /* 0x0000007b927d7211 */ /* 0x000fc400010f0eff */
[-C--:B------:R-:W-:Y:S01]  /*9650*/  IADD3 R126, P0, R127, R122.reuse, RZ ;  /* 0x0000007a7f7e7210 */ /* 0x080fe20007f1e0ff */
[----:B------:R-:W4:Y:S01]  /*9660*/  LDG.E.U8 R146, desc[UR8][R128.64] ;  /* 0x0000000880927981 */ /* 0x000f22000c1e1100 */
[----:B0-----:R-:W-:-:S03]  /*9670*/  IADD3 R130, P1, R147, R122, RZ ;  /* 0x0000007a93827210 */ /* 0x001fc60007f3e0ff */
[----:B------:R0:W4:Y:S01]  /*9680*/  LDG.E.U8 R148, desc[UR8][R124.64] ;  /* 0x000000087c947981 */ /* 0x000122000c1e1100 */
[-C--:B------:R-:W-:Y:S02]  /*9690*/  LEA.HI.X.SX32 R131, R147, R123.reuse, 0x1, P1 ;  /* 0x0000007b93837211 */ /* 0x080fe400008f0eff */
[----:B------:R-:W-:-:S03]  /*96a0*/  LEA.HI.X.SX32 R127, R127, R123, 0x1, P0 ;  /* 0x0000007b7f7f7211 */ /* 0x000fc600000f0eff */
[----:B------:R1:W4:Y:S01]  /*96b0*/  LDG.E.U8 R149, desc[UR8][R130.64] ;  /* 0x0000000882957981 */ /* 0x000322000c1e1100 */
[----:B0-----:R-:W-:-:S03]  /*96c0*/  IMAD R125, R150, 0x1e7, RZ ;  /* 0x000001e7967d7824 */ /* 0x001fc600078e02ff */
[----:B------:R0:W4:Y:S02]  /*96d0*/  LDG.E.U8 R147, desc[UR8][R126.64] ;  /* 0x000000087e937981 */ /* 0x000124000c1e1100 */
[-C--:B------:R-:W-:Y:S01]  /*96e0*/  IADD3 R124, P0, R125, R122.reuse, RZ ;  /* 0x0000007a7d7c7210 */ /* 0x080fe20007f1e0ff */
[----:B-1----:R-:W-:Y:S02]  /*96f0*/  IMAD R131, R153, 0x1ea, RZ ;  /* 0x000001ea99837824 */ /* 0x002fe400078e02ff */
[----:B------:R-:W-:Y:S01]  /*9700*/  IMAD R129, R152, 0x1e9, RZ ;  /* 0x000001e998817824 */ /* 0x000fe200078e02ff */
[----:B------:R-:W-:Y:S01]  /*9710*/  LEA.HI.X.SX32 R125, R125, R123, 0x1, P0 ;  /* 0x0000007b7d7d7211 */ /* 0x000fe200000f0eff */
[----:B0-----:R-:W-:Y:S01]  /*9720*/  IMAD R127, R151, 0x1e8, RZ ;  /* 0x000001e8977f7824 */ /* 0x001fe200078e02ff */
[-C--:B------:R-:W-:Y:S02]  /*9730*/  IADD3 R130, P0, R131, R122.reuse, RZ ;  /* 0x0000007a83827210 */ /* 0x080fe40007f1e0ff */
[-C--:B------:R-:W-:Y:S01]  /*9740*/  IADD3 R128, P2, R129, R122.reuse, RZ ;  /* 0x0000007a81807210 */ /* 0x080fe20007f5e0ff */
[----:B------:R0:W4:Y:S01]  /*9750*/  LDG.E.U8 R150, desc[UR8][R124.64] ;  /* 0x000000087c967981 */ /* 0x000122000c1e1100 */
[----:B------:R-:W-:-:S02]  /*9760*/  IADD3 R126, P1, R127, R122, RZ ;  /* 0x0000007a7f7e7210 */ /* 0x000fc40007f3e0ff */
[-C--:B------:R-:W-:Y:S02]  /*9770*/  LEA.HI.X.SX32 R131, R131, R123.reuse, 0x1, P0 ;  /* 0x0000007b83837211 */ /* 0x080fe400000f0eff */
[-C--:B------:R-:W-:Y:S02]  /*9780*/  LEA.HI.X.SX32 R127, R127, R123.reuse, 0x1, P1 ;  /* 0x0000007b7f7f7211 */ /* 0x080fe400008f0eff */
[----:B------:R-:W-:Y:S01]  /*9790*/  LEA.HI.X.SX32 R129, R129, R123, 0x1, P2 ;  /* 0x0000007b81817211 */ /* 0x000fe200010f0eff */
[----:B------:R1:W4:Y:S01]  /*97a0*/  LDG.E.U8 R153, desc[UR8][R130.64] ;  /* 0x0000000882997981 */ /* 0x000322000c1e1100 */
[----:B0-----:R-:W-:Y:S02]  /*97b0*/  IMAD R124, R154, 0x1eb, RZ ;  /* 0x000001eb9a7c7824 */ /* 0x001fe400078e02ff */
[----:B------:R-:W-:Y:S01]  /*97c0*/  IMAD R125, R155, 0x1ec, RZ ;  /* 0x000001ec9b7d7824 */ /* 0x000fe200078e02ff */
[----:B------:R0:W4:Y:S01]  /*97d0*/  LDG.E.U8 R151, desc[UR8][R126.64] ;  /* 0x000000087e977981 */ /* 0x000122000c1e1100 */
[----:B------:R-:W-:-:S03]  /*97e0*/  IMAD R155, R157, 0x1ee, RZ ;  /* 0x000001ee9d9b7824 */ /* 0x000fc600078e02ff */
[----:B------:R0:W4:Y:S01]  /*97f0*/  LDG.E.U8 R152, desc[UR8][R128.64] ;  /* 0x0000000880987981 */ /* 0x000122000c1e1100 */
[----:B-1----:R-:W-:-:S04]  /*9800*/  IADD3 R130, P0, R124, R122, RZ ;  /* 0x0000007a7c827210 */ /* 0x002fc80007f1e0ff */
[-C--:B------:R-:W-:Y:S01]  /*9810*/  LEA.HI.X.SX32 R131, R124, R123.reuse, 0x1, P0 ;  /* 0x0000007b7c837211 */ /* 0x080fe200000f0eff */
[----:B0-----:R-:W-:Y:S01]  /*9820*/  IMAD R127, R156, 0x1ed, RZ ;  /* 0x000001ed9c7f7824 */ /* 0x001fe200078e02ff */
[-C--:B------:R-:W-:Y:S01]  /*9830*/  IADD3 R124, P2, R155, R122.reuse, RZ ;  /* 0x0000007a9b7c7210 */ /* 0x080fe20007f5e0ff */
[----:B------:R-:W-:Y:S01]  /*9840*/  IMAD R156, R158, 0x1ef, RZ ;  /* 0x000001ef9e9c7824 */ /* 0x000fe200078e02ff */
        /* <DEDUP_REMOVED lines=34> */
[CC--:B------:R-:W-:Y:S01]  /*9a70*/  IADD3 R124, P2, R164.reuse, R122.reuse, RZ ;  /* 0x0000007aa47c7210 */ /* 0x0c0fe20007f5e0ff */
[----:B------:R-:W-:Y:S01]  /*9a80*/  IMAD R165, R167, 0x178, RZ ;  /* 0x00000178a7a57824 */ /* 0x000fe200078e02ff */
[C---:B---3--:R-:W-:Y:S01]  /*9a90*/  IADD3 R128, P1, R125.reuse, R122, RZ ;  /* 0x0000007a7d807210 */ /* 0x048fe20007f3e0ff */
[----:B------:R0:W3:Y:S03]  /*9aa0*/  LDG.E.U8 R163, desc[UR8][R130.64] ;  /* 0x0000000882a37981 */ /* 0x0000e6000c1e1100 */
[-C--:B------:R-:W-:Y:S02]  /*9ab0*/  LEA.HI.X.SX32 R129, R125, R123.reuse, 0x1, P1 ;  /* 0x0000007b7d817211 */ /* 0x080fe400008f0eff */
[----:B------:R-:W-:-:S02]  /*9ac0*/  LEA.HI.X.SX32 R125, R164, R123, 0x1, P2 ;  /* 0x0000007ba47d7211 */ /* 0x000fc400010f0eff */
[-C--:B------:R-:W-:Y:S01]  /*9ad0*/  IADD3 R126, P0, R127, R122.reuse, RZ ;  /* 0x0000007a7f7e7210 */ /* 0x080fe20007f1e0ff */
[----:B------:R-:W3:Y:S01]  /*9ae0*/  LDG.E.U8 R164, desc[UR8][R128.64] ;  /* 0x0000000880a47981 */ /* 0x000ee2000c1e1100 */
[----:B0-----:R-:W-:-:S03]  /*9af0*/  IADD3 R130, P1, R165, R122, RZ ;  /* 0x0000007aa5827210 */ /* 0x001fc60007f3e0ff */
[----:B------:R0:W3:Y:S01]  /*9b00*/  LDG.E.U8 R166, desc[UR8][R124.64] ;  /* 0x000000087ca67981 */ /* 0x0000e2000c1e1100 */
[-C--:B------:R-:W-:Y:S02]  /*9b10*/  LEA.HI.X.SX32 R131, R165, R123.reuse, 0x1, P1 ;  /* 0x0000007ba5837211 */ /* 0x080fe400008f0eff */
[----:B------:R-:W-:-:S03]  /*9b20*/  LEA.HI.X.SX32 R127, R127, R123, 0x1, P0 ;  /* 0x0000007b7f7f7211 */ /* 0x000fc600000f0eff */
[----:B------:R1:W3:Y:S01]  /*9b30*/  LDG.E.U8 R167, desc[UR8][R130.64] ;  /* 0x0000000882a77981 */ /* 0x0002e2000c1e1100 */
[----:B0-----:R-:W-:-:S03]  /*9b40*/  IMAD R125, R168, 0x179, RZ ;  /* 0x00000179a87d7824 */ /* 0x001fc600078e02ff */
[----:B------:R0:W3:Y:S02]  /*9b50*/  LDG.E.U8 R165, desc[UR8][R126.64] ;  /* 0x000000087ea57981 */ /* 0x0000e4000c1e1100 */
[----:B------:R-:W-:Y:S01]  /*9b60*/  IADD3 R124, P0, R125, R122, RZ ;  /* 0x0000007a7d7c7210 */ /* 0x000fe20007f1e0ff */
[----:B-1----:R-:W-:-:S03]  /*9b70*/  IMAD R131, R171, 0x17c, RZ ;  /* 0x0000017cab837824 */ /* 0x002fc600078e02ff */
[-C--:B------:R-:W-:Y:S01]  /*9b80*/  LEA.HI.X.SX32 R125, R125, R123.reuse, 0x1, P0 ;  /* 0x0000007b7d7d7211 */ /* 0x080fe200000f0eff */
[----:B------:R-:W-:Y:S02]  /*9b90*/  IMAD R129, R170, 0x17b, RZ ;  /* 0x0000017baa817824 */ /* 0x000fe400078e02ff */
[----:B0-----:R-:W-:Y:S01]  /*9ba0*/  IMAD R127, R169, 0x17a, RZ ;  /* 0x0000017aa97f7824 */ /* 0x001fe200078e02ff */
[-C--:B------:R-:W-:Y:S01]  /*9bb0*/  IADD3 R130, P0, R131, R122.reuse, RZ ;  /* 0x0000007a83827210 */ /* 0x080fe20007f1e0ff */
[----:B------:R0:W3:Y:S01]  /*9bc0*/  LDG.E.U8 R168, desc[UR8][R124.64] ;  /* 0x000000087ca87981 */ /* 0x0000e2000c1e1100 */
[-C--:B------:R-:W-:Y:S02]  /*9bd0*/  IADD3 R128, P2, R129, R122.reuse, RZ ;  /* 0x0000007a81807210 */ /* 0x080fe40007f5e0ff */
[----:B------:R-:W-:Y:S02]  /*9be0*/  IADD3 R126, P1, R127, R122, RZ ;  /* 0x0000007a7f7e7210 */ /* 0x000fe40007f3e0ff */
[----:B------:R-:W-:-:S02]  /*9bf0*/  LEA.HI.X.SX32 R131, R131, R123, 0x1, P0 ;  /* 0x0000007b83837211 */ /* 0x000fc400000f0eff */
[-C--:B------:R-:W-:Y:S01]  /*9c00*/  LEA.HI.X.SX32 R127, R127, R123.reuse, 0x1, P1 ;  /* 0x0000007b7f7f7211 */ /* 0x080fe200008f0eff */
[----:B0-----:R-:W-:Y:S01]  /*9c10*/  IMAD R124, R172, 0x17d, RZ ;  /* 0x0000017dac7c7824 */ /* 0x001fe200078e02ff */
[----:B------:R-:W-:Y:S01]  /*9c20*/  LEA.HI.X.SX32 R129, R129, R123, 0x1, P2 ;  /* 0x0000007b81817211 */ /* 0x000fe200010f0eff */
[----:B------:R0:W3:Y:S01]  /*9c30*/  LDG.E.U8 R171, desc[UR8][R130.64] ;  /* 0x0000000882ab7981 */ /* 0x0000e2000c1e1100 */
[----:B------:R-:W-:Y:S02]  /*9c40*/  IMAD R125, R173, 0x17e, RZ ;  /* 0x0000017ead7d7824 */ /* 0x000fe400078e02ff */
[----:B------:R-:W-:Y:S01]  /*9c50*/  IMAD R173, R175, 0x1f0, RZ ;  /* 0x000001f0afad7824 */ /* 0x000fe200078e02ff */
[----:B------:R1:W3:Y:S04]  /*9c60*/  LDG.E.U8 R169, desc[UR8][R126.64] ;  /* 0x000000087ea97981 */ /* 0x0002e8000c1e1100 */
[----:B------:R5:W3:Y:S01]  /*9c70*/  LDG.E.U8 R170, desc[UR8][R128.64] ;  /* 0x0000000880aa7981 */ /* 0x000ae2000c1e1100 */
[----:B0-----:R-:W-:Y:S01]  /*9c80*/  IADD3 R130, P0, R124, R122, RZ ;  /* 0x0000007a7c827210 */ /* 0x001fe20007f1e0ff */
[----:B-1----:R-:W-:-:S03]  /*9c90*/  IMAD R127, R174, 0x17f, RZ ;  /* 0x0000017fae7f7824 */ /* 0x002fc600078e02ff */
[-C--:B------:R-:W-:Y:S01]  /*9ca0*/  LEA.HI.X.SX32 R131, R124, R123.reuse, 0x1, P0 ;  /* 0x0000007b7c837211 */ /* 0x080fe200000f0eff */
[----:B------:R-:W-:Y:S01]  /*9cb0*/  IMAD R174, R176, 0x1f1, RZ ;  /* 0x000001f1b0ae7824 */ /* 0x000fe200078e02ff */
[-C--:B------:R-:W-:Y:S02]  /*9cc0*/  IADD3 R124, P2, R173, R122.reuse, RZ ;  /* 0x0000007aad7c7210 */ /* 0x080fe40007f5e0ff */
[-C--:B-----5:R-:W-:Y:S01]  /*9cd0*/  IADD3 R128, P1, R125, R122.reuse, RZ ;  /* 0x0000007a7d807210 */ /* 0x0a0fe20007f3e0ff */
[----:B------:R0:W5:Y:S01]  /*9ce0*/  LDG.E.U8 R172, desc[UR8][R130.64] ;  /* 0x0000000882ac7981 */ /* 0x000162000c1e1100 */
[----:B------:R-:W-:Y:S02]  /*9cf0*/  IADD3 R126, P0, R127, R122, RZ ;  /* 0x0000007a7f7e7210 */ /* 0x000fe40007f1e0ff */
[-C--:B------:R-:W-:Y:S02]  /*9d00*/  LEA.HI.X.SX32 R129, R125, R123.reuse, 0x1, P1 ;  /* 0x0000007b7d817211 */ /* 0x080fe400008f0eff */
[----:B------:R-:W-:-:S02]  /*9d10*/  LEA.HI.X.SX32 R125, R173, R123, 0x1, P2 ;  /* 0x0000007bad7d7211 */ /* 0x000fc400010f0eff */
[----:B------:R-:W-:Y:S01]  /*9d20*/  LEA.HI.X.SX32 R127, R127, R123, 0x1, P0 ;  /* 0x0000007b7f7f7211 */ /* 0x000fe200000f0eff */
[----:B------:R1:W5:Y:S01]  /*9d30*/  LDG.E.U8 R173, desc[UR8][R128.64] ;  /* 0x0000000880ad7981 */ /* 0x000362000c1e1100 */
[----:B0-----:R-:W-:-:S03]  /*9d40*/  IADD3 R130, P1, R174, R122, RZ ;  /* 0x0000007aae827210 */ /* 0x001fc60007f3e0ff */
[----:B------:R0:W5:Y:S01]  /*9d50*/  LDG.E.U8 R175, desc[UR8][R124.64] ;  /* 0x000000087caf7981 */ /* 0x000162000c1e1100 */
[----:B------:R-:W-:-:S03]  /*9d60*/  LEA.HI.X.SX32 R131, R174, R123, 0x1, P1 ;  /* 0x0000007bae837211 */ /* 0x000fc600008f0eff */
[----:B------:R2:W5:Y:S01]  /*9d70*/  LDG.E.U8 R174, desc[UR8][R126.64] ;  /* 0x000000087eae7981 */ /* 0x000562000c1e1100 */
[----:B-1----:R-:W-:-:S03]  /*9d80*/  IMAD R129, R180, 0x1f4, RZ ;  /* 0x000001f4b4817824 */ /* 0x002fc600078e02ff */
[----:B------:R1:W5:Y:S01]  /*9d90*/  LDG.E.U8 R176, desc[UR8][R130.64] ;  /* 0x0000000882b07981 */ /* 0x000362000c1e1100 */
[----:B0-----:R-:W-:Y:S02]  /*9da0*/  IMAD R125, R177, 0x1f2, RZ ;  /* 0x000001f2b17d7824 */ /* 0x001fe400078e02ff */
[----:B--2---:R-:W-:-:S03]  /*9db0*/  IMAD R127, R178, 0x1f3, RZ ;  /* 0x000001f3b27f7824 */ /* 0x004fc600078e02ff */
[-C--:B------:R-:W-:Y:S01]  /*9dc0*/  IADD3 R124, P0, R125, R122.reuse, RZ ;  /* 0x0000007a7d7c7210 */ /* 0x080fe20007f1e0ff */
[----:B-1----:R-:W-:Y:S01]  /*9dd0*/  IMAD R131, R179, 0x1f5, RZ ;  /* 0x000001f5b3837824 */ /* 0x002fe200078e02ff */
[-C--:B------:R-:W-:Y:S02]  /*9de0*/  IADD3 R126, P1, R127, R122.reuse, RZ ;  /* 0x0000007a7f7e7210 */ /* 0x080fe40007f3e0ff */
[-C--:B------:R-:W-:Y:S02]  /*9df0*/  LEA.HI.X.SX32 R125, R125, R123.reuse, 0x1, P0 ;  /* 0x0000007b7d7d7211 */ /* 0x080fe400000f0eff */
[-C--:B------:R-:W-:Y:S02]  /*9e00*/  IADD3 R130, P2, R131, R122.reuse, RZ ;  /* 0x0000007a83827210 */ /* 0x080fe40007f5e0ff */
[----:B------:R-:W-:Y:S01]  /*9e10*/  IADD3 R128, P0, R129, R122, RZ ;  /* 0x0000007a81807210 */ /* 0x000fe20007f1e0ff */
[----:B------:R0:W2:Y:S01]  /*9e20*/  LDG.E.U8 R177, desc[UR8][R124.64] ;  /* 0x000000087cb17981 */ /* 0x0000a2000c1e1100 */
[----:B------:R-:W-:-:S02]  /*9e30*/  LEA.HI.X.SX32 R127, R127, R123, 0x1, P1 ;  /* 0x0000007b7f7f7211 */ /* 0x000fc400008f0eff */
[-C--:B------:R-:W-:Y:S02]  /*9e40*/  LEA.HI.X.SX32 R131, R131, R123.reuse, 0x1, P2 ;  /* 0x0000007b83837211 */ /* 0x080fe400010f0eff */
[----:B------:R-:W-:Y:S01]  /*9e50*/  LEA.HI.X.SX32 R129, R129, R123, 0x1, P0 ;  /* 0x0000007b81817211 */ /* 0x000fe200000f0eff */
[----:B------:R1:W2:Y:S01]  /*9e60*/  LDG.E.U8 R178, desc[UR8][R126.64] ;  /* 0x000000087eb27981 */ /* 0x0002a2000c1e1100 */
[----:B0-----:R-:W-:-:S03]  /*9e70*/  IMAD R125, R181, 0x1f6, RZ ;  /* 0x000001f6b57d7824 */ /* 0x001fc600078e02ff */
[----:B------:R0:W2:Y:S04]  /*9e80*/  LDG.E.U8 R180, desc[UR8][R130.64] ;  /* 0x0000000882b47981 */ /* 0x0000a8000c1e1100 */
[----:B------:R0:W2:Y:S01]  /*9e90*/  LDG.E.U8 R179, desc[UR8][R128.64] ;  /* 0x0000000880b37981 */ /* 0x0000a2000c1e1100 */
[----:B-1----:R-:W-:Y:S02]  /*9ea0*/  IMAD R127, R182, 0x1f7, RZ ;  /* 0x000001f7b67f7824 */ /* 0x002fe400078e02ff */
[----:B0-----:R-:W-:Y:S02]  /*9eb0*/  IMAD R131, R183, 0x1f8, RZ ;  /* 0x000001f8b7837824 */ /* 0x001fe400078e02ff */
[----:B------:R-:W-:Y:S01]  /*9ec0*/  IMAD R183, R207, 0x1f9, RZ ;  /* 0x000001f9cfb77824 */ /* 0x000fe200078e02ff */
[-C--:B------:R-:W-:Y:S01]  /*9ed0*/  IADD3 R128, P0, R125, R122.reuse, RZ ;  /* 0x0000007a7d807210 */ /* 0x080fe20007f1e0ff */
[----:B------:R-:W0:Y:S01]  /*9ee0*/  LDC R207, c[0x0][0x248] ;  /* 0x00009200ffcf7b82 */ /* 0x000e220000000800 */
[----:B------:R-:W-:-:S02]  /*9ef0*/  IADD3 R124, P1, R127, R122, RZ ;  /* 0x0000007a7f7c7210 */ /* 0x000fc40007f3e0ff */
[-C--:B------:R-:W-:Y:S01]  /*9f00*/  LEA.HI.X.SX32 R129, R125, R123.reuse, 0x1, P0 ;  /* 0x0000007b7d817211 */ /* 0x080fe200000f0eff */
[----:B------:R-:W-:Y:S01]  /*9f10*/  IMAD R130, R185, 0x1fa, RZ ;  /* 0x000001fab9827824 */ /* 0x000fe200078e02ff */
[-C--:B------:R-:W-:Y:S02]  /*9f20*/  LEA.HI.X.SX32 R125, R127, R123.reuse, 0x1, P1 ;  /* 0x0000007b7f7d7211 */ /* 0x080fe400008f0eff */
[CC--:B------:R-:W-:Y:S01]  /*9f30*/  IADD3 R126, P0, R131.reuse, R122.reuse, RZ ;  /* 0x0000007a837e7210 */ /* 0x0c0fe20007f1e0ff */
[----:B------:R1:W2:Y:S03]  /*9f40*/  LDG.E.U8 R181, desc[UR8][R128.64] ;  /* 0x0000000880b57981 */ /* 0x0002a6000c1e1100 */
[----:B------:R-:W-:Y:S01]  /*9f50*/  LEA.HI.X.SX32 R127, R131, R123, 0x1, P0 ;  /* 0x0000007b837f7211 */ /* 0x000fe200000f0eff */
[----:B------:R1:W2:Y:S02]  /*9f60*/  LDG.E.U8 R182, desc[UR8][R124.64] ;  /* 0x000000087cb67981 */ /* 0x0002a4000c1e1100 */
[----:B-1----:R-:W-:-:S02]  /*9f70*/  IADD3 R128, P1, R183, R122, RZ ;  /* 0x0000007ab7807210 */ /* 0x002fc40007f3e0ff */
[C---:B------:R-:W-:Y:S02]  /*9f80*/  IADD3 R124, P0, R130.reuse, R122, RZ ;  /* 0x0000007a827c7210 */ /* 0x040fe40007f1e0ff */
[-C--:B------:R-:W-:Y:S02]  /*9f90*/  LEA.HI.X.SX32 R129, R183, R123.reuse, 0x1, P1 ;  /* 0x0000007bb7817211 */ /* 0x080fe400008f0eff */
[----:B------:R1:W2:Y:S01]  /*9fa0*/  LDG.E.U8 R183, desc[UR8][R126.64] ;  /* 0x000000087eb77981 */ /* 0x0002a2000c1e1100 */
[----:B------:R-:W-:Y:S01]  /*9fb0*/  LEA.HI.X.SX32 R125, R130, R123, 0x1, P0 ;  /* 0x0000007b827d7211 */ /* 0x000fe200000f0eff */
[----:B------:R-:W-:Y:S02]  /*9fc0*/  IMAD R131, R229, 0x1fe, RZ ;  /* 0x000001fee5837824 */ /* 0x000fe400078e02ff */
[----:B0-----:R-:W-:Y:S01]  /*9fd0*/  IMAD R207, R207, 0x1ff, RZ ;  /* 0x000001ffcfcf7824 */ /* 0x001fe200078e02ff */
[----:B------:R-:W4:Y:S04]  /*9fe0*/  LDL.LU R229, [R1+0xfc] ;  /* 0x0000fc0001e57983 */ /* 0x000f280000300800 */
[----:B------:R0:W2:Y:S01]  /*9ff0*/  LDG.E.U8 R185, desc[UR8][R124.64] ;  /* 0x000000087cb97981 */ /* 0x0000a2000c1e1100 */
[----:B-1----:R-:W-:-:S03]  /*a000*/  IMAD R127, R184, 0x1fb, RZ ;  /* 0x000001fbb87f7824 */ /* 0x002fc600078e02ff */
[----:B------:R1:W2:Y:S02]  /*a010*/  LDG.E.U8 R184, desc[UR8][R128.64] ;  /* 0x0000000880b87981 */ /* 0x0002a4000c1e1100 */
[-C--:B0-----:R-:W-:Y:S01]  /*a020*/  IADD3 R124, P0, R127, R122.reuse, RZ ;  /* 0x0000007a7f7c7210 */ /* 0x081fe20007f1e0ff */
[----:B-1----:R-:W-:Y:S02]  /*a030*/  IMAD R129, R209, 0x1fc, RZ ;  /* 0x000001fcd1817824 */ /* 0x002fe400078e02ff */
[----:B------:R-:W-:Y:S01]  /*a040*/  IMAD R209, R219, 0x1fd, RZ ;  /* 0x000001fddbd17824 */ /* 0x000fe200078e02ff */
[----:B------:R-:W-:Y:S01]  /*a050*/  LEA.HI.X.SX32 R125, R127, R123, 0x1, P0 ;  /* 0x0000007b7f7d7211 */ /* 0x000fe200000f0eff */
[----:B------:R-:W3:Y:S01]  /*a060*/  LDL.LU R219, [R1+0x100] ;  /* 0x0001000001db7983 */ /* 0x000ee20000300800 */
[-C--:B------:R-:W-:Y:S02]  /*a070*/  IADD3 R126, P1, R129, R122.reuse, RZ ;  /* 0x0000007a817e7210 */ /* 0x080fe40007f3e0ff */
[-C--:B------:R-:W-:Y:S01]  /*a080*/  IADD3 R128, P0, R209, R122.reuse, RZ ;  /* 0x0000007ad1807210 */ /* 0x080fe20007f1e0ff */
[----:B------:R-:W2:Y:S01]  /*a090*/  LDG.E.U8 R124, desc[UR8][R124.64] ;  /* 0x000000087c7c7981 */ /* 0x000ea2000c1e1100 */
[----:B------:R-:W-:-:S02]  /*a0a0*/  IADD3 R130, P2, R131, R122, RZ ;  /* 0x0000007a83827210 */ /* 0x000fc40007f5e0ff */
[-C--:B------:R-:W-:Y:S02]  /*a0b0*/  LEA.HI.X.SX32 R127, R129, R123.reuse, 0x1, P1 ;  /* 0x0000007b817f7211 */ /* 0x080fe400008f0eff */
[----:B------:R-:W-:Y:S02]  /*a0c0*/  IADD3 R122, P1, R207, R122, RZ ;  /* 0x0000007acf7a7210 */ /* 0x000fe40007f3e0ff */
[-C--:B------:R-:W-:Y:S01]  /*a0d0*/  LEA.HI.X.SX32 R129, R209, R123.reuse, 0x1, P0 ;  /* 0x0000007bd1817211 */ /* 0x080fe200000f0eff */
[----:B------:R-:W2:Y:S01]  /*a0e0*/  LDG.E.U8 R126, desc[UR8][R126.64] ;  /* 0x000000087e7e7981 */ /* 0x000ea2000c1e1100 */
[-C--:B------:R-:W-:Y:S02]  /*a0f0*/  LEA.HI.X.SX32 R131, R131, R123.reuse, 0x1, P2 ;  /* 0x0000007b83837211 */ /* 0x080fe400010f0eff */
[----:B------:R-:W-:Y:S01]  /*a100*/  LEA.HI.X.SX32 R123, R207, R123, 0x1, P1 ;  /* 0x0000007bcf7b7211 */ /* 0x000fe200008f0eff */
[----:B------:R-:W5:Y:S04]  /*a110*/  LDL.LU R125, [R1+0xf8] ;  /* 0x0000f800017d7983 */ /* 0x000f680000300800 */
[----:B------:R-:W2:Y:S04]  /*a120*/  LDL.LU R209, [R1+0xc4] ;  /* 0x0000c40001d17983 */ /* 0x000ea80000300800 */
[----:B------:R-:W2:Y:S04]  /*a130*/  LDL.LU R127, [R1+0xc0] ;  /* 0x0000c000017f7983 */ /* 0x000ea80000300800 */
[----:B------:R-:W2:Y:S04]  /*a140*/  LDL.LU R207, [R1+0xcc] ;  /* 0x0000cc0001cf7983 */ /* 0x000ea80000300800 */
[----:B------:R-:W2:Y:S04]  /*a150*/  LDG.E.U8 R128, desc[UR8][R128.64] ;  /* 0x0000000880807981 */ /* 0x000ea8000c1e1100 */
[----:B------:R-:W2:Y:S04]  /*a160*/  LDG.E.U8 R130, desc[UR8][R130.64] ;  /* 0x0000000882827981 */ /* 0x000ea8000c1e1100 */
[----:B------:R-:W2:Y:S04]  /*a170*/  LDG.E.U8 R122, desc[UR8][R122.64] ;  /* 0x000000087a7a7981 */ /* 0x000ea8000c1e1100 */
[----:B------:R-:W2:Y:S04]  /*a180*/  LDL.LU R129, [R1+0xc8] ;  /* 0x0000c80001817983 */ /* 0x000ea80000300800 */
[----:B------:R-:W2:Y:S04]  /*a190*/  LDL.LU R131, [R1+0xd4] ;  /* 0x0000d40001837983 */ /* 0x000ea80000300800 */
[----:B------:R-:W2:Y:S01]  /*a1a0*/  LDL.LU R123, [R1+0xd0] ;  /* 0x0000d000017b7983 */ /* 0x000ea20000300800 */
[----:B------:R-:W-:-:S02]  /*a1b0*/  PRMT R71, R71, 0x5410, R132 ;  /* 0x0000541047477816 */ /* 0x000fc40000000084 */
[----:B------:R-:W-:Y:S01]  /*a1c0*/  PRMT R64, R64, 0x5410, R117 ;  /* 0x0000541040407816 */ /* 0x000fe20000000075 */
[----:B------:R-:W2:Y:S01]  /*a1d0*/  LDL.LU R132, [R1+0xe0] ;  /* 0x0000e00001847983 */ /* 0x000ea20000300800 */
[----:B------:R-:W-:Y:S02]  /*a1e0*/  PRMT R65, R116, 0x5410, R65 ;  /* 0x0000541074417816 */ /* 0x000fe40000000041 */
[----:B------:R-:W-:Y:S02]  /*a1f0*/  PRMT R66, R66, 0x5410, R115 ;  /* 0x0000541042427816 */ /* 0x000fe40000000073 */
[----:B------:R-:W-:Y:S02]  /*a200*/  PRMT R67, R67, 0x5410, R114 ;  /* 0x0000541043437816 */ /* 0x000fe40000000072 */
[----:B------:R-:W-:Y:S02]  /*a210*/  PRMT R68, R68, 0x5410, R113 ;  /* 0x0000541044447816 */ /* 0x000fe40000000071 */
[----:B------:R-:W-:-:S02]  /*a220*/  PRMT R69, R69, 0x5410, R112 ;  /* 0x0000541045457816 */ /* 0x000fc40000000070 */
[----:B------:R-:W-:Y:S02]  /*a230*/  PRMT R70, R111, 0x5410, R70 ;  /* 0x000054106f467816 */ /* 0x000fe40000000046 */
[----:B------:R-:W-:Y:S02]  /*a240*/  PRMT R77, R77, 0x5410, R105 ;  /* 0x000054104d4d7816 */ /* 0x000fe40000000069 */
[----:B------:R-:W-:Y:S02]  /*a250*/  PRMT R60, R60, 0x5410, R121 ;  /* 0x000054103c3c7816 */ /* 0x000fe40000000079 */
[----:B------:R-:W-:Y:S01]  /*a260*/  PRMT R61, R61, 0x5410, R120 ;  /* 0x000054103d3d7816 */ /* 0x000fe20000000078 */
[----:B------:R-:W2:Y:S01]  /*a270*/  LDL.LU R121, [R1+0xd8] ;  /* 0x0000d80001797983 */ /* 0x000ea20000300800 */
[----:B------:R-:W-:Y:S02]  /*a280*/  PRMT R62, R119, 0x5410, R62 ;  /* 0x00005410773e7816 */ /* 0x000fe4000000003e */
[----:B------:R-:W-:Y:S01]  /*a290*/  PRMT R63, R63, 0x5410, R118 ;  /* 0x000054103f3f7816 */ /* 0x000fe20000000076 */
[----:B------:R-:W2:Y:S01]  /*a2a0*/  LDL.LU R120, [R1+0xe8] ;  /* 0x0000e80001787983 */ /* 0x000ea20000300800 */
[----:B------:R-:W-:-:S03]  /*a2b0*/  LOP3.LUT R105, R0, 0x10, RZ, 0x3c, !PT ;  /* 0x0000001000697812 */ /* 0x000fc600078e3cff */
[----:B------:R-:W2:Y:S04]  /*a2c0*/  LDL.LU R119, [R1+0xe4] ;  /* 0x0000e40001777983 */ /* 0x000ea80000300800 */
[----:B------:R-:W-:Y:S04]  /*a2d0*/  STS.128 [R0+UR6+0x8000], R64 ;  /* 0x0080004000007988 */ /* 0x000fe80008000c06 */
[----:B------:R-:W-:Y:S04]  /*a2e0*/  STS.128 [R0+UR6+0x10000], R68 ;  /* 0x0100004400007988 */ /* 0x000fe80008000c06 */
[----:B------:R2:W-:Y:S01]  /*a2f0*/  STS.128 [R105+UR6+0x10000], R60 ;  /* 0x0100003c69007988 */ /* 0x0005e20008000c06 */
[----:B----4-:R-:W-:-:S02]  /*a300*/  PRMT R133, R229, 0x3340, R133 ;  /* 0x00003340e5857816 */ /* 0x010fc40000000085 */
[----:B---3--:R-:W-:Y:S02]  /*a310*/  PRMT R37, R219, 0x3340, R37 ;  /* 0x00003340db257816 */ /* 0x008fe40000000025 */
[----:B-----5:R-:W-:Y:S02]  /*a320*/  PRMT R139, R125, 0x3340, R139 ;  /* 0x000033407d8b7816 */ /* 0x020fe4000000008b */
[----:B--2---:R-:W-:Y:S02]  /*a330*/  PRMT R62, R209, 0x3340, R127 ;  /* 0x00003340d13e7816 */ /* 0x004fe4000000007f */
[----:B------:R-:W-:Y:S02]  /*a340*/  PRMT R61, R207, 0x3340, R129 ;  /* 0x00003340cf3d7816 */ /* 0x000fe40000000081 */
[----:B------:R-:W-:Y:S02]  /*a350*/  PRMT R60, R131, 0x3340, R123 ;  /* 0x00003340833c7816 */ /* 0x000fe4000000007b */
[----:B------:R-:W2:Y:S04]  /*a360*/  LDL.LU R131, [R1+0x5c] ;  /* 0x00005c0001837983 */ /* 0x000ea80000300800 */
[----:B------:R-:W2:Y:S04]  /*a370*/  LDL.LU R129, [R1+0x60] ;  /* 0x0000600001817983 */ /* 0x000ea80000300800 */
[----:B------:R-:W3:Y:S04]  /*a380*/  LDL.LU R207, [R1+0x54] ;  /* 0x0000540001cf7983 */ /* 0x000ee80000300800 */
[----:B------:R-:W3:Y:S04]  /*a390*/  LDL.LU R127, [R1+0x58] ;  /* 0x00005800017f7983 */ /* 0x000ee80000300800 */
[----:B------:R-:W4:Y:S04]  /*a3a0*/  LDL.LU R209, [R1+0x4c] ;  /* 0x00004c0001d17983 */ /* 0x000f280000300800 */
[----:B------:R-:W4:Y:S04]  /*a3b0*/  LDL.LU R125, [R1+0x50] ;  /* 0x00005000017d7983 */ /* 0x000f280000300800 */
[----:B------:R-:W5:Y:S04]  /*a3c0*/  LDL.LU R229, [R1+0x44] ;  /* 0x0000440001e57983 */ /* 0x000f680000300800 */
[----:B------:R-:W5:Y:S01]  /*a3d0*/  LDL.LU R219, [R1+0x48] ;  /* 0x0000480001db7983 */ /* 0x000f620000300800 */
[----:B------:R-:W-:-:S02]  /*a3e0*/  PRMT R76, R76, 0x5410, R106 ;  /* 0x000054104c4c7816 */ /* 0x000fc4000000006a */
[----:B------:R-:W-:Y:S02]  /*a3f0*/  PRMT R78, R78, 0x5410, R104 ;  /* 0x000054104e4e7816 */ /* 0x000fe40000000068 */
[----:B------:R-:W-:Y:S02]  /*a400*/  PRMT R79, R79, 0x5410, R103 ;  /* 0x000054104f4f7816 */ /* 0x000fe40000000067 */
[----:B------:R-:W-:Y:S02]  /*a410*/  PRMT R48, R97, 0x3340, R48 ;  /* 0x0000334061307816 */ /* 0x000fe40000000030 */
[----:B------:R-:W-:Y:S01]  /*a420*/  PRMT R21, R98, 0x3340, R21 ;  /* 0x0000334062157816 */ /* 0x000fe20000000015 */
[----:B------:R-:W5:Y:S01]  /*a430*/  LDL.LU R97, [R1+0x3c] ;  /* 0x00003c0001617983 */ /* 0x000f620000300800 */
[----:B------:R-:W-:Y:S02]  /*a440*/  PRMT R49, R99, 0x3340, R49 ;  /* 0x0000334063317816 */ /* 0x000fe40000000031 */
[----:B------:R-:W-:Y:S01]  /*a450*/  PRMT R72, R72, 0x5410, R110 ;  /* 0x0000541048487816 */ /* 0x000fe2000000006e */
[----:B------:R-:W5:Y:S01]  /*a460*/  LDL.LU R98, [R1+0x40] ;  /* 0x0000400001627983 */ /* 0x000f620000300800 */
[----:B------:R-:W-:-:S02]  /*a470*/  PRMT R73, R73, 0x5410, R109 ;  /* 0x0000541049497816 */ /* 0x000fc4000000006d */
[----:B------:R-:W-:Y:S01]  /*a480*/  PRMT R74, R74, 0x5410, R108 ;  /* 0x000054104a4a7816 */ /* 0x000fe2000000006c */
[----:B------:R-:W5:Y:S01]  /*a490*/  LDL.LU R99, [R1+0x34] ;  /* 0x0000340001637983 */ /* 0x000f620000300800 */
[----:B------:R-:W-:Y:S02]  /*a4a0*/  PRMT R75, R75, 0x5410, R107 ;  /* 0x000054104b4b7816 */ /* 0x000fe4000000006b */
[----:B------:R-:W-:Y:S01]  /*a4b0*/  PRMT R100, R100, 0x3340, R101 ;  /* 0x0000334064647816 */ /* 0x000fe20000000065 */
[----:B------:R0:W-:Y:S04]  /*a4c0*/  STS.128 [R105+UR6], R76 ;  /* 0x0000004c69007988 */ /* 0x0001e80008000c06 */
[----:B------:R-:W5:Y:S04]  /*a4d0*/  LDL.LU R101, [R1+0x38] ;  /* 0x0000380001657983 */ /* 0x000f680000300800 */
[----:B------:R1:W-:Y:S04]  /*a4e0*/  STS.128 [R105+UR6+0x18000], R72 ;  /* 0x0180004869007988 */ /* 0x0003e80008000c06 */
[----:B0-----:R-:W5:Y:S04]  /*a4f0*/  LDL.LU R76, [R1+0x2c] ;  /* 0x00002c00014c7983 */ /* 0x001f680000300800 */
[----:B------:R-:W5:Y:S04]  /*a500*/  LDL.LU R77, [R1+0x30] ;  /* 0x00003000014d7983 */ /* 0x000f680000300800 */
[----:B------:R-:W5:Y:S04]  /*a510*/  LDL.LU R78, [R1+0x24] ;  /* 0x00002400014e7983 */ /* 0x000f680000300800 */
[----:B------:R-:W5:Y:S04]  /*a520*/  LDL.LU R79, [R1+0x28] ;  /* 0x00002800014f7983 */ /* 0x000f680000300800 */
[----:B-1----:R-:W5:Y:S04]  /*a530*/  LDL.LU R72, [R1+0x18] ;  /* 0x0000180001487983 */ /* 0x002f680000300800 */
[----:B------:R-:W5:Y:S04]  /*a540*/  LDL.LU R73, [R1+0x20] ;  /* 0x0000200001497983 */ /* 0x000f680000300800 */
        /* <DEDUP_REMOVED lines=18> */
[----:B------:R-:W5:Y:S01]  /*a670*/  LDL.LU R111, [R1+0x2c4] ;  /* 0x0002c400016f7983 */ /* 0x000f620000300800 */
[----:B------:R-:W-:-:S03]  /*a680*/  PRMT R31, R96, 0x3340, R31 ;  /* 0x00003340601f7816 */ /* 0x000fc6000000001f */
[----:B------:R-:W5:Y:S01]  /*a690*/  LDL.LU R112, [R1+0x2cc] ;  /* 0x0002cc0001707983 */ /* 0x000f620000300800 */
[----:B------:R-:W-:-:S03]  /*a6a0*/  PRMT R47, R95, 0x3340, R47 ;  /* 0x000033405f2f7816 */ /* 0x000fc6000000002f */
[----:B------:R-:W5:Y:S01]  /*a6b0*/  LDL.LU R113, [R1+0x2b8] ;  /* 0x0002b80001717983 */ /* 0x000f620000300800 */
[----:B------:R-:W-:Y:S02]  /*a6c0*/  PRMT R32, R94, 0x3340, R32 ;  /* 0x000033405e207816 */ /* 0x000fe40000000020 */
[----:B------:R-:W-:Y:S01]  /*a6d0*/  PRMT R46, R93, 0x3340, R46 ;  /* 0x000033405d2e7816 */ /* 0x000fe2000000002e */
        /* <DEDUP_REMOVED lines=18> */
[----:B------:R-:W-:Y:S02]  /*a800*/  PRMT R23, R32, 0x5410, R46 ;  /* 0x0000541020177816 */ /* 0x000fe4000000002e */
[----:B------:R-:W-:Y:S02]  /*a810*/  PRMT R59, R132, 0x3340, R121 ;  /* 0x00003340843b7816 */ /* 0x000fe40000000079 */
[----:B------:R-:W-:Y:S01]  /*a820*/  PRMT R52, R52, 0x3340, R36 ;  /* 0x0000334034347816 */ /* 0x000fe20000000024 */
[----:B------:R-:W5:Y:S01]  /*a830*/  LDL.LU R121, [R1+0x280] ;  /* 0x0002800001797983 */ /* 0x000f620000300800 */
[----:B------:R-:W-:-:S02]  /*a840*/  PRMT R36, R56, 0x5410, R37 ;  /* 0x0000541038247816 */ /* 0x000fc40000000025 */
[----:B------:R-:W-:Y:S01]  /*a850*/  PRMT R37, R55, 0x5410, R19 ;  /* 0x0000541037257816 */ /* 0x000fe20000000013 */
[----:B------:R-:W5:Y:S04]  /*a860*/  LDL.LU R132, [R1+0x288] ;  /* 0x0002880001847983 */ /* 0x000f680000300800 */
[----:B------:R-:W5:Y:S04]  /*a870*/  LDL.LU R123, [R1+0x270] ;  /* 0x00027000017b7983 */ /* 0x000f680000300800 */
[----:B------:R3:W-:Y:S01]  /*a880*/  STS.128 [R105+UR6+0x8000], R20 ;  /* 0x0080001469007988 */ /* 0x0007e20008000c06 */
[----:B--2---:R-:W-:-:S03]  /*a890*/  PRMT R19, R129, 0x3340, R131 ;  /* 0x0000334081137816 */ /* 0x004fc60000000083 */
[----:B------:R-:W2:Y:S04]  /*a8a0*/  LDL.LU R131, [R1+0x278] ;  /* 0x0002780001837983 */ /* 0x000ea80000300800 */
[----:B------:R-:W2:Y:S01]  /*a8b0*/  LDL.LU R129, [R1+0x264] ;  /* 0x0002640001817983 */ /* 0x000ea20000300800 */
[----:B---3--:R-:W-:-:S03]  /*a8c0*/  PRMT R20, R127, 0x3340, R207 ;  /* 0x000033407f147816 */ /* 0x008fc600000000cf */
[----:B------:R-:W3:Y:S04]  /*a8d0*/  LDL.LU R207, [R1+0x26c] ;  /* 0x00026c0001cf7983 */ /* 0x000ee80000300800 */
[----:B------:R-:W3:Y:S01]  /*a8e0*/  LDL.LU R127, [R1+0xc] ;  /* 0x00000c00017f7983 */ /* 0x000ee20000300800 */
[----:B----4-:R-:W-:-:S03]  /*a8f0*/  PRMT R21, R125, 0x3340, R209 ;  /* 0x000033407d157816 */ /* 0x010fc600000000d1 */
[----:B------:R-:W4:Y:S04]  /*a900*/  LDL.LU R209, [R1+0x1c] ;  /* 0x00001c0001d17983 */ /* 0x000f280000300800 */
[----:B------:R-:W4:Y:S01]  /*a910*/  LDL.LU R125, [R1+0x4] ;  /* 0x00000400017d7983 */ /* 0x000f220000300800 */
[----:B-----5:R-:W-:-:S03]  /*a920*/  PRMT R22, R219, 0x3340, R229 ;  /* 0x00003340db167816 */ /* 0x020fc600000000e5 */
[----:B------:R-:W5:Y:S04]  /*a930*/  LDL.LU R229, [R1+0x8] ;  /* 0x0000080001e57983 */ /* 0x000f680000300800 */
[----:B------:R-:W5:Y:S01]  /*a940*/  LDL.LU R219, [R1] ;  /* 0x0000000001db7983 */ /* 0x000f620000300800 */
        /* <DEDUP_REMOVED lines=23> */
[----:B------:R-:W-:Y:S02]  /*aac0*/  LOP3.LUT R40, R0, 0x20, RZ, 0x3c, !PT ;  /* 0x0000002000287812 */ /* 0x000fe400078e3cff */
[----:B------:R-:W-:Y:S02]  /*aad0*/  PRMT R38, R53, 0x5410, R52 ;  /* 0x0000541035267816 */ /* 0x000fe40000000034 */
[----:B------:R-:W-:Y:S02]  /*aae0*/  PRMT R39, R51, 0x5410, R50 ;  /* 0x0000541033277816 */ /* 0x000fe40000000032 */
[----:B------:R-:W-:Y:S02]  /*aaf0*/  PRMT R25, R34, 0x5410, R44 ;  /* 0x0000541022197816 */ /* 0x000fe4000000002c */
[----:B------:R-:W-:-:S02]  /*ab00*/  PRMT R32, R57, 0x5410, R59 ;  /* 0x0000541039207816 */ /* 0x000fc4000000003b */
[----:B------:R-:W-:Y:S02]  /*ab10*/  PRMT R33, R60, 0x5410, R61 ;  /* 0x000054103c217816 */ /* 0x000fe4000000003d */
[----:B------:R-:W-:Y:S02]  /*ab20*/  PRMT R34, R62, 0x5410, R139 ;  /* 0x000054103e227816 */ /* 0x000fe4000000008b */
[----:B------:R-:W-:Y:S01]  /*ab30*/  PRMT R35, R135, 0x5410, R133 ;  /* 0x0000541087237816 */ /* 0x000fe20000000085 */
[----:B------:R0:W-:Y:S04]  /*ab40*/  STS.128 [R40+UR6+0x8000], R36 ;  /* 0x0080002428007988 */ /* 0x0001e80008000c06 */
[----:B------:R-:W-:Y:S04]  /*ab50*/  STS.128 [R40+UR6+0x10000], R24 ;  /* 0x0100001828007988 */ /* 0x000fe80008000c06 */
[----:B------:R-:W-:Y:S04]  /*ab60*/  STS.128 [R40+UR6+0x18000], R28 ;  /* 0x0180001c28007988 */ /* 0x000fe80008000c06 */
[----:B------:R1:W-:Y:S01]  /*ab70*/  STS.128 [R40+UR6], R32 ;  /* 0x0000002028007988 */ /* 0x0003e20008000c06 */
[----:B------:R-:W-:-:S03]  /*ab80*/  PRMT R45, R64, 0x3340, R71 ;  /* 0x00003340402d7816 */ /* 0x000fc60000000047 */
[----:B------:R-:W5:Y:S01]  /*ab90*/  LDL.LU R64, [R1+0x2e0] ;  /* 0x0002e00001407983 */ /* 0x000f620000300800 */
[----:B------:R-:W-:-:S03]  /*aba0*/  PRMT R43, R66, 0x3340, R65 ;  /* 0x00003340422b7816 */ /* 0x000fc60000000041 */
[----:B------:R-:W5:Y:S04]  /*abb0*/  LDL.LU R65, [R1+0x2e8] ;  /* 0x0002e80001417983 */ /* 0x000f680000300800 */
[----:B------:R-:W5:Y:S01]  /*abc0*/  LDL.LU R66, [R1+0x2d0] ;  /* 0x0002d00001427983 */ /* 0x000f620000300800 */
[----:B------:R-:W-:-:S03]  /*abd0*/  PRMT R41, R103, 0x3340, R67 ;  /* 0x0000334067297816 */ /* 0x000fc60000000043 */
[----:B------:R-:W5:Y:S04]  /*abe0*/  LDL.LU R67, [R1+0x2d8] ;  /* 0x0002d80001437983 */ /* 0x000f680000300800 */
[----:B------:R-:W5:Y:S01]  /*abf0*/  LDL.LU R103, [R1+0x2bc] ;  /* 0x0002bc0001677983 */ /* 0x000f620000300800 */
[----:B------:R-:W-:-:S03]  /*ac00*/  PRMT R42, R106, 0x3340, R104 ;  /* 0x000033406a2a7816 */ /* 0x000fc60000000068 */
[----:B------:R-:W5:Y:S04]  /*ac10*/  LDL.LU R104, [R1+0x2c8] ;  /* 0x0002c80001687983 */ /* 0x000f680000300800 */
[----:B------:R-:W5:Y:S01]  /*ac20*/  LDL.LU R106, [R1+0x2ac] ;  /* 0x0002ac00016a7983 */ /* 0x000f620000300800 */
[----:B0-----:R-:W-:-:S03]  /*ac30*/  PRMT R39, R108, 0x3340, R107 ;  /* 0x000033406c277816 */ /* 0x001fc6000000006b */
[----:B------:R-:W5:Y:S04]  /*ac40*/  LDL.LU R107, [R1+0x2b4] ;  /* 0x0002b400016b7983 */ /* 0x000f680000300800 */
[----:B------:R-:W5:Y:S01]  /*ac50*/  LDL.LU R108, [R1+0x298] ;  /* 0x00029800016c7983 */ /* 0x000f620000300800 */
[----:B-1----:R-:W-:-:S03]  /*ac60*/  PRMT R40, R110, 0x3340, R109 ;  /* 0x000033406e287816 */ /* 0x002fc6000000006d */
        /* <DEDUP_REMOVED lines=30> */
[----:B------:R-:W5:Y:S01]  /*ae50*/  LDL.LU R125, [R1+0x210] ;  /* 0x00021000017d7983 */ /* 0x000f620000300800 */
[----:B------:R-:W-:-:S03]  /*ae60*/  PRMT R252, R219, 0x3340, R252 ;  /* 0x00003340dbfc7816 */ /* 0x000fc600000000fc */
[----:B------:R-:W5:Y:S04]  /*ae70*/  LDL.LU R229, [R1+0x1f8] ;  /* 0x0001f80001e57983 */ /* 0x000f680000300800 */
[----:B------:R-:W5:Y:S01]  /*ae80*/  LDL.LU R219, [R1+0x200] ;  /* 0x0002000001db7983 */ /* 0x000f620000300800 */
        /* <DEDUP_REMOVED lines=14> */
[----:B------:R-:W-:Y:S02]  /*af70*/  LOP3.LUT R5, R0, 0x30, RZ, 0x3c, !PT ;  /* 0x0000003000057812 */ /* 0x000fe400078e3cff */
[----:B------:R-:W-:-:S02]  /*af80*/  PRMT R8, R19, 0x5410, R20 ;  /* 0x0000541013087816 */ /* 0x000fc40000000014 */
[----:B------:R-:W-:Y:S02]  /*af90*/  PRMT R16, R46, 0x5410, R47 ;  /* 0x000054102e107816 */ /* 0x000fe4000000002f */
[----:B------:R-:W-:Y:S02]  /*afa0*/  PRMT R17, R45, 0x5410, R43 ;  /* 0x000054102d117816 */ /* 0x000fe4000000002b */
[----:B------:R-:W-:Y:S02]  /*afb0*/  PRMT R18, R41, 0x5410, R42 ;  /* 0x0000541029127816 */ /* 0x000fe4000000002a */
[----:B------:R-:W-:Y:S01]  /*afc0*/  PRMT R19, R39, 0x5410, R40 ;  /* 0x0000541027137816 */ /* 0x000fe20000000028 */
[----:B------:R0:W-:Y:S01]  /*afd0*/  STS.128 [R5+UR6+0x18000], R12 ;  /* 0x0180000c05007988 */ /* 0x0001e20008000c06 */
[----:B------:R-:W-:Y:S02]  /*afe0*/  PRMT R23, R98, 0x3340, R97 ;  /* 0x0000334062177816 */ /* 0x000fe40000000061 */
[----:B------:R-:W-:Y:S01]  /*aff0*/  PRMT R24, R101, 0x3340, R99 ;  /* 0x0000334065187816 */ /* 0x000fe20000000063 */
[----:B------:R1:W-:Y:S01]  /*b000*/  STS.128 [R5+UR6], R16 ;  /* 0x0000001005007988 */ /* 0x0003e20008000c06 */
[----:B------:R-:W-:-:S02]  /*b010*/  PRMT R9, R21, 0x5410, R22 ;  /* 0x0000541015097816 */ /* 0x000fc40000000016 */
[----:B------:R-:W-:Y:S02]  /*b020*/  PRMT R10, R23, 0x5410, R24 ;  /* 0x00005410170a7816 */ /* 0x000fe40000000018 */
[----:B------:R-:W-:Y:S02]  /*b030*/  PRMT R20, R36, 0x5410, R37 ;  /* 0x0000541024147816 */ /* 0x000fe40000000025 */
[----:B------:R-:W-:Y:S02]  /*b040*/  PRMT R21, R34, 0x5410, R35 ;  /* 0x0000541022157816 */ /* 0x000fe40000000023 */
[----:B------:R-:W-:Y:S02]  /*b050*/  PRMT R22, R31, 0x5410, R32 ;  /* 0x000054101f167816 */ /* 0x000fe40000000020 */
[----:B------:R-:W-:-:S05]  /*b060*/  PRMT R23, R30, 0x5410, R29 ;  /* 0x000054101e177816 */ /* 0x000fca000000001d */
[----:B------:R3:W-:Y:S01]  /*b070*/  STS.128 [R5+UR6+0x8000], R20 ;  /* 0x0080001405007988 */ /* 0x0007e20008000c06 */
        /* <DEDUP_REMOVED lines=23> */
[----:B------:R-:W5:Y:S01]  /*b1f0*/  LDL.LU R125, [R1+0x1e4] ;  /* 0x0001e400017d7983 */ /* 0x000f620000300800 */
[----:B------:R-:W-:-:S03]  /*b200*/  PRMT R23, R219, 0x3340, R229 ;  /* 0x00003340db177816 */ /* 0x000fc600000000e5 */
[----:B------:R-:W5:Y:S04]  /*b210*/  LDL.LU R229, [R1+0x1d8] ;  /* 0x0001d80001e57983 */ /* 0x000f680000300800 */
[----:B------:R-:W5:Y:S01]  /*b220*/  LDL.LU R219, [R1+0x1dc] ;  /* 0x0001dc0001db7983 */ /* 0x000f620000300800 */
[----:B------:R-:W-:Y:S02]  /*b230*/  PRMT R25, R77, 0x3340, R76 ;  /* 0x000033404d197816 */ /* 0x000fe4000000004c */
[----:B------:R-:W-:-:S04]  /*b240*/  PRMT R26, R79, 0x3340, R78 ;  /* 0x000033404f1a7816 */ /* 0x000fc8000000004e */
[----:B------:R-:W-:Y:S02]  /*b250*/  PRMT R11, R25, 0x5410, R26 ;  /* 0x00005410190b7816 */ /* 0x000fe4000000001a */
[----:B------:R-:W-:Y:S02]  /*b260*/  PRMT R247, R248, 0x3340, R247 ;  /* 0x00003340f8f77816 */ /* 0x000fe400000000f7 */
[----:B------:R-:W-:Y:S02]  /*b270*/  PRMT R245, R246, 0x3340, R245 ;  /* 0x00003340f6f57816 */ /* 0x000fe400000000f5 */
[----:B------:R-:W-:Y:S02]  /*b280*/  PRMT R238, R243, 0x3340, R238 ;  /* 0x00003340f3ee7816 */ /* 0x000fe400000000ee */
[----:B------:R-:W-:Y:S02]  /*b290*/  PRMT R236, R237, 0x3340, R236 ;  /* 0x00003340edec7816 */ /* 0x000fe400000000ec */
[----:B------:R-:W-:Y:S01]  /*b2a0*/  PRMT R230, R235, 0x3340, R230 ;  /* 0x00003340ebe67816 */ /* 0x000fe200000000e6 */
[----:B------:R0:W-:Y:S01]  /*b2b0*/  STS.128 [R5+UR6+0x10000], R8 ;  /* 0x0100000805007988 */ /* 0x0001e20008000c06 */
[----:B------:R-:W-:-:S02]  /*b2c0*/  PRMT R24, R33, 0x5410, R38 ;  /* 0x0000541021187816 */ /* 0x000fc40000000026 */
[----:B------:R-:W-:Y:S02]  /*b2d0*/  PRMT R25, R252, 0x5410, R247 ;  /* 0x00005410fc197816 */ /* 0x000fe400000000f7 */
[----:B------:R-:W-:Y:S02]  /*b2e0*/  PRMT R26, R245, 0x5410, R238 ;  /* 0x00005410f51a7816 */ /* 0x000fe400000000ee */
[----:B------:R-:W-:Y:S02]  /*b2f0*/  PRMT R27, R236, 0x5410, R230 ;  /* 0x00005410ec1b7816 */ /* 0x000fe400000000e6 */
[----:B------:R-:W-:Y:S02]  /*b300*/  LOP3.LUT R28, R0, 0x40, RZ, 0x3c, !PT ;  /* 0x00000040001c7812 */ /* 0x000fe400078e3cff */
[----:B------:R-:W-:Y:S02]  /*b310*/  PRMT R14, R113, 0x3340, R112 ;  /* 0x00003340710e7816 */ /* 0x000fe40000000070 */
[----:B0-----:R-:W-:-:S02]  /*b320*/  PRMT R9, R67, 0x3340, R66 ;  /* 0x0000334043097816 */ /* 0x001fc40000000042 */
        /* <DEDUP_REMOVED lines=8> */
[----:B------:R-:W-:-:S03]  /*b3b0*/  PRMT R13, R111, 0x3340, R110 ;  /* 0x000033406f0d7816 */ /* 0x000fc6000000006e */
[----:B------:R-:W5:Y:S01]  /*b3c0*/  LDL.LU R106, [R1+0x1c0] ;  /* 0x0001c000016a7983 */ /* 0x000f620000300800 */
[----:B------:R-:W-:-:S03]  /*b3d0*/  PRMT R8, R8, 0x5410, R9 ;  /* 0x0000541008087816 */ /* 0x000fc60000000009 */
[----:B------:R0:W-:Y:S01]  /*b3e0*/  STS.128 [R28+UR6+0x10000], R24 ;  /* 0x010000181c007988 */ /* 0x0001e20008000c06 */
[----:B------:R-:W-:-:S03]  /*b3f0*/  PRMT R9, R10, 0x5410, R11 ;  /* 0x000054100a097816 */ /* 0x000fc6000000000b */
[----:B------:R-:W5:Y:S01]  /*b400*/  LDL.LU R107, [R1+0x1c4] ;  /* 0x0001c400016b7983 */ /* 0x000f620000300800 */
[----:B------:R-:W-:-:S03]  /*b410*/  PRMT R210, R211, 0x3340, R210 ;  /* 0x00003340d3d27816 */ /* 0x000fc600000000d2 */
[----:B------:R-:W5:Y:S01]  /*b420*/  LDL.LU R108, [R1+0x1b8] ;  /* 0x0001b800016c7983 */ /* 0x000f620000300800 */
[----:B------:R-:W-:-:S03]  /*b430*/  PRMT R11, R14, 0x5410, R15 ;  /* 0x000054100e0b7816 */ /* 0x000fc6000000000f */
[----:B------:R-:W5:Y:S01]  /*b440*/  LDL.LU R109, [R1+0x1bc] ;  /* 0x0001bc00016d7983 */ /* 0x000f620000300800 */
[----:B------:R-:W-:Y:S02]  /*b450*/  PRMT R15, R22, 0x5410, R23 ;  /* 0x00005410160f7816 */ /* 0x000fe40000000017 */
[----:B0-----:R-:W-:Y:S01]  /*b460*/  PRMT R24, R7, 0x3340, R3 ;  /* 0x0000334007187816 */ /* 0x001fe20000000003 */
        /* <DEDUP_REMOVED lines=21> */
[----:B------:R-:W-:Y:S01]  /*b5c0*/  PRMT R7, R226, 0x5410, R225 ;  /* 0x00005410e2077816 */ /* 0x000fe200000000e1 */
[----:B------:R-:W-:Y:S04]  /*b5d0*/  STS.128 [R28+UR6], R8 ;  /* 0x000000081c007988 */ /* 0x000fe80008000c06 */
[----:B------:R4:W-:Y:S01]  /*b5e0*/  STS.128 [R28+UR6+0x18000], R4 ;  /* 0x018000041c007988 */ /* 0x0009e20008000c06 */
        /* <DEDUP_REMOVED lines=38> */
[----:B------:R-:W-:Y:S01]  /*b850*/  LOP3.LUT R3, R0, 0x50, RZ, 0x3c, !PT ;  /* 0x0000005000037812 */ /* 0x000fe200078e3cff */
[----:B------:R-:W-:Y:S04]  /*b860*/  STS.128 [R28+UR6+0x8000], R12 ;  /* 0x0080000c1c007988 */ /* 0x000fe80008000c06 */
[----:B------:R0:W-:Y:S01]  /*b870*/  STS.128 [R3+UR6+0x18000], R20 ;  /* 0x0180001403007988 */ /* 0x0001e20008000c06 */
[----:B------:R-:W-:Y:S02]  /*b880*/  PRMT R102, R2, 0x3340, R102 ;  /* 0x0000334002667816 */ /* 0x000fe40000000066 */
[----:B0-----:R-:W-:-:S02]  /*b890*/  PRMT R20, R117, 0x3340, R116 ;  /* 0x0000334075147816 */ /* 0x001fc40000000074 */
        /* <DEDUP_REMOVED lines=34> */
[----:B------:R-:W-:-:S02]  /*bac0*/  PRMT R11, R104, 0x3340, R103 ;  /* 0x00003340680b7816 */ /* 0x000fc40000000067 */
        /* <DEDUP_REMOVED lines=9> */
[----:B------:R-:W-:-:S03]  /*bb60*/  PRMT R14, R111, 0x3340, R110 ;  /* 0x000033406f0e7816 */ /* 0x000fc6000000006e */
[----:B------:R-:W5:Y:S01]  /*bb70*/  LDL.LU R108, [R1+0xbc] ;  /* 0x0000bc00016c7983 */ /* 0x000f620000300800 */
[----:B------:R-:W-:-:S03]  /*bb80*/  PRMT R15, R113, 0x3340, R112 ;  /* 0x00003340710f7816 */ /* 0x000fc60000000070 */
[----:B------:R-:W5:Y:S04]  /*bb90*/  LDL.LU R109, [R1+0xdc] ;  /* 0x0000dc00016d7983 */ /* 0x000f680000300800 */
[----:B------:R-:W5:Y:S01]  /*bba0*/  LDL.LU R110, [R1+0xb4] ;  /* 0x0000b400016e7983 */ /* 0x000f620000300800 */
[----:B------:R-:W-:-:S03]  /*bbb0*/  PRMT R4, R24, 0x5410, R25 ;  /* 0x0000541018047816 */ /* 0x000fc60000000019 */
[----:B------:R-:W5:Y:S04]  /*bbc0*/  LDL.LU R111, [R1+0xb8] ;  /* 0x0000b800016f7983 */ /* 0x000f680000300800 */
[----:B------:R0:W-:Y:S04]  /*bbd0*/  STS.128 [R3+UR6+0x10000], R16 ;  /* 0x0100001003007988 */ /* 0x0001e80008000c06 */
[----:B------:R-:W5:Y:S04]  /*bbe0*/  LDL.LU R112, [R1+0xac] ;  /* 0x0000ac0001707983 */ /* 0x000f680000300800 */
[----:B------:R-:W5:Y:S01]  /*bbf0*/  LDL.LU R113, [R1+0xb0] ;  /* 0x0000b00001717983 */ /* 0x000f620000300800 */
[----:B------:R-:W-:-:S02]  /*bc00*/  PRMT R5, R26, 0x5410, R27 ;  /* 0x000054101a057816 */ /* 0x000fc4000000001b */
[----:B0-----:R-:W-:Y:S02]  /*bc10*/  PRMT R16, R115, 0x3340, R114 ;  /* 0x0000334073107816 */ /* 0x001fe40000000072 */
[----:B------:R-:W5:Y:S04]  /*bc20*/  LDL.LU R114, [R1+0xa4] ;  /* 0x0000a40001727983 */ /* 0x000f680000300800 */
[----:B------:R-:W5:Y:S01]  /*bc30*/  LDL.LU R115, [R1+0xa8] ;  /* 0x0000a80001737983 */ /* 0x000f620000300800 */
        /* <DEDUP_REMOVED lines=8> */
[----:B------:R-:W-:Y:S01]  /*bcc0*/  PRMT R11, R15, 0x5410, R16 ;  /* 0x000054100f0b7816 */ /* 0x000fe20000000010 */
[----:B------:R5:W-:Y:S04]  /*bcd0*/  STS.128 [R3+UR6], R4 ;  /* 0x0000000403007988 */ /* 0x000be80008000c06 */
        /* <DEDUP_REMOVED lines=22> */
[----:B0-----:R-:W-:-:S03]  /*be40*/  PRMT R3, R219, 0x3340, R229 ;  /* 0x00003340db037816 */ /* 0x001fc600000000e5 */
        /* <DEDUP_REMOVED lines=21> */
[----:B------:R-:W-:Y:S02]  /*bfa0*/  LOP3.LUT R2, R0, 0x60, RZ, 0x3c, !PT ;  /* 0x0000006000027812 */ /* 0x000fe400078e3cff */
[----:B------:R-:W-:Y:S02]  /*bfb0*/  PRMT R16, R143, 0x5410, R146 ;  /* 0x000054108f107816 */ /* 0x000fe40000000092 */
[----:B------:R-:W-:-:S02]  /*bfc0*/  PRMT R17, R147, 0x5410, R150 ;  /* 0x0000541093117816 */ /* 0x000fc40000000096 */
[----:B------:R-:W-:Y:S02]  /*bfd0*/  PRMT R18, R18, 0x5410, R153 ;  /* 0x0000541012127816 */ /* 0x000fe40000000099 */
[----:B------:R-:W-:Y:S02]  /*bfe0*/  PRMT R19, R19, 0x5410, R158 ;  /* 0x0000541013137816 */ /* 0x000fe4000000009e */
[----:B------:R-:W-:Y:S01]  /*bff0*/  PRMT R22, R22, 0x5410, R31 ;  /* 0x0000541016167816 */ /* 0x000fe2000000001f */
[----:B------:R0:W-:Y:S01]  /*c000*/  STS.128 [R2+UR6+0x10000], R12 ;  /* 0x0100000c02007988 */ /* 0x0001e20008000c06 */
[----:B------:R-:W-:Y:S02]  /*c010*/  PRMT R5, R65, 0x3340, R64 ;  /* 0x0000334041057816 */ /* 0x000fe40000000040 */
[----:B------:R-:W-:Y:S01]  /*c020*/  PRMT R6, R67, 0x3340, R66 ;  /* 0x0000334043067816 */ /* 0x000fe20000000042 */
[----:B------:R-:W-:Y:S01]  /*c030*/  STS.128 [R2+UR6+0x18000], R16 ;  /* 0x0180001002007988 */ /* 0x000fe20008000c06 */
[----:B------:R-:W-:-:S02]  /*c040*/  PRMT R7, R104, 0x3340, R103 ;  /* 0x0000334068077816 */ /* 0x000fc40000000067 */
[----:B------:R-:W-:Y:S01]  /*c050*/  PRMT R8, R107, 0x3340, R106 ;  /* 0x000033406b087816 */ /* 0x000fe2000000006a */
[----:B------:R-:W-:Y:S01]  /*c060*/  STS.128 [R2+UR6], R20 ;  /* 0x0000001402007988 */ /* 0x000fe20008000c06 */
[----:B------:R-:W-:Y:S02]  /*c070*/  PRMT R24, R24, 0x5410, R25 ;  /* 0x0000541018187816 */ /* 0x000fe40000000019 */
[----:B------:R-:W-:Y:S02]  /*c080*/  PRMT R9, R109, 0x3340, R108 ;  /* 0x000033406d097816 */ /* 0x000fe4000000006c */
[----:B------:R-:W-:Y:S02]  /*c090*/  PRMT R10, R111, 0x3340, R110 ;  /* 0x000033406f0a7816 */ /* 0x000fe4000000006e */
[----:B------:R-:W-:Y:S02]  /*c0a0*/  PRMT R11, R113, 0x3340, R112 ;  /* 0x00003340710b7816 */ /* 0x000fe40000000070 */
[----:B------:R-:W-:-:S02]  /*c0b0*/  PRMT R25, R26, 0x5410, R27 ;  /* 0x000054101a197816 */ /* 0x000fc4000000001b */
[----:B0-----:R-:W-:Y:S02]  /*c0c0*/  PRMT R12, R115, 0x3340, R114 ;  /* 0x00003340730c7816 */ /* 0x001fe40000000072 */
        /* <DEDUP_REMOVED lines=31> */
[----:B------:R0:W-:Y:S04]  /*c2c0*/  STS.128 [R2+UR6+0x8000], R24 ;  /* 0x0080001802007988 */ /* 0x0001e80008000c06 */
[----:B------:R-:W-:Y:S04]  /*c2d0*/  STS.128 [R0+UR6+0x10000], R28 ;  /* 0x0100001c00007988 */ /* 0x000fe80008000c06 */
[----:B------:R-:W-:Y:S01]  /*c2e0*/  STS.128 [R0+UR6+0x18000], R32 ;  /* 0x0180002000007988 */ /* 0x000fe20008000c06 */
[----:B------:R-:W-:-:S02]  /*c2f0*/  PRMT R13, R117, 0x3340, R116 ;  /* 0x00003340750d7816 */ /* 0x000fc40000000074 */
[----:B------:R-:W-:-:S04]  /*c300*/  PRMT R14, R119, 0x3340, R118 ;  /* 0x00003340770e7816 */ /* 0x000fc80000000076 */
[----:B------:R-:W-:Y:S02]  /*c310*/  PRMT R8, R13, 0x5410, R14 ;  /* 0x000054100d087816 */ /* 0x000fe4000000000e */
[----:B------:R-:W-:Y:S01]  /*c320*/  PRMT R15, R121, 0x3340, R120 ;  /* 0x00003340790f7816 */ /* 0x000fe20000000078 */
[----:B------:R-:W-:Y:S01]  /*c330*/  STS.128 [R0+UR6], R4 ;  /* 0x0000000400007988 */ /* 0x000fe20008000c06 */
[----:B------:R-:W-:Y:S02]  /*c340*/  IMAD.MOV.U32 R3, RZ, RZ, -0x800000 ;  /* 0xff800000ff037424 */ /* 0x000fe400078e00ff */
[----:B0-----:R-:W-:Y:S01]  /*c350*/  IMAD.MOV.U32 R2, RZ, RZ, -0x800000 ;  /* 0xff800000ff027424 */ /* 0x001fe200078e00ff */
[----:B--2---:R-:W-:-:S04]  /*c360*/  PRMT R16, R123, 0x3340, R132 ;  /* 0x000033407b107816 */ /* 0x004fc80000000084 */
[----:B------:R-:W-:Y:S02]  /*c370*/  PRMT R9, R15, 0x5410, R16 ;  /* 0x000054100f097816 */ /* 0x000fe40000000010 */
[----:B---3--:R-:W-:Y:S02]  /*c380*/  PRMT R17, R129, 0x3340, R131 ;  /* 0x0000334081117816 */ /* 0x008fe40000000083 */
[----:B----4-:R-:W-:-:S04]  /*c390*/  PRMT R18, R127, 0x3340, R207 ;  /* 0x000033407f127816 */ /* 0x010fc800000000cf */
[----:B------:R-:W-:Y:S02]  /*c3a0*/  PRMT R10, R17, 0x5410, R18 ;  /* 0x00005410110a7816 */ /* 0x000fe40000000012 */
[----:B-----5:R-:W-:Y:S02]  /*c3b0*/  PRMT R19, R125, 0x3340, R209 ;  /* 0x000033407d137816 */ /* 0x020fe400000000d1 */
[----:B------:R-:W-:-:S04]  /*c3c0*/  PRMT R20, R219, 0x3340, R229 ;  /* 0x00003340db147816 */ /* 0x000fc800000000e5 */
[----:B------:R-:W-:-:S05]  /*c3d0*/  PRMT R11, R19, 0x5410, R20 ;  /* 0x00005410130b7816 */ /* 0x000fca0000000014 */
[----:B------:R0:W-:Y:S02]  /*c3e0*/  STS.128 [R0+UR6+0x8000], R8 ;  /* 0x0080000800007988 */ /* 0x0001e40008000c06 */
[----:B0-----:R-:W-:-:S05]  /*c3f0*/  IMAD.MOV.U32 R0, RZ, RZ, 0x3f800000 ;  /* 0x3f800000ff007424 */ /* 0x001fca00078e00ff */
[----:B------:R0:W-:Y:S04]  /*c400*/  STL [R1+0xde4], R0 ;  /* 0x000de40001007387 */ /* 0x0001e80000100800 */
[----:B------:R1:W-:Y:S01]  /*c410*/  STL [R1+0x608], R3 ;  /* 0x0006080301007387 */ /* 0x0003e20000100800 */
[----:B0-----:R-:W-:-:S03]  /*c420*/  IMAD.MOV.U32 R0, RZ, RZ, -0x800000 ;  /* 0xff800000ff007424 */ /* 0x001fc600078e00ff */
[----:B------:R0:W-:Y:S01]  /*c430*/  STL [R1+0x604], R2 ;  /* 0x0006040201007387 */ /* 0x0001e20000100800 */
[----:B-1----:R-:W-:-:S03]  /*c440*/  IMAD.MOV.U32 R3, RZ, RZ, 0x3f800000 ;  /* 0x3f800000ff037424 */ /* 0x002fc600078e00ff */
[----:B------:R1:W-:Y:S01]  /*c450*/  STL [R1+0x600], R0 ;  /* 0x0006000001007387 */ /* 0x0003e20000100800 */
[----:B0-----:R-:W-:-:S03]  /*c460*/  IMAD.MOV.U32 R2, RZ, RZ, 0x3f800000 ;  /* 0x3f800000ff027424 */ /* 0x001fc600078e00ff */
[----:B------:R0:W-:Y:S01]  /*c470*/  STL [R1+0xde8], R3 ;  /* 0x000de80301007387 */ /* 0x0001e20000100800 */
[----:B-1----:R-:W-:-:S03]  /*c480*/  IMAD.MOV.U32 R0, RZ, RZ, 0x3f800000 ;  /* 0x3f800000ff007424 */ /* 0x002fc600078e00ff */
[----:B------:R-:W-:Y:S04]  /*c490*/  STL [R1+0xdec], R2 ;  /* 0x000dec0201007387 */ /* 0x000fe80000100800 */
[----:B------:R-:W-:Y:S04]  /*c4a0*/  STL [R1+0x400], RZ ;  /* 0x000400ff01007387 */ /* 0x000fe80000100800 */
[----:B------:R1:W-:Y:S04]  /*c4b0*/  STL [R1+0xde0], R0 ;  /* 0x000de00001007387 */ /* 0x0003e80000100800 */
[----:B------:R2:W-:Y:S04]  /*c4c0*/  STL [R1+0x404], RZ ;  /* 0x000404ff01007387 */ /* 0x0005e80000100800 */
        /* <DEDUP_REMOVED lines=254> */
[----:B------:R2:W-:Y:S04]  /*d4b0*/  STL [R1], RZ ;  /* 0x000000ff01007387 */ /* 0x0005e80000100800 */
        /* <DEDUP_REMOVED lines=81> */
[----:B------:R2:W-:Y:S01]  /*d9d0*/  STL [R1+0x148], RZ ;  /* 0x000148ff01007387 */ /* 0x0005e20000100800 */
[----:B------:R-:W0:Y:S03]  /*d9e0*/  S2R R219, SR_CTAID.X ;  /* 0x0000000000db7919 */ /* 0x000e260000002500 */
        /* <DEDUP_REMOVED lines=28> */
[----:B0-----:R-:W-:-:S03]  /*dbb0*/  IMAD.SHL.U32 R3, R219, 0x100, RZ ;  /* 0x00000100db037824 */ /* 0x001fc600078e00ff */
[----:B------:R2:W-:Y:S04]  /*dbc0*/  STL [R1+0x1bc], RZ ;  /* 0x0001bcff01007387 */ /* 0x0005e80000100800 */
[----:B------:R2:W-:Y:S04]  /*dbd0*/  STL [R1+0x1c0], RZ ;  /* 0x0001c0ff01007387 */ /* 0x0005e80000100800 */
[----:B------:R2:W-:Y:S04]  /*dbe0*/  STL [R1+0x1c4], RZ ;  /* 0x0001c4ff01007387 */ /* 0x0005e80000100800 */
[----:B------:R2:W-:Y:S04]  /*dbf0*/  STL [R1+0x1c8], RZ ;  /* 0x0001c8ff01007387 */ /* 0x0005e80000100800 */
[----:B------:R2:W-:Y:S01]  /*dc00*/  STL [R1+0x1cc], RZ ;  /* 0x0001ccff01007387 */ /* 0x0005e20000100800 */
[----:B------:R-:W0:Y:S03]  /*dc10*/  S2R R219, SR_TID.X ;  /* 0x0000000000db7919 */ /* 0x000e260000002100 */
        /* <DEDUP_REMOVED lines=8> */
[----:B-1----:R-:W-:-:S03]  /*dca0*/  VIADD R0, R3, 0x100 ;  /* 0x0000010003007836 */ /* 0x002fc60000000000 */
[----:B------:R2:W-:Y:S04]  /*dcb0*/  STL [R1+0x1f0], RZ ;  /* 0x0001f0ff01007387 */ /* 0x0005e80000100800 */
[----:B------:R2:W-:Y:S04]  /*dcc0*/  STL [R1+0x1f4], RZ ;  /* 0x0001f4ff01007387 */ /* 0x0005e80000100800 */
[----:B------:R2:W-:Y:S04]  /*dcd0*/  STL [R1+0x1f8], RZ ;  /* 0x0001f8ff01007387 */ /* 0x0005e80000100800 */
[----:B------:R2:W-:Y:S01]  /*dce0*/  STL [R1+0x1fc], RZ ;  /* 0x0001fcff01007387 */ /* 0x0005e20000100800 */
[----:B------:R-:W-:Y:S01]  /*dcf0*/  ISETP.GE.AND P0, PT, R0, 0x1, PT ;  /* 0x000000010000780c */ /* 0x000fe20003f06270 */
[----:B------:R-:W-:Y:S01]  /*dd00*/  IMAD.MOV.U32 R252, RZ, RZ, -0x800000 ;  /* 0xff800000fffc7424 */ /* 0x000fe200078e00ff */
[----:B------:R-:W-:-:S02]  /*dd10*/  CS2R R24, SRZ ;  /* 0x0000000000187805 */ /* 0x000fc4000001ff00 */
[----:B------:R-:W-:Y:S02]  /*dd20*/  CS2R R26, SRZ ;  /* 0x00000000001a7805 */ /* 0x000fe4000001ff00 */
[----:B------:R-:W-:Y:S02]  /*dd30*/  CS2R R28, SRZ ;  /* 0x00000000001c7805 */ /* 0x000fe4000001ff00 */
[----:B------:R-:W-:Y:S02]  /*dd40*/  CS2R R30, SRZ ;  /* 0x00000000001e7805 */ /* 0x000fe4000001ff00 */
[----:B------:R-:W-:Y:S02]  /*dd50*/  CS2R R32, SRZ ;  /* 0x0000000000207805 */ /* 0x000fe4000001ff00 */
[----:B------:R-:W-:Y:S02]  /*dd60*/  CS2R R34, SRZ ;  /* 0x0000000000227805 */ /* 0x000fe4000001ff00 */
        /* <DEDUP_REMOVED lines=58> */
[----:B0-----:R-:W-:Y:S01]  /*e110*/  LOP3.LUT R0, R219, 0xe0, RZ, 0xc0, !PT ;  /* 0x000000e0db007812 */ /* 0x001fe200078ec0ff */
[----:B--2---:R-:W-:Y:S06]  /*e120*/  @!P0 BRA `(.L_x_0) ;  /* 0x000002f000a48947 */ /* 0x004fec0003800000 */
[----:B------:R-:W0:Y:S01]  /*e130*/  S2R R229, SR_TID.X ;  /* 0x0000000000e57919 */ /* 0x000e220000002100 */
[----:B------:R-:W1:Y:S01]  /*e140*/  S2UR UR4, SR_CTAID.Y ;  /* 0x00000000000479c3 */ /* 0x000e620000002600 */
[--C-:B------:R-:W-:Y:S01]  /*e150*/  SHF.R.U32.HI R7, RZ, 0x5, R219.reuse ;  /* 0x00000005ff077819 */ /* 0x100fe200000116db */
[----:B------:R-:W-:Y:S01]  /*e160*/  ULDC.64 UR12, c[0x0][0x260] ;  /* 0x00009800000c7ab9 */ /* 0x000fe20000000a00 */
[C---:B------:R-:W-:Y:S01]  /*e170*/  LOP3.LUT R2, R219.reuse, 0x1, RZ, 0xc0, !PT ;  /* 0x00000001db027812 */ /* 0x040fe200078ec0ff */
[----:B------:R-:W-:Y:S01]  /*e180*/  ULDC UR7, c[0x0][0x268] ;  /* 0x00009a0000077ab9 */ /* 0x000fe20000000800 */
[----:B------:R-:W-:Y:S01]  /*e190*/  LOP3.LUT R5, R219, 0x1c, RZ, 0xc0, !PT ;  /* 0x0000001cdb057812 */ /* 0x000fe200078ec0ff */
[----:B------:R-:W-:Y:S01]  /*e1a0*/  UMOV UR10, UR12 ;  /* 0x0000000c000a7c82 */ /* 0x000fe20008000000 */
[----:B------:R-:W-:Y:S01]  /*e1b0*/  R2UR UR5, R7 ;  /* 0x00000000070572ca */ /* 0x000fe200000e0000 */
[----:B------:R-:W1:Y:S01]  /*e1c0*/  LDC.64 R126, c[0x0][0x250] ;  /* 0x00009400ff7e7b82 */ /* 0x000e620000000a00 */
[----:B------:R-:W-:Y:S01]  /*e1d0*/  SHF.R.U32.HI R12, RZ, 0x1, R219 ;  /* 0x00000001ff0c7819 */ /* 0x000fe200000116db */
[----:B------:R-:W-:Y:S01]  /*e1e0*/  IMAD R7, R2, 0x2, R5 ;  /* 0x0000000202077824 */ /* 0x000fe200078e0205 */
[----:B------:R-:W-:-:S02]  /*e1f0*/  SHF.R.U32.HI R2, RZ, 0x2, R219 ;  /* 0x00000002ff027819 */ /* 0x000fc400000116db */
[----:B------:R-:W-:Y:S02]  /*e200*/  SHF.R.U32.HI R0, RZ, 0x1, R0 ;  /* 0x00000001ff007819 */ /* 0x000fe40000011600 */
[----:B------:R-:W-:Y:S01]  /*e210*/  SHF.R.U32.HI R135, RZ, 0x7, R219 ;  /* 0x00000007ff877819 */ /* 0x000fe200000116db */
[----:B------:R-:W2:Y:S01]  /*e220*/  LDC.64 R8, c[0x0][0x218] ;  /* 0x00008600ff087b82 */ /* 0x000ea20000000a00 */
[----:B------:R-:W-:Y:S01]  /*e230*/  SGXT.U32 R2, R2, 0x3 ;  /* 0x000000030202781a */ /* 0x000fe20000000000 */
[----:B------:R-:W-:Y:S01]  /*e240*/  UMOV UR5, UR13 ;  /* 0x0000000d00057c82 */ /* 0x000fe20008000000 */
[----:B------:R-:W-:-:S05]  /*e250*/  SGXT.U32 R12, R12, 0x1 ;  /* 0x000000010c0c781a */ /* 0x000fca0000000000 */
[----:B------:R-:W3:Y:S01]  /*e260*/  LDC R6, c[0x0][0x258] ;  /* 0x00009600ff067b82 */ /* 0x000ee20000000800 */
[----:B------:R-:W-:-:S07]  /*e270*/  LOP3.LUT R3, R3, R0, R2, 0xfe, !PT ;  /* 0x0000000003037212 */ /* 0x000fce00078efe02 */
[----:B------:R-:W4:Y:S01]  /*e280*/  LDC.64 R10, c[0x0][0x220] ;  /* 0x00008800ff0a7b82 */ /* 0x000f220000000a00 */
[----:B-1----:R-:W-:Y:S01]  /*e290*/  IMAD R126, R126, UR4, RZ ;  /* 0x000000047e7e7c24 */ /* 0x002fe2000f8e02ff */
[----:B0-----:R-:W-:Y:S01]  /*e2a0*/  LOP3.LUT R229, R229, 0xff, RZ, 0xc0, !PT ;  /* 0x000000ffe5e57812 */ /* 0x001fe200078ec0ff */
[----:B------:R-:W-:Y:S01]  /*e2b0*/  STL [R1+0x1e24], R3 ;  /* 0x001e240301007387 */ /* 0x000fe20000100800 */
[----:B------:R-:W-:Y:S01]  /*e2c0*/  LOP3.LUT R12, R7, R12, RZ, 0xfc, !PT ;  /* 0x0000000c070c7212 */ /* 0x000fe200078efcff */
[----:B------:R-:W-:Y:S01]  /*e2d0*/  IMAD R0, R127, 0x7f, RZ ;  /* 0x0000007f7f007824 */ /* 0x000fe200078e02ff */
[----:B------:R-:W-:Y:S01]  /*e2e0*/  SGXT.U32 R135, R135, 0x1 ;  /* 0x000000018787781a */ /* 0x000fe20000000000 */
[C---:B------:R-:W-:Y:S01]  /*e2f0*/  IMAD.SHL.U32 R28, R127.reuse, 0x2, RZ ;  /* 0x000000027f1c7824 */ /* 0x040fe200078e00ff */
[C---:B--2---:R-:W-:Y:S01]  /*e300*/  IADD3 R4, P0, R126.reuse, R8, RZ ;  /* 0x000000087e047210 */ /* 0x044fe20007f1e0ff */
[----:B------:R0:W-:Y:S01]  /*e310*/  STL [R1+0x1e28], R12 ;  /* 0x001e280c01007387 */ /* 0x0001e20000100800 */
[----:B------:R-:W-:Y:S01]  /*e320*/  IMAD R25, R127, 0x3, RZ ;  /* 0x000000037f197824 */ /* 0x000fe200078e02ff */
[----:B------:R-:W-:Y:S01]  /*e330*/  UIMAD UR4, UR4, UR10, URZ ;  /* 0x0000000a040472a4 */ /* 0x000fe2000f8e023f */
[----:B------:R-:W-:Y:S01]  /*e340*/  LEA.HI.X.SX32 R126, R126, R9, 0x1, P0 ;  /* 0x000000097e7e7211 */ /* 0x000fe200000f0eff */
[----:B------:R-:W-:Y:S01]  /*e350*/  IMAD R135, R135, UR7, RZ ;  /* 0x0000000787877c24 */ /* 0x000fe2000f8e02ff */
[----:B------:R-:W-:Y:S01]  /*e360*/  UIADD3 UR11, UR6, 0x20000, URZ ;  /* 0x00020000060b7890 */ /* 0x000fe2000fffe03f */
[----:B------:R-:W-:Y:S01]  /*e370*/  IMAD.SHL.U32 R7, R127, 0x4, RZ ;  /* 0x000000047f077824 */ /* 0x000fe200078e00ff */
[----:B------:R-:W-:Y:S01]  /*e380*/  ULDC.64 UR60, c[0x0][0x218] ;  /* 0x00008600003c7ab9 */ /* 0x000fe20000000a00 */
[----:B---3--:R-:W-:Y:S01]  /*e390*/  IMAD R13, R229, R6, RZ ;  /* 0x00000006e50d7224 */ /* 0x008fe200078e02ff */
[----:B0-----:R-:W-:Y:S01]  /*e3a0*/  SHF.R.S32.HI R12, RZ, 0x1f, R127 ;  /* 0x0000001fff0c7819 */ /* 0x001fe2000001147f */
[----:B------:R-:W-:-:S03]  /*e3b0*/  IMAD R120, R127, 0x5, RZ ;  /* 0x000000057f787824 */ /* 0x000fc600078e02ff */
[C---:B------:R-:W-:Y:S01]  /*e3c0*/  IADD3 R8, P0, R13.reuse, R4, RZ ;  /* 0x000000040d087210 */ /* 0x040fe20007f1e0ff */
[----:B------:R-:W-:Y:S02]  /*e3d0*/  IMAD R5, R6, 0x100, R13 ;  /* 0x0000010006057824 */ /* 0x000fe400078e020d */
[----:B----4-:R-:W-:Y:S01]  /*e3e0*/  IMAD.MOV.U32 R3, RZ, RZ, R10 ;  /* 0x000000ffff037224 */ /* 0x010fe200078e000a */
[----:B------:R-:W-:Y:S01]  /*e3f0*/  LEA.HI.X.SX32 R13, R13, R126, 0x1, P0 ;  /* 0x0000007e0d0d7211 */ /* 0x000fe200000f0eff */
[----:B------:R-:W-:Y:S01]  /*e400*/  IMAD R117, R127, 0x6, RZ ;  /* 0x000000067f757824 */ /* 0x000fe200078e02ff */
[----:B------:R-:W-:Y:S01]  /*e410*/  IADD3 R49, P1, R5, R4, RZ ;  /* 0x0000000405317210 */ /* 0x000fe20007f3e0ff */
[----:B------:R-:W-:Y:S02]  /*e420*/  IMAD R19, R127, 0x7, RZ ;  /* 0x000000077f137824 */ /* 0x000fe400078e02ff */
[----:B------:R0:W-:Y:S01]  /*e430*/  STL [R1+0x1e30], R13 ;  /* 0x001e300d01007387 */ /* 0x0001e20000100800 */
[----:B------:R-:W-:Y:S01]  /*e440*/  LEA.HI.X.SX32 R5, R5, R126, 0x1, P1 ;  /* 0x0000007e05057211 */ /* 0x000fe200008f0eff */
[----:B------:R-:W-:Y:S01]  /*e450*/  IMAD.SHL.U32 R15, R127, 0x8, RZ ;  /* 0x000000087f0f7824 */ /* 0x000fe200078e00ff */
[----:B------:R-:W-:Y:S01]  /*e460*/  IADD3 R2, P2, R49, R127, RZ ;  /* 0x0000007f31027210 */ /* 0x000fe20007f5e0ff */
[----:B------:R-:W-:-:S02]  /*e470*/  IMAD R33, R127, 0x9, RZ ;  /* 0x000000097f217824 */ /* 0x000fc400078e02ff */
[----:B------:R1:W-:Y:S01]  /*e480*/  STL [R1+0x1e34], R5 ;  /* 0x001e340501007387 */ /* 0x0003e20000100800 */
[C---:B------:R-:W-:Y:S02]  /*e490*/  IMAD R18, R127.reuse, 0xa, RZ ;  /* 0x0000000a7f127824 */ /* 0x040fe400078e02ff */
[C---:B------:R-:W-:Y:S01]  /*e4a0*/  IMAD R67, R127.reuse, 0xb, RZ ;  /* 0x0000000b7f437824 */ /* 0x040fe200078e02ff */
[----:B0-----:R-:W0:Y:S01]  /*e4b0*/  LDC R13, c[0x0][0x268] ;  /* 0x00009a00ff0d7b82 */ /* 0x001e220000000800 */
[----:B------:R-:W-:Y:S01]  /*e4c0*/  STL [R1+0x24], R11 ;  /* 0x0000240b01007387 */ /* 0x000fe20000100800 */
[C---:B------:R-:W-:Y:S01]  /*e4d0*/  IMAD R82, R127.reuse, 0xc, RZ ;  /* 0x0000000c7f527824 */ /* 0x040fe200078e02ff */
[----:B------:R-:W-:Y:S01]  /*e4e0*/  SHF.R.S32.HI R137, RZ, 0x1f, R18 ;  /* 0x0000001fff897819 */ /* 0x000fe20000011412 */
[C---:B------:R-:W-:Y:S01]  /*e4f0*/  IMAD R22, R127.reuse, 0xd, RZ ;  /* 0x0000000d7f167824 */ /* 0x040fe200078e02ff */
[----:B------:R2:W-:Y:S01]  /*e500*/  STL [R1+0x1e2c], R12 ;  /* 0x001e2c0c01007387 */ /* 0x0005e20000100800 */
[----:B-1----:R-:W-:Y:S01]  /*e510*/  IADD3 R5, P3, R8, R127, RZ ;  /* 0x0000007f08057210 */ /* 0x002fe20007f7e0ff */
[C---:B------:R-:W-:Y:S01]  /*e520*/  IMAD R111, R127.reuse, 0xe, RZ ;  /* 0x0000000e7f6f7824 */ /* 0x040fe200078e02ff */
[----:B------:R-:W-:Y:S01]  /*e530*/  SHF.R.S32.HI R138, RZ, 0x1f, R67 ;  /* 0x0000001fff8a7819 */ /* 0x000fe20000011443 */
[C---:B------:R-:W-:Y:S01]  /*e540*/  IMAD R129, R127.reuse, 0xf, RZ ;  /* 0x0000000f7f817824 */ /* 0x040fe200078e02ff */
[----:B------:R-:W-:Y:S01]  /*e550*/  SHF.R.S32.HI R139, RZ, 0x1f, R82 ;  /* 0x0000001fff8b7819 */ /* 0x000fe20000011452 */
[----:B------:R1:W-:Y:S01]  /*e560*/  STL [R1+0x1e08], R5 ;  /* 0x001e080501007387 */ /* 0x0003e20000100800 */
[C---:B------:R-:W-:Y:S01]  /*e570*/  IMAD.SHL.U32 R97, R127.reuse, 0x10, RZ ;  /* 0x000000107f617824 */ /* 0x040fe200078e00ff */
[----:B------:R-:W-:Y:S01]  /*e580*/  SHF.R.S32.HI R140, RZ, 0x1f, R22 ;  /* 0x0000001fff8c7819 */ /* 0x000fe20000011416 */
[C---:B------:R-:W-:Y:S01]  /*e590*/  IMAD R72, R127.reuse, 0x11, RZ ;  /* 0x000000117f487824 */ /* 0x040fe200078e02ff */
[----:B------:R3:W-:Y:S01]  /*e5a0*/  STL [R1+0x1e00], R2 ;  /* 0x001e000201007387 */ /* 0x0007e20000100800 */
[C---:B------:R-:W-:Y:S01]  /*e5b0*/  IMAD R59, R127.reuse, 0x12, RZ ;  /* 0x000000127f3b7824 */ /* 0x040fe200078e02ff */
[----:B--2---:R-:W-:Y:S01]  /*e5c0*/  SHF.R.S32.HI R12, RZ, 0x1f, R28 ;  /* 0x0000001fff0c7819 */ /* 0x004fe2000001141c */
[C---:B------:R-:W-:Y:S01]  /*e5d0*/  IMAD R30, R127.reuse, 0x13, RZ ;  /* 0x000000137f1e7824 */ /* 0x040fe200078e02ff */
[----:B------:R-:W-:Y:S01]  /*e5e0*/  SHF.R.S32.HI R141, RZ, 0x1f, R111 ;  /* 0x0000001fff8d7819 */ /* 0x000fe2000001146f */
[----:B------:R-:W-:Y:S01]  /*e5f0*/  IMAD R91, R127, 0x14, RZ ;  /* 0x000000147f5b7824 */ /* 0x000fe200078e02ff */
[----:B------:R-:W-:Y:S01]  /*e600*/  SHF.R.S32.HI R142, RZ, 0x1f, R129 ;  /* 0x0000001fff8e7819 */ /* 0x000fe20000011481 */
[----:B-1----:R-:W-:Y:S01]  /*e610*/  IMAD.U32 R5, RZ, RZ, UR13 ;  /* 0x0000000dff057e24 */ /* 0x002fe2000f8e00ff */
[----:B------:R-:W-:Y:S01]  /*e620*/  SHF.R.S32.HI R143, RZ, 0x1f, R97 ;  /* 0x0000001fff8f7819 */ /* 0x000fe20000011461 */
[----:B0-----:R-:W-:Y:S01]  /*e630*/  IMAD R13, R13, 0x2, R135 ;  /* 0x000000020d0d7824 */ /* 0x001fe200078e0287 */
[----:B---3--:R-:W-:Y:S01]  /*e640*/  LOP3.LUT R2, R219, 0x80, RZ, 0xc0, !PT ;  /* 0x00000080db027812 */ /* 0x008fe200078ec0ff */
[C---:B------:R-:W-:Y:S01]  /*e650*/  IMAD R40, R127.reuse, 0x15, RZ ;  /* 0x000000157f287824 */ /* 0x040fe200078e02ff */
[----:B------:R0:W-:Y:S01]  /*e660*/  STL [R1+0x1e04], R5 ;  /* 0x001e040501007387 */ /* 0x0001e20000100800 */
[C---:B------:R-:W-:Y:S01]  /*e670*/  IMAD R34, R127.reuse, 0x16, RZ ;  /* 0x000000167f227824 */ /* 0x040fe200078e02ff */
[----:B------:R-:W-:Y:S01]  /*e680*/  SHF.R.S32.HI R144, RZ, 0x1f, R72 ;  /* 0x0000001fff907819 */ /* 0x000fe20000011448 */
[C---:B------:R-:W-:Y:S01]  /*e690*/  IMAD R10, R127.reuse, 0x17, RZ ;  /* 0x000000177f0a7824 */ /* 0x040fe200078e02ff */
[----:B------:R-:W-:Y:S01]  /*e6a0*/  SHF.R.S32.HI R145, RZ, 0x1f, R59 ;  /* 0x0000001fff917819 */ /* 0x000fe2000001143b */
[C---:B------:R-:W-:Y:S01]  /*e6b0*/  IMAD R17, R127.reuse, 0x18, RZ ;  /* 0x000000187f117824 */ /* 0x040fe200078e02ff */
[----:B------:R-:W-:Y:S01]  /*e6c0*/  SHF.R.S32.HI R146, RZ, 0x1f, R30 ;  /* 0x0000001fff927819 */ /* 0x000fe2000001141e */
[C---:B------:R-:W-:Y:S01]  /*e6d0*/  IMAD R105, R127.reuse, 0x19, RZ ;  /* 0x000000197f697824 */ /* 0x040fe200078e02ff */
[----:B------:R-:W-:Y:S01]  /*e6e0*/  SHF.R.S32.HI R147, RZ, 0x1f, R91 ;  /* 0x0000001fff937819 */ /* 0x000fe2000001145b */
[C---:B------:R-:W-:Y:S01]  /*e6f0*/  IMAD R29, R127.reuse, 0x1a, RZ ;  /* 0x0000001a7f1d7824 */ /* 0x040fe200078e02ff */
[----:B0-----:R-:W-:Y:S01]  /*e700*/  IADD3 R5, P5, R0, R8, RZ ;  /* 0x0000000800057210 */ /* 0x001fe20007fbe0ff */
[C---:B------:R-:W-:Y:S01]  /*e710*/  IMAD R36, R127.reuse, 0x1b, RZ ;  /* 0x0000001b7f247824 */ /* 0x040fe200078e02ff */
[----:B------:R-:W-:Y:S01]  /*e720*/  SHF.R.S32.HI R148, RZ, 0x1f, R40 ;  /* 0x0000001fff947819 */ /* 0x000fe20000011428 */
[C---:B------:R-:W-:Y:S01]  /*e730*/  IMAD R42, R127.reuse, 0x1c, RZ ;  /* 0x0000001c7f2a7824 */ /* 0x040fe200078e02ff */
[----:B------:R-:W-:Y:S01]  /*e740*/  SHF.R.S32.HI R149, RZ, 0x1f, R34 ;  /* 0x0000001fff957819 */ /* 0x000fe20000011422 */
[----:B------:R0:W-:Y:S01]  /*e750*/  STL [R1+0x1dfc], R5 ;  /* 0x001dfc0501007387 */ /* 0x0001e20000100800 */
[C---:B------:R-:W-:Y:S01]  /*e760*/  IMAD R48, R127.reuse, 0x1d, RZ ;  /* 0x0000001d7f307824 */ /* 0x040fe200078e02ff */
[----:B------:R-:W-:Y:S01]  /*e770*/  SHF.R.S32.HI R150, RZ, 0x1f, R10 ;  /* 0x0000001fff967819 */ /* 0x000fe2000001140a */
[C---:B------:R-:W-:Y:S01]  /*e780*/  IMAD R53, R127.reuse, 0x1e, RZ ;  /* 0x0000001e7f357824 */ /* 0x040fe200078e02ff */
[----:B------:R-:W-:Y:S01]  /*e790*/  SHF.R.S32.HI R151, RZ, 0x1f, R17 ;  /* 0x0000001fff977819 */ /* 0x000fe20000011411 */
[C---:B------:R-:W-:Y:S01]  /*e7a0*/  IMAD R45, R127.reuse, 0x1f, RZ ;  /* 0x0000001f7f2d7824 */ /* 0x040fe200078e02ff */
[----:B------:R-:W-:Y:S01]  /*e7b0*/  SHF.R.S32.HI R152, RZ, 0x1f, R105 ;  /* 0x0000001fff987819 */ /* 0x000fe20000011469 */
[C---:B------:R-:W-:Y:S01]  /*e7c0*/  IMAD.SHL.U32 R63, R127.reuse, 0x20, RZ ;  /* 0x000000207f3f7824 */ /* 0x040fe200078e00ff */
[----:B------:R-:W-:Y:S01]  /*e7d0*/  SHF.R.S32.HI R153, RZ, 0x1f, R29 ;  /* 0x0000001fff997819 */ /* 0x000fe2000001141d */
[C---:B------:R-:W-:Y:S01]  /*e7e0*/  IMAD R71, R127.reuse, 0x21, RZ ;  /* 0x000000217f477824 */ /* 0x040fe200078e02ff */
[----:B0-----:R-:W2:Y:S01]  /*e7f0*/  LDL.LU R5, [R1+0x1e34] ;  /* 0x001e340001057983 */ /* 0x001ea20000300800 */
[C---:B------:R-:W-:Y:S01]  /*e800*/  IMAD R132, R127.reuse, 0x22, RZ ;  /* 0x000000227f847824 */ /* 0x040fe200078e02ff */
[----:B------:R-:W-:Y:S01]  /*e810*/  SHF.R.S32.HI R154, RZ, 0x1f, R36 ;  /* 0x0000001fff9a7819 */ /* 0x000fe20000011424 */
[C---:B------:R-:W-:Y:S01]  /*e820*/  IMAD R79, R127.reuse, 0x23, RZ ;  /* 0x000000237f4f7824 */ /* 0x040fe200078e02ff */
[----:B------:R-:W3:Y:S01]  /*e830*/  LDL.LU R13, [R1+0x1e30] ;  /* 0x001e3000010d7983 */ /* 0x000ee20000300800 */
        /* <DEDUP_REMOVED lines=180> */
[----:B------:R-:W-:Y:S01]  /*f380*/  IMAD R51, R127, 0x7e, RZ ;  /* 0x0000007e7f337824 */ /* 0x000fe200078e02ff */
[----:B------:R-:W-:-:S02]  /*f390*/  LOP3.LUT R127, R219, 0x7f, RZ, 0xc0, !PT ;  /* 0x0000007fdb7f7812 */ /* 0x000fc400078ec0ff */
[----:B------:R-:W-:Y:S02]  /*f3a0*/  SHF.R.S32.HI R219, RZ, 0x1f, R107 ;  /* 0x0000001fffdb7819 */ /* 0x000fe4000001146b */
[----:B------:R-:W-:Y:S01]  /*f3b0*/  SHF.R.S32.HI R246, RZ, 0x1f, R123 ;  /* 0x0000001ffff67819 */ /* 0x000fe2000001147b */
[----:B------:R-:W-:Y:S01]  /*f3c0*/  IMAD R2, R2, 0x80, R127 ;  /* 0x0000008002027824 */ /* 0x000fe200078e027f */
[----:B------:R-:W-:Y:S01]  /*f3d0*/  SHF.R.S32.HI R247, RZ, 0x1f, R77 ;  /* 0x0000001ffff77819 */ /* 0x000fe2000001144d */
[----:B------:R-:W-:Y:S01]  /*f3e0*/  IMAD R127, R127, UR5, RZ ;  /* 0x000000057f7f7c24 */ /* 0x000fe2000f8e02ff */
[----:B------:R-:W-:Y:S01]  /*f3f0*/  SHF.R.S32.HI R248, RZ, 0x1f, R50 ;  /* 0x0000001ffff87819 */ /* 0x000fe20000011432 */
[----:B------:R-:W-:Y:S01]  /*f400*/  USHF.R.S32.HI UR5, URZ, 0x1f, UR4 ;  /* 0x0000001f3f057899 */ /* 0x000fe20008011404 */
[----:B------:R-:W-:Y:S02]  /*f410*/  SHF.R.S32.HI R249, RZ, 0x1f, R62 ;  /* 0x0000001ffff97819 */ /* 0x000fe4000001143e */
[----:B------:R-:W-:-:S02]  /*f420*/  IADD3 R136, P0, P1, R127, UR4, R3 ;  /* 0x000000047f887c10 */ /* 0x000fc4000f91e003 */
[----:B------:R-:W-:Y:S02]  /*f430*/  SHF.R.S32.HI R3, RZ, 0x1f, R127 ;  /* 0x0000001fff037819 */ /* 0x000fe4000001147f */
[----:B------:R-:W-:Y:S02]  /*f440*/  SHF.R.S32.HI R127, RZ, 0x1f, R0 ;  /* 0x0000001fff7f7819 */ /* 0x000fe40000011400 */
[----:B------:R-:W-:Y:S02]  /*f450*/  IADD3 R0, P6, R0, R49, RZ ;  /* 0x0000003100007210 */ /* 0x000fe40007fde0ff */
[----:B------:R-:W-:Y:S02]  /*f460*/  SHF.R.S32.HI R250, RZ, 0x1f, R118 ;  /* 0x0000001ffffa7819 */ /* 0x000fe40000011476 */
[----:B------:R-:W-:Y:S01]  /*f470*/  SHF.R.S32.HI R251, RZ, 0x1f, R60 ;  /* 0x0000001ffffb7819 */ /* 0x000fe2000001143c */
[----:B------:R0:W-:Y:S01]  /*f480*/  STL [R1+0x1df8], R0 ;  /* 0x001df80001007387 */ /* 0x0001e20000100800 */
[----:B------:R-:W-:-:S02]  /*f490*/  SHF.R.S32.HI R252, RZ, 0x1f, R16 ;  /* 0x0000001ffffc7819 */ /* 0x000fc40000011410 */
[----:B0-----:R-:W-:-:S05]  /*f4a0*/  IADD3 R0, P4, R28, R8, RZ ;  /* 0x000000081c007210 */ /* 0x001fca0007f9e0ff */
[----:B------:R3:W-:Y:S02]  /*f4b0*/  STL [R1+0x1df0], R0 ;  /* 0x001df00001007387 */ /* 0x0007e40000100800 */
[----:B---3--:R-:W-:Y:S01]  /*f4c0*/  IMAD.X R0, R127, 0x1, R13, P5 ;  /* 0x000000017f007824 */ /* 0x008fe200028e060d */
[----:B------:R-:W-:-:S04]  /*f4d0*/  IADD3 R28, P5, R28, R49, RZ ;  /* 0x000000311c1c7210 */ /* 0x000fc80007fbe0ff */
[----:B------:R2:W-:Y:S04]  /*f4e0*/  STL [R1+0x1df4], R0 ;  /* 0x001df40001007387 */ /* 0x0005e80000100800 */
[----:B------:R0:W-:Y:S01]  /*f4f0*/  STL [R1+0x1dec], R28 ;  /* 0x001dec1c01007387 */ /* 0x0001e20000100800 */
[----:B--2---:R-:W-:Y:S01]  /*f500*/  IMAD.X R0, R127, 0x1, R5, P6 ;  /* 0x000000017f007824 */ /* 0x004fe200030e0605 */
[----:B------:R-:W-:Y:S01]  /*f510*/  IADD3 R127, P6, R25, R8, RZ ;  /* 0x00000008197f7210 */ /* 0x000fe20007fde0ff */
[----:B0-----:R-:W-:-:S03]  /*f520*/  IMAD.X R28, R12, 0x1, R13, P4 ;  /* 0x000000010c1c7824 */ /* 0x001fc600020e060d */
[----:B------:R0:W-:Y:S04]  /*f530*/  STL [R1+0x1de8], R0 ;  /* 0x001de80001007387 */ /* 0x0001e80000100800 */
[----:B------:R1:W-:Y:S01]  /*f540*/  STL [R1+0x1de4], R127 ;  /* 0x001de47f01007387 */ /* 0x0003e20000100800 */
[----:B0-----:R-:W-:Y:S02]  /*f550*/  SHF.R.S32.HI R0, RZ, 0x1f, R25 ;  /* 0x0000001fff007819 */ /* 0x001fe40000011419 */
[----:B------:R-:W-:Y:S01]  /*f560*/  IADD3 R25, P4, R25, R49, RZ ;  /* 0x0000003119197210 */ /* 0x000fe20007f9e0ff */
[----:B------:R0:W-:Y:S02]  /*f570*/  STL [R1+0x1de0], R28 ;  /* 0x001de01c01007387 */ /* 0x0001e40000100800 */
[----:B-1----:R-:W-:-:S02]  /*f580*/  IMAD.X R127, R0, 0x1, R13, P6 ;  /* 0x00000001007f7824 */ /* 0x002fc400030e060d */
[--C-:B0-----:R-:W-:Y:S02]  /*f590*/  IMAD.X R28, R12, 0x1, R5.reuse, P5 ;  /* 0x000000010c1c7824 */ /* 0x101fe400028e0605 */
[----:B------:R-:W2:Y:S04]  /*f5a0*/  LDL.LU R12, [R1+0x1e2c] ;  /* 0x001e2c00010c7983 */ /* 0x000ea80000300800 */
[----:B------:R0:W-:Y:S01]  /*f5b0*/  STL [R1+0x1ddc], R25 ;  /* 0x001ddc1901007387 */ /* 0x0001e20000100800 */
[----:B------:R-:W-:-:S03]  /*f5c0*/  IMAD.X R0, R0, 0x1, R5, P4 ;  /* 0x0000000100007824 */ /* 0x000fc600020e0605 */
[----:B------:R1:W-:Y:S01]  /*f5d0*/  STL [R1+0x1dd0], R28 ;  /* 0x001dd01c01007387 */ /* 0x0003e20000100800 */
[----:B0-----:R-:W-:-:S05]  /*f5e0*/  IADD3 R25, P5, R7, R8, RZ ;  /* 0x0000000807197210 */ /* 0x001fca0007fbe0ff */
[----:B------:R0:W-:Y:S01]  /*f5f0*/  STL [R1+0x1dd8], R25 ;  /* 0x001dd81901007387 */ /* 0x0001e20000100800 */
[----:B-1----:R-:W-:-:S03]  /*f600*/  SHF.R.S32.HI R28, RZ, 0x1f, R7 ;  /* 0x0000001fff1c7819 */ /* 0x002fc60000011407 */
[----:B------:R1:W-:Y:S01]  /*f610*/  STL [R1+0x1dd4], R127 ;  /* 0x001dd47f01007387 */ /* 0x0003e20000100800 */
[----:B0-----:R-:W-:Y:S02]  /*f620*/  IADD3 R25, P6, R7, R49, RZ ;  /* 0x0000003107197210 */ /* 0x001fe40007fde0ff */
[----:B------:R-:W-:Y:S01]  /*f630*/  IADD3 R7, P4, R120, R8, RZ ;  /* 0x0000000878077210 */ /* 0x000fe20007f9e0ff */
[----:B-1----:R-:W0:Y:S02]  /*f640*/  LDC R127, c[0x0][0x268] ;  /* 0x00009a00ff7f7b82 */ /* 0x002e240000000800 */
[----:B------:R1:W-:Y:S04]  /*f650*/  STL [R1+0x1dcc], R25 ;  /* 0x001dcc1901007387 */ /* 0x0003e80000100800 */
[----:B------:R3:W-:Y:S04]  /*f660*/  STL [R1+0x1dc0], R0 ;  /* 0x001dc00001007387 */ /* 0x0007e80000100800 */
[----:B------:R4:W-:Y:S01]  /*f670*/  STL [R1+0x1dc8], R7 ;  /* 0x001dc80701007387 */ /* 0x0009e20000100800 */
[----:B-1----:R-:W-:-:S02]  /*f680*/  IMAD.X R25, R28, 0x1, R13, P5 ;  /* 0x000000011c197824 */ /* 0x002fc400028e060d */
[----:B------:R-:W-:Y:S01]  /*f690*/  IMAD.X R28, R28, 0x1, R5, P6 ;  /* 0x000000011c1c7824 */ /* 0x000fe200030e0605 */
[----:B---3--:R-:W-:Y:S02]  /*f6a0*/  SHF.R.S32.HI R0, RZ, 0x1f, R120 ;  /* 0x0000001fff007819 */ /* 0x008fe40000011478 */
[----:B------:R1:W-:Y:S01]  /*f6b0*/  STL [R1+0x1dc4], R25 ;  /* 0x001dc41901007387 */ /* 0x0003e20000100800 */
[----:B----4-:R-:W-:Y:S02]  /*f6c0*/  IADD3 R7, P5, R120, R49, RZ ;  /* 0x0000003178077210 */ /* 0x010fe40007fbe0ff */
[----:B------:R-:W3:Y:S03]  /*f6d0*/  LDC R120, c[0x0][0x268] ;  /* 0x00009a00ff787b82 */ /* 0x000ee60000000800 */
[----:B------:R4:W-:Y:S01]  /*f6e0*/  STL [R1+0x1dbc], R7 ;  /* 0x001dbc0701007387 */ /* 0x0009e20000100800 */
[----:B-1----:R-:W-:-:S03]  /*f6f0*/  IADD3 R25, P6, R117, R8, RZ ;  /* 0x0000000875197210 */ /* 0x002fc60007fde0ff */
[----:B------:R1:W-:Y:S01]  /*f700*/  STL [R1+0x1db0], R28 ;  /* 0x001db01c01007387 */ /* 0x0003e20000100800 */
[----:B----4-:R-:W-:-:S03]  /*f710*/  IMAD.X R7, R0, 0x1, R13, P4 ;  /* 0x0000000100077824 */ /* 0x010fc600020e060d */
[----:B------:R4:W-:Y:S01]  /*f720*/  STL [R1+0x1db8], R25 ;  /* 0x001db81901007387 */ /* 0x0009e20000100800 */
[----:B------:R-:W-:Y:S01]  /*f730*/  IMAD.X R0, R0, 0x1, R5, P5 ;  /* 0x0000000100007824 */ /* 0x000fe200028e0605 */
[----:B-1----:R-:W-:Y:S02]  /*f740*/  SHF.R.S32.HI R28, RZ, 0x1f, R117 ;  /* 0x0000001fff1c7819 */ /* 0x002fe40000011475 */
[----:B------:R1:W-:Y:S01]  /*f750*/  STL [R1+0x1db4], R7 ;  /* 0x001db40701007387 */ /* 0x0003e20000100800 */
[----:B----4-:R-:W-:Y:S02]  /*f760*/  IADD3 R25, P4, R117, R49, RZ ;  /* 0x0000003175197210 */ /* 0x010fe40007f9e0ff */
[----:B------:R-:W4:Y:S01]  /*f770*/  LDC R117, c[0x0][0x268] ;  /* 0x00009a00ff757b82 */ /* 0x000f220000000800 */
[----:B-1----:R-:W-:Y:S02]  /*f780*/  IADD3 R7, P5, R19, R8, RZ ;  /* 0x0000000813077210 */ /* 0x002fe40007fbe0ff */
[----:B------:R1:W-:Y:S04]  /*f790*/  STL [R1+0x1dac], R25 ;  /* 0x001dac1901007387 */ /* 0x0003e80000100800 */
[----:B------:R5:W-:Y:S04]  /*f7a0*/  STL [R1+0x1da0], R0 ;  /* 0x001da00001007387 */ /* 0x000be80000100800 */
[----:B------:R0:W-:Y:S01]  /*f7b0*/  STL [R1+0x1da8], R7 ;  /* 0x001da80701007387 */ /* 0x0001e20000100800 */
[----:B-1----:R-:W-:Y:S01]  /*f7c0*/  IMAD.X R25, R28, 0x1, R13, P6 ;  /* 0x000000011c197824 */ /* 0x002fe200030e060d */
[----:B-----5:R-:W-:-:S04]  /*f7d0*/  SHF.R.S32.HI R0, RZ, 0x1f, R19 ;  /* 0x0000001fff007819 */ /* 0x020fc80000011413 */
[----:B------:R1:W-:Y:S01]  /*f7e0*/  STL [R1+0x1da4], R25 ;  /* 0x001da41901007387 */ /* 0x0003e20000100800 */
[----:B0-----:R-:W-:-:S05]  /*f7f0*/  IADD3 R7, P6, R19, R49, RZ ;  /* 0x0000003113077210 */ /* 0x001fca0007fde0ff */
[----:B------:R0:W-:Y:S01]  /*f800*/  STL [R1+0x1d9c], R7 ;  /* 0x001d9c0701007387 */ /* 0x0001e20000100800 */
[----:B-1----:R-:W-:Y:S01]  /*f810*/  IMAD.X R25, R28, 0x1, R5, P4 ;  /* 0x000000011c197824 */ /* 0x002fe200020e0605 */
[----:B------:R-:W-:Y:S02]  /*f820*/  IADD3 R19, P4, R15, R8, RZ ;  /* 0x000000080f137210 */ /* 0x000fe40007f9e0ff */
[----:B------:R-:W-:Y:S02]  /*f830*/  SHF.R.S32.HI R28, RZ, 0x1f, R15 ;  /* 0x0000001fff1c7819 */ /* 0x000fe4000001140f */
[----:B------:R1:W-:Y:S01]  /*f840*/  STL [R1+0x1d90], R25 ;  /* 0x001d901901007387 */ /* 0x0003e20000100800 */
[----:B0-----:R-:W-:-:S03]  /*f850*/  IMAD.X R7, R0, 0x1, R13, P5 ;  /* 0x0000000100077824 */ /* 0x001fc600028e060d */
[----:B------:R-:W-:Y:S01]  /*f860*/  STL [R1+0x1d98], R19 ;  /* 0x001d981301007387 */ /* 0x000fe20000100800 */
[----:B------:R-:W-:Y:S01]  /*f870*/  IADD3 R15, P5, R15, R49, RZ ;  /* 0x000000310f0f7210 */ /* 0x000fe20007fbe0ff */
[----:B------:R-:W-:Y:S02]  /*f880*/  IMAD.X R0, R0, 0x1, R5, P6 ;  /* 0x0000000100007824 */ /* 0x000fe400030e0605 */
[----:B------:R0:W-:Y:S01]  /*f890*/  STL [R1+0x1d94], R7 ;  /* 0x001d940701007387 */ /* 0x0001e20000100800 */
[----:B-1----:R-:W1:Y:S03]  /*f8a0*/  LDC R25, c[0x0][0x268] ;  /* 0x00009a00ff197b82 */ /* 0x002e660000000800 */
[----:B------:R5:W-:Y:S01]  /*f8b0*/  STL [R1+0x1d8c], R15 ;  /* 0x001d8c0f01007387 */ /* 0x000be20000100800 */
[----:B0-----:R-:W-:-:S03]  /*f8c0*/  IADD3 R7, P6, R33, R8, RZ ;  /* 0x0000000821077210 */ /* 0x001fc60007fde0ff */
[----:B------:R0:W-:Y:S01]  /*f8d0*/  STL [R1+0x1d80], R0 ;  /* 0x001d800001007387 */ /* 0x0001e20000100800 */
[----:B-----5:R-:W-:-:S03]  /*f8e0*/  IMAD.X R15, R28, 0x1, R13, P4 ;  /* 0x000000011c0f7824 */ /* 0x020fc600020e060d */
[----:B------:R5:W-:Y:S01]  /*f8f0*/  STL [R1+0x1d88], R7 ;  /* 0x001d880701007387 */ /* 0x000be20000100800 */
[----:B------:R-:W-:Y:S02]  /*f900*/  IMAD.X R19, R28, 0x1, R5, P5 ;  /* 0x000000011c137824 */ /* 0x000fe400028e0605 */
[----:B------:R-:W3:Y:S01]  /*f910*/  LDC R28, c[0x0][0x268] ;  /* 0x00009a00ff1c7b82 */ /* 0x000ee20000000800 */
[----:B0-----:R-:W-:Y:S02]  /*f920*/  SHF.R.S32.HI R0, RZ, 0x1f, R33 ;  /* 0x0000001fff007819 */ /* 0x001fe40000011421 */
[----:B-----5:R-:W-:Y:S01]  /*f930*/  IADD3 R7, P4, R33, R49, RZ ;  /* 0x0000003121077210 */ /* 0x020fe20007f9e0ff */
[----:B------:R0:W-:Y:S04]  /*f940*/  STL [R1+0x1d84], R15 ;  /* 0x001d840f01007387 */ /* 0x0001e80000100800 */
[----:B------:R-:W5:Y:S01]  /*f950*/  LDC R33, c[0x0][0x268] ;  /* 0x00009a00ff217b82 */ /* 0x000f620000000800 */
[----:B------:R4:W-:Y:S01]  /*f960*/  STL [R1+0x1d7c], R7 ;  /* 0x001d7c0701007387 */ /* 0x0009e20000100800 */
[----:B0-----:R-:W-:-:S03]  /*f970*/  IADD3 R15, P5, R18, R8, RZ ;  /* 0x00000008120f7210 */ /* 0x001fc60007fbe0ff */
[----:B------:R0:W-:Y:S01]  /*f980*/  STL [R1+0x1d70], R19 ;  /* 0x001d701301007387 */ /* 0x0001e20000100800 */
[----:B----4-:R-:W-:Y:S01]  /*f990*/  IMAD.X R7, R0, 0x1, R13, P6 ;  /* 0x0000000100077824 */ /* 0x010fe200030e060d */
[----:B------:R-:W-:Y:S02]  /*f9a0*/  IADD3 R18, P6, R18, R49, RZ ;  /* 0x0000003112127210 */ /* 0x000fe40007fde0ff */
[----:B------:R4:W-:Y:S04]  /*f9b0*/  STL [R1+0x1d78], R15 ;  /* 0x001d780f01007387 */ /* 0x0009e80000100800 */
[----:B------:R1:W-:Y:S01]  /*f9c0*/  STL [R1+0x1d74], R7 ;  /* 0x001d740701007387 */ /* 0x0003e20000100800 */
[----:B0-----:R-:W0:Y:S01]  /*f9d0*/  LDC R19, c[0x0][0x268] ;  /* 0x00009a00ff137b82 */ /* 0x001e220000000800 */
[----:B----4-:R-:W-:-:S02]  /*f9e0*/  IMAD.X R15, R0, 0x1, R5, P4 ;  /* 0x00000001000f7824 */ /* 0x010fc400020e0605 */
[----:B------:R-:W-:Y:S01]  /*f9f0*/  IMAD.X R0, R137, 0x1, R13, P5 ;  /* 0x0000000189007824 */ /* 0x000fe200028e060d */
[C---:B-1----:R-:W-:Y:S01]  /*fa00*/  IADD3 R7, P4, R67.reuse, R8, RZ ;  /* 0x0000000843077210 */ /* 0x042fe20007f9e0ff */
[----:B------:R1:W-:Y:S04]  /*fa10*/  STL [R1+0x1d6c], R18 ;  /* 0x001d6c1201007387 */ /* 0x0003e80000100800 */
[----:B------:R4:W-:Y:S04]  /*fa20*/  STL [R1+0x1d60], R15 ;  /* 0x001d600f01007387 */ /* 0x0009e80000100800 */
[----:B------:R3:W-:Y:S01]  /*fa30*/  STL [R1+0x1d68], R7 ;  /* 0x001d680701007387 */ /* 0x0007e20000100800 */
[----:B-1----:R-:W1:Y:S03]  /*fa40*/  LDC R18, c[0x0][0x268] ;  /* 0x00009a00ff127b82 */ /* 0x002e660000000800 */
[----:B------:R5:W-:Y:S01]  /*fa50*/  STL [R1+0x1d64], R0 ;  /* 0x001d640001007387 */ /* 0x000be20000100800 */
[----:B----4-:R-:W-:Y:S01]  /*fa60*/  IADD3 R15, P5, R67, R49, RZ ;  /* 0x00000031430f7210 */ /* 0x010fe20007fbe0ff */
[----:B---3--:R-:W-:-:S04]  /*fa70*/  IMAD.X R7, R137, 0x1, R5, P6 ;  /* 0x0000000189077824 */ /* 0x008fc800030e0605 */
[----:B------:R3:W-:Y:S01]  /*fa80*/  STL [R1+0x1d5c], R15 ;  /* 0x001d5c0f01007387 */ /* 0x0007e20000100800 */
[----:B------:R-:W4:Y:S01]  /*fa90*/  LDC R67, c[0x0][0x268] ;  /* 0x00009a00ff437b82 */ /* 0x000f220000000800 */
[----:B-----5:R-:W-:Y:S02]  /*faa0*/  IADD3 R0, P6, R82, R8, RZ ;  /* 0x0000000852007210 */ /* 0x020fe40007fde0ff */
[----:B------:R5:W-:Y:S04]  /*fab0*/  STL [R1+0x1d50], R7 ;  /* 0x001d500701007387 */ /* 0x000be80000100800 */
[----:B------:R0:W-:Y:S01]  /*fac0*/  STL [R1+0x1d58], R0 ;  /* 0x001d580001007387 */ /* 0x0001e20000100800 */
[----:B------:R-:W4:Y:S01]  /*fad0*/  LDC R137, c[0x0][0x268] ;  /* 0x00009a00ff897b82 */ /* 0x000f220000000800 */
[----:B---3--:R-:W-:Y:S01]  /*fae0*/  IMAD.X R15, R138, 0x1, R13, P4 ;  /* 0x000000018a0f7824 */ /* 0x008fe200020e060d */
[----:B-----5:R-:W-:-:S04]  /*faf0*/  IADD3 R7, P4, R82, R49, RZ ;  /* 0x0000003152077210 */ /* 0x020fc80007f9e0ff */
[----:B------:R3:W-:Y:S02]  /*fb00*/  STL [R1+0x1d54], R15 ;  /* 0x001d540f01007387 */ /* 0x0007e40000100800 */
[----:B------:R-:W5:Y:S01]  /*fb10*/  LDC R82, c[0x0][0x268] ;  /* 0x00009a00ff527b82 */ /* 0x000f620000000800 */
[----:B0-----:R-:W-:Y:S01]  /*fb20*/  IMAD.X R0, R138, 0x1, R5, P5 ;  /* 0x000000018a007824 */ /* 0x001fe200028e0605 */
[----:B------:R0:W-:Y:S04]  /*fb30*/  STL [R1+0x1d4c], R7 ;  /* 0x001d4c0701007387 */ /* 0x0001e80000100800 */
[----:B------:R0:W-:Y:S01]  /*fb40*/  STL [R1+0x1d40], R0 ;  /* 0x001d400001007387 */ /* 0x0001e20000100800 */
[----:B---3--:R-:W-:Y:S01]  /*fb50*/  IADD3 R15, P5, R22, R8, RZ ;  /* 0x00000008160f7210 */ /* 0x008fe20007fbe0ff */
[----:B------:R-:W3:Y:S01]  /*fb60*/  LDC R138, c[0x0][0x268] ;  /* 0x00009a00ff8a7b82 */ /* 0x000ee20000000800 */
[----:B0-----:R-:W-:-:S03]  /*fb70*/  IMAD.X R7, R139, 0x1, R13, P6 ;  /* 0x000000018b077824 */ /* 0x001fc600030e060d */
[----:B------:R0:W-:Y:S01]  /*fb80*/  STL [R1+0x1d48], R15 ;  /* 0x001d480f01007387 */ /* 0x0001e20000100800 */
[----:B------:R-:W-:-:S03]  /*fb90*/  IADD3 R0, P6, R22, R49, RZ ;  /* 0x0000003116007210 */ /* 0x000fc60007fde0ff */
[----:B------:R1:W-:Y:S04]  /*fba0*/  STL [R1+0x1d44], R7 ;  /* 0x001d440701007387 */ /* 0x0003e80000100800 */
[----:B------:R1:W-:Y:S01]  /*fbb0*/  STL [R1+0x1d3c], R0 ;  /* 0x001d3c0001007387 */ /* 0x0003e20000100800 */
[----:B0-----:R-:W-:Y:S02]  /*fbc0*/  IMAD.X R15, R139, 0x1, R5, P4 ;  /* 0x000000018b0f7824 */ /* 0x001fe400020e0605 */
[----:B------:R-:W0:Y:S01]  /*fbd0*/  LDC R139, c[0x0][0x268] ;  /* 0x00009a00ff8b7b82 */ /* 0x000e220000000800 */
[----:B-1----:R-:W-:Y:S02]  /*fbe0*/  IADD3 R7, P4, R111, R8, RZ ;  /* 0x000000086f077210 */ /* 0x002fe40007f9e0ff */
[----:B------:R1:W-:Y:S01]  /*fbf0*/  STL [R1+0x1d30], R15 ;  /* 0x001d300f01007387 */ /* 0x0003e20000100800 */
[----:B------:R-:W-:-:S03]  /*fc00*/  IMAD.X R0, R140, 0x1, R13, P5 ;  /* 0x000000018c007824 */ /* 0x000fc600028e060d */
[----:B------:R4:W-:Y:S04]  /*fc10*/  STL [R1+0x1d38], R7 ;  /* 0x001d380701007387 */ /* 0x0009e80000100800 */
[----:B------:R5:W-:Y:S01]  /*fc20*/  STL [R1+0x1d34], R0 ;  /* 0x001d340001007387 */ /* 0x000be20000100800 */
[----:B-1----:R-:W-:Y:S02]  /*fc30*/  IADD3 R15, P5, R111, R49, RZ ;  /* 0x000000316f0f7210 */ /* 0x002fe40007fbe0ff */
[----:B------:R-:W1:Y:S01]  /*fc40*/  LDC R111, c[0x0][0x268] ;  /* 0x00009a00ff6f7b82 */ /* 0x000e620000000800 */
[----:B----4-:R-:W-:Y:S02]  /*fc50*/  IMAD.X R7, R140, 0x1, R5, P6 ;  /* 0x000000018c077824 */ /* 0x010fe400030e0605 */
[----:B------:R4:W-:Y:S01]  /*fc60*/  STL [R1+0x1d2c], R15 ;  /* 0x001d2c0f01007387 */ /* 0x0009e20000100800 */
[----:B-----5:R-:W-:-:S03]  /*fc70*/  IADD3 R0, P6, R129, R8, RZ ;  /* 0x0000000881007210 */ /* 0x020fc60007fde0ff */
[----:B------:R5:W-:Y:S01]  /*fc80*/  STL [R1+0x1d20], R7 ;  /* 0x001d200701007387 */ /* 0x000be20000100800 */
[----:B------:R-:W0:Y:S03]  /*fc90*/  LDC R140, c[0x0][0x268] ;  /* 0x00009a00ff8c7b82 */ /* 0x000e260000000800 */
[----:B------:R3:W-:Y:S01]  /*fca0*/  STL [R1+0x1d28], R0 ;  /* 0x001d280001007387 */ /* 0x0007e20000100800 */
[----:B----4-:R-:W-:Y:S01]  /*fcb0*/  IMAD.X R15, R141, 0x1, R13, P4 ;  /* 0x000000018d0f7824 */ /* 0x010fe200020e060d */
[----:B-----5:R-:W-:-:S04]  /*fcc0*/  IADD3 R7, P4, R129, R49, RZ ;  /* 0x0000003181077210 */ /* 0x020fc80007f9e0ff */
[----:B------:R4:W-:Y:S01]  /*fcd0*/  STL [R1+0x1d24], R15 ;  /* 0x001d240f01007387 */ /* 0x0009e20000100800 */
[----:B------:R-:W5:Y:S01]  /*fce0*/  LDC R129, c[0x0][0x268] ;  /* 0x00009a00ff817b82 */ /* 0x000f620000000800 */
[----:B---3--:R-:W-:Y:S02]  /*fcf0*/  IMAD.X R0, R141, 0x1, R5, P5 ;  /* 0x000000018d007824 */ /* 0x008fe400028e0605 */
[----:B------:R3:W-:Y:S04]  /*fd00*/  STL [R1+0x1d1c], R7 ;  /* 0x001d1c0701007387 */ /* 0x0007e80000100800 */
[----:B------:R2:W-:Y:S01]  /*fd10*/  STL [R1+0x1d10], R0 ;  /* 0x001d100001007387 */ /* 0x0005e20000100800 */
[----:B------:R-:W0:Y:S01]  /*fd20*/  LDC R141, c[0x0][0x268] ;  /* 0x00009a00ff8d7b82 */ /* 0x000e220000000800 */
[----:B----4-:R-:W-:Y:S01]  /*fd30*/  IADD3 R15, P5, R97, R8, RZ ;  /* 0x00000008610f7210 */ /* 0x010fe20007fbe0ff */
[----:B---3--:R-:W-:-:S04]  /*fd40*/  IMAD.X R7, R142, 0x1, R13, P6 ;  /* 0x000000018e077824 */ /* 0x008fc800030e060d */
[----:B------:R3:W-:Y:S01]  /*fd50*/  STL [R1+0x1d18], R15 ;  /* 0x001d180f01007387 */ /* 0x0007e20000100800 */
[----:B--2---:R-:W-:-:S03]  /*fd60*/  IADD3 R0, P6, R97, R49, RZ ;  /* 0x0000003161007210 */ /* 0x004fc60007fde0ff */
[----:B------:R2:W-:Y:S01]  /*fd70*/  STL [R1+0x1d14], R7 ;  /* 0x001d140701007387 */ /* 0x0005e20000100800 */
[----:B------:R-:W4:Y:S03]  /*fd80*/  LDC R97, c[0x0][0x268] ;  /* 0x00009a00ff617b82 */ /* 0x000f260000000800 */
[----:B------:R1:W-:Y:S01]  /*fd90*/  STL [R1+0x1d0c], R0 ;  /* 0x001d0c0001007387 */ /* 0x0003e20000100800 */
[----:B---3--:R-:W-:-:S04]  /*fda0*/  IMAD.X R15, R142, 0x1, R5, P4 ;  /* 0x000000018e0f7824 */ /* 0x008fc800020e0605 */
[----:B------:R-:W3:Y:S01]  /*fdb0*/  LDC R142, c[0x0][0x268] ;  /* 0x00009a00ff8e7b82 */ /* 0x000ee20000000800 */
[----:B--2---:R-:W-:Y:S01]  /*fdc0*/  IADD3 R7, P4, R72, R8, RZ ;  /* 0x0000000848077210 */ /* 0x004fe20007f9e0ff */
[----:B------:R2:W-:Y:S01]  /*fdd0*/  STL [R1+0x1d00], R15 ;  /* 0x001d000f01007387 */ /* 0x0005e20000100800 */
[----:B-1----:R-:W-:-:S03]  /*fde0*/  IMAD.X R0, R143, 0x1, R13, P5 ;  /* 0x000000018f007824 */ /* 0x002fc600028e060d */
[----:B------:R1:W-:Y:S04]  /*fdf0*/  STL [R1+0x1d08], R7 ;  /* 0x001d080701007387 */ /* 0x0003e80000100800 */
[----:B------:R5:W-:Y:S01]  /*fe00*/  STL [R1+0x1d04], R0 ;  /* 0x001d040001007387 */ /* 0x000be20000100800 */
[----:B--2---:R-:W-:Y:S02]  /*fe10*/  IADD3 R15, P5, R72, R49, RZ ;  /* 0x00000031480f7210 */ /* 0x004fe40007fbe0ff */
[----:B------:R-:W2:Y:S01]  /*fe20*/  LDC R72, c[0x0][0x268] ;  /* 0x00009a00ff487b82 */ /* 0x000ea20000000800 */
[----:B-1----:R-:W-:Y:S02]  /*fe30*/  IMAD.X R7, R143, 0x1, R5, P6 ;  /* 0x000000018f077824 */ /* 0x002fe400030e0605 */
[----:B------:R1:W-:Y:S01]  /*fe40*/  STL [R1+0x1cfc], R15 ;  /* 0x001cfc0f01007387 */ /* 0x0003e20000100800 */
[----:B-----5:R-:W-:-:S03]  /*fe50*/  IADD3 R0, P6, R59, R8, RZ ;  /* 0x000000083b007210 */ /* 0x020fc60007fde0ff */
[----:B------:R5:W-:Y:S01]  /*fe60*/  STL [R1+0x1cf0], R7 ;  /* 0x001cf00701007387 */ /* 0x000be20000100800 */
[----:B------:R-:W3:Y:S03]  /*fe70*/  LDC R143, c[0x0][0x268] ;  /* 0x00009a00ff8f7b82 */ /* 0x000ee60000000800 */
[----:B------:R0:W-:Y:S01]  /*fe80*/  STL [R1+0x1cf8], R0 ;  /* 0x001cf80001007387 */ /* 0x0001e20000100800 */
[----:B-1----:R-:W-:Y:S01]  /*fe90*/  IMAD.X R15, R144, 0x1, R13, P4 ;  /* 0x00000001900f7824 */ /* 0x002fe200020e060d */
[----:B-----5:R-:W-:-:S04]  /*fea0*/  IADD3 R7, P4, R59, R49, RZ ;  /* 0x000000313b077210 */ /* 0x020fc80007f9e0ff */
[----:B------:R1:W-:Y:S01]  /*feb0*/  STL [R1+0x1cf4], R15 ;  /* 0x001cf40f01007387 */ /* 0x0003e20000100800 */
[----:B------:R-:W5:Y:S01]  /*fec0*/  LDC R59, c[0x0][0x268] ;  /* 0x00009a00ff3b7b82 */ /* 0x000f620000000800 */
[----:B0-----:R-:W-:Y:S02]  /*fed0*/  IMAD.X R0, R144, 0x1, R5, P5 ;  /* 0x0000000190007824 */ /* 0x001fe400028e0605 */
[----:B------:R0:W-:Y:S04]  /*fee0*/  STL [R1+0x1cec], R7 ;  /* 0x001cec0701007387 */ /* 0x0001e80000100800 */
[----:B------:R4:W-:Y:S01]  /*fef0*/  STL [R1+0x1ce0], R0 ;  /* 0x001ce00001007387 */ /* 0x0009e20000100800 */
[----:B------:R-:W3:Y:S01]  /*ff00*/  LDC R144, c[0x0][0x268] ;  /* 0x00009a00ff907b82 */ /* 0x000ee20000000800 */
[----:B-1----:R-:W-:Y:S01]  /*ff10*/  IADD3 R15, P5, R30, R8, RZ ;  /* 0x000000081e0f7210 */ /* 0x002fe20007fbe0ff */
[----:B0-----:R-:W-:-:S04]  /*ff20*/  IMAD.X R7, R145, 0x1, R13, P6 ;  /* 0x0000000191077824 */ /* 0x001fc800030e060d */
[----:B------:R0:W-:Y:S01]  /*ff30*/  STL [R1+0x1ce8], R15 ;  /* 0x001ce80f01007387 */ /* 0x0001e20000100800 */
[----:B----4-:R-:W-:-:S03]  /*ff40*/  IADD3 R0, P6, R30, R49, RZ ;  /* 0x000000311e007210 */ /* 0x010fc60007fde0ff */
[----:B------:R1:W-:Y:S04]  /*ff50*/  STL [R1+0x1ce4], R7 ;  /* 0x001ce40701007387 */ /* 0x0003e80000100800 */
[----:B------:R4:W-:Y:S01]  /*ff60*/  STL [R1+0x1cdc], R0 ;  /* 0x001cdc0001007387 */ /* 0x0009e20000100800 */
[----:B0-----:R-:W-:Y:S02]  /*ff70*/  IMAD.X R15, R145, 0x1, R5, P4 ;  /* 0x00000001910f7824 */ /* 0x001fe400020e0605 */
[----:B------:R-:W0:Y:S01]  /*ff80*/  LDC R145, c[0x0][0x268] ;  /* 0x00009a00ff917b82 */ /* 0x000e220000000800 */
[----:B-1----:R-:W-:Y:S02]  /*ff90*/  IADD3 R7, P4, R91, R8, RZ ;  /* 0x000000085b077210 */ /* 0x002fe40007f9e0ff */
[----:B------:R1:W-:Y:S01]  /*ffa0*/  STL [R1+0x1cd0], R15 ;  /* 0x001cd00f01007387 */ /* 0x0003e20000100800 */
[----:B----4-:R-:W-:-:S03]  /*ffb0*/  IMAD.X R0, R146, 0x1, R13, P5 ;  /* 0x0000000192007824 */ /* 0x010fc600028e060d */
[----:B------:R4:W-:Y:S04]  /*ffc0*/  STL [R1+0x1cd8], R7 ;  /* 0x001cd80701007387 */ /* 0x0009e80000100800 */
[----:B------:R2:W-:Y:S01]  /*ffd0*/  STL [R1+0x1cd4], R0 ;  /* 0x001cd40001007387 */ /* 0x0005e20000100800 */
[----:B-1----:R-:W-:Y:S01]  /*ffe0*/  IADD3 R15, P5, R91, R49, RZ ;  /* 0x000000315b0f7210 */ /* 0x002fe20007fbe0ff */
[----:B----4-:R-:W-:-:S04]  /*fff0*/  IMAD.X R7, R146, 0x1, R5, P6 ;  /* 0x0000000192077824 */ /* 0x010fc800030e0605 */
[----:B------:R1:W-:Y:S01]  /*10000*/  STL [R1+0x1ccc], R15 ;  /* 0x001ccc0f01007387 */ /* 0x0003e20000100800 */
[----:B------:R-:W4:Y:S01]  /*10010*/  LDC R146, c[0x0][0x268] ;  /* 0x00009a00ff927b82 */ /* 0x000f220000000800 */
[C---:B--2---:R-:W-:Y:S02]  /*10020*/  IADD3 R0, P6, R40.reuse, R8, RZ ;  /* 0x0000000828007210 */ /* 0x044fe40007fde0ff */
[----:B------:R2:W-:Y:S04]  /*10030*/  STL [R1+0x1cc0], R7 ;  /* 0x001cc00701007387 */ /* 0x0005e80000100800 */
[----:B------:R5:W-:Y:S01]  /*10040*/  STL [R1+0x1cc8], R0 ;  /* 0x001cc80001007387 */ /* 0x000be20000100800 */
[----:B-1----:R-:W-:Y:S01]  /*10050*/  IMAD.X R15, R147, 0x1, R13, P4 ;  /* 0x00000001930f7824 */ /* 0x002fe200020e060d */
[----:B--2---:R-:W-:-:S04]  /*10060*/  IADD3 R7, P4, R40, R49, RZ ;  /* 0x0000003128077210 */ /* 0x004fc80007f9e0ff */
[----:B------:R1:W-:Y:S01]  /*10070*/  STL [R1+0x1cc4], R15 ;  /* 0x001cc40f01007387 */ /* 0x0003e20000100800 */
[----:B------:R-:W2:Y:S01]  /*10080*/  LDC R40, c[0x0][0x268] ;  /* 0x00009a00ff287b82 */ /* 0x000ea20000000800 */
[----:B-----5:R-:W-:Y:S02]  /*10090*/  IMAD.X R0, R147, 0x1, R5, P5 ;  /* 0x0000000193007824 */ /* 0x020fe400028e0605 */
[----:B------:R5:W-:Y:S04]  /*100a0*/  STL [R1+0x1cbc], R7 ;  /* 0x001cbc0701007387 */ /* 0x000be80000100800 */
[----:B------:R3:W-:Y:S01]  /*100b0*/  STL [R1+0x1cb0], R0 ;  /* 0x001cb00001007387 */ /* 0x0007e20000100800 */
[----:B------:R-:W4:Y:S01]  /*100c0*/  LDC R147, c[0x0][0x268] ;  /* 0x00009a00ff937b82 */ /* 0x000f220000000800 */
[----:B-1----:R-:W-:Y:S01]  /*100d0*/  IADD3 R15, P5, R34, R8, RZ ;  /* 0x00000008220f7210 */ /* 0x002fe20007fbe0ff */
[----:B-----5:R-:W-:-:S04]  /*100e0*/  IMAD.X R7, R148, 0x1, R13, P6 ;  /* 0x0000000194077824 */ /* 0x020fc800030e060d */
[----:B------:R1:W-:Y:S01]  /*100f0*/  STL [R1+0x1cb8], R15 ;  /* 0x001cb80f01007387 */ /* 0x0003e20000100800 */
[----:B---3--:R-:W-:-:S03]  /*10100*/  IADD3 R0, P6, R34, R49, RZ ;  /* 0x0000003122007210 */ /* 0x008fc60007fde0ff */
[----:B------:R3:W-:Y:S01]  /*10110*/  STL [R1+0x1cb4], R7 ;  /* 0x001cb40701007387 */ /* 0x0007e20000100800 */
[----:B------:R-:W5:Y:S03]  /*10120*/  LDC R34, c[0x0][0x268] ;  /* 0x00009a00ff227b82 */ /* 0x000f660000000800 */
[----:B------:R0:W-:Y:S01]  /*10130*/  STL [R1+0x1cac], R0 ;  /* 0x001cac0001007387 */ /* 0x0001e20000100800 */
[----:B-1----:R-:W-:-:S04]  /*10140*/  IMAD.X R15, R148, 0x1, R5, P4 ;  /* 0x00000001940f7824 */ /* 0x002fc800020e0605 */
[----:B------:R-:W1:Y:S01]  /*10150*/  LDC R148, c[0x0][0x268] ;  /* 0x00009a00ff947b82 */ /* 0x000e620000000800 */
[C---:B---3--:R-:W-:Y:S01]  /*10160*/  IADD3 R7, P4, R10.reuse, R8, RZ ;  /* 0x000000080a077210 */ /* 0x048fe20007f9e0ff */
[----:B------:R3:W-:Y:S01]  /*10170*/  STL [R1+0x1ca0], R15 ;  /* 0x001ca00f01007387 */ /* 0x0007e20000100800 */
[C---:B0-----:R-:W-:Y:S01]  /*10180*/  IMAD.X R0, R149.reuse, 0x1, R13, P5 ;  /* 0x0000000195007824 */ /* 0x041fe200028e060d */
[----:B------:R-:W-:Y:S02]  /*10190*/  IADD3 R10, P5, R10, R49, RZ ;  /* 0x000000310a0a7210 */ /* 0x000fe40007fbe0ff */
[----:B------:R0:W-:Y:S04]  /*101a0*/  STL [R1+0x1ca8], R7 ;  /* 0x001ca80701007387 */ /* 0x0001e80000100800 */
[----:B------:R2:W-:Y:S01]  /*101b0*/  STL [R1+0x1ca4], R0 ;  /* 0x001ca40001007387 */ /* 0x0005e20000100800 */
[----:B---3--:R-:W3:Y:S01]  /*101c0*/  LDC R15, c[0x0][0x268] ;  /* 0x00009a00ff0f7b82 */ /* 0x008ee20000000800 */
[----:B0-----:R-:W-:-:S02]  /*101d0*/  IMAD.X R7, R149, 0x1, R5, P6 ;  /* 0x0000000195077824 */ /* 0x001fc400030e0605 */
[----:B------:R0:W-:Y:S05]  /*101e0*/  STL [R1+0x1c9c], R10 ;  /* 0x001c9c0a01007387 */ /* 0x0001ea0000100800 */
[----:B------:R-:W1:Y:S01]  /*101f0*/  LDC R149, c[0x0][0x268] ;  /* 0x00009a00ff957b82 */ /* 0x000e620000000800 */
[C---:B--2---:R-:W-:Y:S01]  /*10200*/  IADD3 R0, P6, R17.reuse, R8, RZ ;  /* 0x0000000811007210 */ /* 0x044fe20007fde0ff */
[----:B------:R2:W-:Y:S04]  /*10210*/  STL [R1+0x1c90], R7 ;  /* 0x001c900701007387 */ /* 0x0005e80000100800 */
[----:B------:R4:W-:Y:S01]  /*10220*/  STL [R1+0x1c98], R0 ;  /* 0x001c980001007387 */ /* 0x0009e20000100800 */
[----:B0-----:R-:W-:Y:S01]  /*10230*/  IMAD.X R10, R150, 0x1, R13, P4 ;  /* 0x00000001960a7824 */ /* 0x001fe200020e060d */
[----:B--2---:R-:W-:-:S04]  /*10240*/  IADD3 R7, P4, R17, R49, RZ ;  /* 0x0000003111077210 */ /* 0x004fc80007f9e0ff */
[----:B------:R0:W-:Y:S01]  /*10250*/  STL [R1+0x1c94], R10 ;  /* 0x001c940a01007387 */ /* 0x0001e20000100800 */
[----:B------:R-:W2:Y:S01]  /*10260*/  LDC R17, c[0x0][0x268] ;  /* 0x00009a00ff117b82 */ /* 0x000ea20000000800 */
[----:B----4-:R-:W-:Y:S02]  /*10270*/  IMAD.X R0, R150, 0x1, R5, P5 ;  /* 0x0000000196007824 */ /* 0x010fe400028e0605 */
[----:B------:R4:W-:Y:S04]  /*10280*/  STL [R1+0x1c8c], R7 ;  /* 0x001c8c0701007387 */ /* 0x0009e80000100800 */
[----:B------:R5:W-:Y:S01]  /*10290*/  STL [R1+0x1c80], R0 ;  /* 0x001c800001007387 */ /* 0x000be20000100800 */
[----:B------:R-:W1:Y:S01]  /*102a0*/  LDC R150, c[0x0][0x268] ;  /* 0x00009a00ff967b82 */ /* 0x000e620000000800 */
[----:B0-----:R-:W-:Y:S01]  /*102b0*/  IADD3 R10, P5, R105, R8, RZ ;  /* 0x00000008690a7210 */ /* 0x001fe20007fbe0ff */
[----:B----4-:R-:W-:-:S04]  /*102c0*/  IMAD.X R7, R151, 0x1, R13, P6 ;  /* 0x0000000197077824 */ /* 0x010fc800030e060d */
[----:B------:R0:W-:Y:S01]  /*102d0*/  STL [R1+0x1c88], R10 ;  /* 0x001c880a01007387 */ /* 0x0001e20000100800 */
[----:B-----5:R-:W-:-:S03]  /*102e0*/  IADD3 R0, P6, R105, R49, RZ ;  /* 0x0000003169007210 */ /* 0x020fc60007fde0ff */
[----:B------:R4:W-:Y:S01]  /*102f0*/  STL [R1+0x1c84], R7 ;  /* 0x001c840701007387 */ /* 0x0009e20000100800 */
[----:B------:R-:W5:Y:S03]  /*10300*/  LDC R105, c[0x0][0x268] ;  /* 0x00009a00ff697b82 */ /* 0x000f660000000800 */
[----:B------:R3:W-:Y:S01]  /*10310*/  STL [R1+0x1c7c], R0 ;  /* 0x001c7c0001007387 */ /* 0x0007e20000100800 */
[----:B0-----:R-:W-:-:S04]  /*10320*/  IMAD.X R10, R151, 0x1, R5, P4 ;  /* 0x00000001970a7824 */ /* 0x001fc800020e0605 */
[----:B------:R-:W0:Y:S01]  /*10330*/  LDC R151, c[0x0][0x268] ;  /* 0x00009a00ff977b82 */ /* 0x000e220000000800 */
[----:B----4-:R-:W-:Y:S01]  /*10340*/  IADD3 R7, P4, R29, R8, RZ ;  /* 0x000000081d077210 */ /* 0x010fe20007f9e0ff */
[----:B------:R4:W-:Y:S01]  /*10350*/  STL [R1+0x1c70], R10 ;  /* 0x001c700a01007387 */ /* 0x0009e20000100800 */
[----:B---3--:R-:W-:-:S03]  /*10360*/  IMAD.X R0, R152, 0x1, R13, P5 ;  /* 0x0000000198007824 */ /* 0x008fc600028e060d */
[----:B------:R3:W-:Y:S04]  /*10370*/  STL [R1+0x1c78], R7 ;  /* 0x001c780701007387 */ /* 0x0007e80000100800 */
[----:B------:R2:W-:Y:S01]  /*10380*/  STL [R1+0x1c74], R0 ;  /* 0x001c740001007387 */ /* 0x0005e20000100800 */
[----:B----4-:R-:W-:Y:S02]  /*10390*/  IADD3 R10, P5, R29, R49, RZ ;  /* 0x000000311d0a7210 */ /* 0x010fe40007fbe0ff */
[----:B------:R-:W4:Y:S01]  /*103a0*/  LDC R29, c[0x0][0x268] ;  /* 0x00009a00ff1d7b82 */ /* 0x000f220000000800 */
[----:B---3--:R-:W-:Y:S02]  /*103b0*/  IMAD.X R7, R152, 0x1, R5, P6 ;  /* 0x0000000198077824 */ /* 0x008fe400030e0605 */
[----:B------:R3:W-:Y:S01]  /*103c0*/  STL [R1+0x1c6c], R10 ;  /* 0x001c6c0a01007387 */ /* 0x0007e20000100800 */
[----:B--2---:R-:W-:-:S03]  /*103d0*/  IADD3 R0, P6, R36, R8, RZ ;  /* 0x0000000824007210 */ /* 0x004fc60007fde0ff */
[----:B------:R2:W-:Y:S01]  /*103e0*/  STL [R1+0x1c60], R7 ;  /* 0x001c600701007387 */ /* 0x0005e20000100800 */
[----:B------:R-:W0:Y:S03]  /*103f0*/  LDC R152, c[0x0][0x268] ;  /* 0x00009a00ff987b82 */ /* 0x000e260000000800 */
[----:B------:R1:W-:Y:S01]  /*10400*/  STL [R1+0x1c68], R0 ;  /* 0x001c680001007387 */ /* 0x0003e20000100800 */
[----:B---3--:R-:W-:Y:S01]  /*10410*/  IMAD.X R10, R153, 0x1, R13, P4 ;  /* 0x00000001990a7824 */ /* 0x008fe200020e060d */
[----:B--2---:R-:W-:-:S04]  /*10420*/  IADD3 R7, P4, R36, R49, RZ ;  /* 0x0000003124077210 */ /* 0x004fc80007f9e0ff */
[----:B------:R2:W-:Y:S01]  /*10430*/  STL [R1+0x1c64], R10 ;  /* 0x001c640a01007387 */ /* 0x0005e20000100800 */
[----:B------:R-:W3:Y:S01]  /*10440*/  LDC R36, c[0x0][0x268] ;  /* 0x00009a00ff247b82 */ /* 0x000ee20000000800 */
[----:B-1----:R-:W-:Y:S02]  /*10450*/  IMAD.X R0, R153, 0x1, R5, P5 ;  /* 0x0000000199007824 */ /* 0x002fe400028e0605 */
[----:B------:R1:W-:Y:S04]  /*10460*/  STL [R1+0x1c5c], R7 ;  /* 0x001c5c0701007387 */ /* 0x0003e80000100800 */
[----:B------:R5:W-:Y:S01]  /*10470*/  STL [R1+0x1c50], R0 ;  /* 0x001c500001007387 */ /* 0x000be20000100800 */
[----:B------:R-:W0:Y:S01]  /*10480*/  LDC R153, c[0x0][0x268] ;  /* 0x00009a00ff997b82 */ /* 0x000e220000000800 */
[----:B--2---:R-:W-:Y:S01]  /*10490*/  IADD3 R10, P5, R42, R8, RZ ;  /* 0x000000082a0a7210 */ /* 0x004fe20007fbe0ff */
[----:B-1----:R-:W-:-:S04]  /*104a0*/  IMAD.X R7, R154, 0x1, R13, P6 ;  /* 0x000000019a077824 */ /* 0x002fc800030e060d */
[----:B------:R1:W-:Y:S01]  /*104b0*/  STL [R1+0x1c58], R10 ;  /* 0x001c580a01007387 */ /* 0x0003e20000100800 */
[----:B-----5:R-:W-:-:S03]  /*104c0*/  IADD3 R0, P6, R42, R49, RZ ;  /* 0x000000312a007210 */ /* 0x020fc60007fde0ff */
[----:B------:R2:W-:Y:S01]  /*104d0*/  STL [R1+0x1c54], R7 ;  /* 0x001c540701007387 */ /* 0x0005e20000100800 */
[----:B------:R-:W5:Y:S03]  /*104e0*/  LDC R42, c[0x0][0x268] ;  /* 0x00009a00ff2a7b82 */ /* 0x000f660000000800 */
[----:B------:R4:W-:Y:S01]  /*104f0*/  STL [R1+0x1c4c], R0 ;  /* 0x001c4c0001007387 */ /* 0x0009e20000100800 */
[----:B-1----:R-:W-:-:S04]  /*10500*/  IMAD.X R10, R154, 0x1, R5, P4 ;  /* 0x000000019a0a7824 */ /* 0x002fc800020e0605 */
[----:B------:R-:W1:Y:S01]  /*10510*/  LDC R154, c[0x0][0x268] ;  /* 0x00009a00ff9a7b82 */ /* 0x000e620000000800 */
[----:B--2---:R-:W-:Y:S01]  /*10520*/  IADD3 R7, P4, R48, R8, RZ ;  /* 0x0000000830077210 */ /* 0x004fe20007f9e0ff */
[----:B------:R2:W-:Y:S01]  /*10530*/  STL [R1+0x1c40], R10 ;  /* 0x001c400a01007387 */ /* 0x0005e20000100800 */
[----:B----4-:R-:W-:-:S03]  /*10540*/  IMAD.X R0, R155, 0x1, R13, P5 ;  /* 0x000000019b007824 */ /* 0x010fc600028e060d */
[----:B------:R4:W-:Y:S04]  /*10550*/  STL [R1+0x1c48], R7 ;  /* 0x001c480701007387 */ /* 0x0009e80000100800 */
[----:B------:R3:W-:Y:S01]  /*10560*/  STL [R1+0x1c44], R0 ;  /* 0x001c440001007387 */ /* 0x0007e20000100800 */
[----:B--2---:R-:W-:Y:S02]  /*10570*/  IADD3 R10, P5, R48, R49, RZ ;  /* 0x00000031300a7210 */ /* 0x004fe40007fbe0ff */
[----:B------:R-:W2:Y:S01]  /*10580*/  LDC R48, c[0x0][0x268] ;  /* 0x00009a00ff307b82 */ /* 0x000ea20000000800 */
[----:B----4-:R-:W-:Y:S02]  /*10590*/  IMAD.X R7, R155, 0x1, R5, P6 ;  /* 0x000000019b077824 */ /* 0x010fe400030e0605 */
[----:B------:R4:W-:Y:S01]  /*105a0*/  STL [R1+0x1c3c], R10 ;  /* 0x001c3c0a01007387 */ /* 0x0009e20000100800 */
[----:B---3--:R-:W-:-:S03]  /*105b0*/  IADD3 R0, P6, R53, R8, RZ ;  /* 0x0000000835007210 */ /* 0x008fc60007fde0ff */
[----:B------:R3:W-:Y:S01]  /*105c0*/  STL [R1+0x1c30], R7 ;  /* 0x001c300701007387 */ /* 0x0007e20000100800 */
[----:B------:R-:W1:Y:S03]  /*105d0*/  LDC R155, c[0x0][0x268] ;  /* 0x00009a00ff9b7b82 */ /* 0x000e660000000800 */
[----:B------:R0:W-:Y:S01]  /*105e0*/  STL [R1+0x1c38], R0 ;  /* 0x001c380001007387 */ /* 0x0001e20000100800 */
[----:B----4-:R-:W-:Y:S01]  /*105f0*/  IMAD.X R10, R156, 0x1, R13, P4 ;  /* 0x000000019c0a7824 */ /* 0x010fe200020e060d */
[----:B---3--:R-:W-:-:S04]  /*10600*/  IADD3 R7, P4, R53, R49, RZ ;  /* 0x0000003135077210 */ /* 0x008fc80007f9e0ff */
[----:B------:R3:W-:Y:S01]  /*10610*/  STL [R1+0x1c34], R10 ;  /* 0x001c340a01007387 */ /* 0x0007e20000100800 */
[----:B------:R-:W4:Y:S01]  /*10620*/  LDC R53, c[0x0][0x268] ;  /* 0x00009a00ff357b82 */ /* 0x000f220000000800 */
[----:B0-----:R-:W-:Y:S02]  /*10630*/  IMAD.X R0, R156, 0x1, R5, P5 ;  /* 0x000000019c007824 */ /* 0x001fe400028e0605 */
[----:B------:R0:W-:Y:S04]  /*10640*/  STL [R1+0x1c2c], R7 ;  /* 0x001c2c0701007387 */ /* 0x0001e80000100800 */
[----:B------:R5:W-:Y:S01]  /*10650*/  STL [R1+0x1c20], R0 ;  /* 0x001c200001007387 */ /* 0x000be20000100800 */
[----:B------:R-:W1:Y:S01]  /*10660*/  LDC R156, c[0x0][0x268] ;  /* 0x00009a00ff9c7b82 */ /* 0x000e620000000800 */
[----:B---3--:R-:W-:Y:S01]  /*10670*/  IADD3 R10, P5, R45, R8, RZ ;  /* 0x000000082d0a7210 */ /* 0x008fe20007fbe0ff */
[----:B0-----:R-:W-:-:S04]  /*10680*/  IMAD.X R7, R157, 0x1, R13, P6 ;  /* 0x000000019d077824 */ /* 0x001fc800030e060d */
[----:B------:R0:W-:Y:S01]  /*10690*/  STL [R1+0x1c28], R10 ;  /* 0x001c280a01007387 */ /* 0x0001e20000100800 */
[----:B-----5:R-:W-:-:S03]  /*106a0*/  IADD3 R0, P6, R45, R49, RZ ;  /* 0x000000312d007210 */ /* 0x020fc60007fde0ff */
[----:B------:R3:W-:Y:S01]  /*106b0*/  STL [R1+0x1c24], R7 ;  /* 0x001c240701007387 */ /* 0x0007e20000100800 */
[----:B------:R-:W5:Y:S03]  /*106c0*/  LDC R45, c[0x0][0x268] ;  /* 0x00009a00ff2d7b82 */ /* 0x000f660000000800 */
[----:B------:R2:W-:Y:S01]  /*106d0*/  STL [R1+0x1c1c], R0 ;  /* 0x001c1c0001007387 */ /* 0x0005e20000100800 */
[----:B0-----:R-:W-:-:S04]  /*106e0*/  IMAD.X R10, R157, 0x1, R5, P4 ;  /* 0x000000019d0a7824 */ /* 0x001fc800020e0605 */
[----:B------:R-:W0:Y:S01]  /*106f0*/  LDC R157, c[0x0][0x268] ;  /* 0x00009a00ff9d7b82 */ /* 0x000e220000000800 */
[----:B---3--:R-:W-:Y:S01]  /*10700*/  IADD3 R7, P4, R63, R8, RZ ;  /* 0x000000083f077210 */ /* 0x008fe20007f9e0ff */
[----:B------:R3:W-:Y:S01]  /*10710*/  STL [R1+0x1c10], R10 ;  /* 0x001c100a01007387 */ /* 0x0007e20000100800 */
[----:B--2---:R-:W-:-:S03]  /*10720*/  IMAD.X R0, R158, 0x1, R13, P5 ;  /* 0x000000019e007824 */ /* 0x004fc600028e060d */
[----:B------:R2:W-:Y:S04]  /*10730*/  STL [R1+0x1c18], R7 ;  /* 0x001c180701007387 */ /* 0x0005e80000100800 */
[----:B------:R4:W-:Y:S01]  /*10740*/  STL [R1+0x1c14], R0 ;  /* 0x001c140001007387 */ /* 0x0009e20000100800 */
[----:B---3--:R-:W-:Y:S01]  /*10750*/  IADD3 R10, P5, R63, R49, RZ ;  /* 0x000000313f0a7210 */ /* 0x008fe20007fbe0ff */
[----:B--2---:R-:W-:-:S04]  /*10760*/  IMAD.X R7, R158, 0x1, R5, P6 ;  /* 0x000000019e077824 */ /* 0x004fc800030e0605 */
[----:B------:R2:W-:Y:S01]  /*10770*/  STL [R1+0x1c0c], R10 ;  /* 0x001c0c0a01007387 */ /* 0x0005e20000100800 */
[----:B------:R-:W-:Y:S01]  /*10780*/  IMAD R63, R28, 0x2, R135 ;  /* 0x000000021c3f7824 */ /* 0x000fe200078e0287 */
[----:B------:R-:W3:Y:S01]  /*10790*/  LDC R158, c[0x0][0x268] ;  /* 0x00009a00ff9e7b82 */ /* 0x000ee20000000800 */
[----:B----4-:R-:W-:Y:S01]  /*107a0*/  IADD3 R0, P6, R71, R8, RZ ;  /* 0x0000000847007210 */ /* 0x010fe20007fde0ff */
[----:B------:R4:W-:Y:S04]  /*107b0*/  STL [R1+0x1c00], R7 ;  /* 0x001c000701007387 */ /* 0x0009e80000100800 */
[----:B------:R1:W-:Y:S01]  /*107c0*/  STL [R1+0x1c08], R0 ;  /* 0x001c080001007387 */ /* 0x0003e20000100800 */
[----:B--2---:R-:W-:Y:S01]  /*107d0*/  IMAD.X R10, R159, 0x1, R13, P4 ;  /* 0x000000019f0a7824 */ /* 0x004fe200020e060d */
[----:B------:R-:W2:Y:S01]  /*107e0*/  LDC R28, c[0x0][0x268] ;  /* 0x00009a00ff1c7b82 */ /* 0x000ea20000000800 */
[----:B----4-:R-:W-:-:S03]  /*107f0*/  IADD3 R7, P4, R71, R49, RZ ;  /* 0x0000003147077210 */ /* 0x010fc60007f9e0ff */
[----:B------:R4:W-:Y:S01]  /*10800*/  STL [R1+0x1c04], R10 ;  /* 0x001c040a01007387 */ /* 0x0009e20000100800 */
[----:B-1----:R-:W-:-:S03]  /*10810*/  IMAD.X R0, R159, 0x1, R5, P5 ;  /* 0x000000019f007824 */ /* 0x002fc600028e0605 */
[----:B------:R1:W-:Y:S01]  /*10820*/  STL [R1+0x1bfc], R7 ;  /* 0x001bfc0701007387 */ /* 0x0003e20000100800 */
[----:B------:R-:W5:Y:S03]  /*10830*/  LDC R71, c[0x0][0x268] ;  /* 0x00009a00ff477b82 */ /* 0x000f660000000800 */
[----:B------:R0:W-:Y:S01]  /*10840*/  STL [R1+0x1bf0], R0 ;  /* 0x001bf00001007387 */ /* 0x0001e20000100800 */
[----:B----4-:R-:W-:-:S04]  /*10850*/  IADD3 R10, P5, R132, R8, RZ ;  /* 0x00000008840a7210 */ /* 0x010fc80007fbe0ff */
[----:B------:R-:W4:Y:S01]  /*10860*/  LDC R159, c[0x0][0x268] ;  /* 0x00009a00ff9f7b82 */ /* 0x000f220000000800 */
[----:B-1----:R-:W-:Y:S01]  /*10870*/  IMAD.X R7, R160, 0x1, R13, P6 ;  /* 0x00000001a0077824 */ /* 0x002fe200030e060d */
[----:B------:R1:W-:Y:S01]  /*10880*/  STL [R1+0x1bf8], R10 ;  /* 0x001bf80a01007387 */ /* 0x0003e20000100800 */
[----:B0-----:R-:W-:-:S03]  /*10890*/  IADD3 R0, P6, R132, R49, RZ ;  /* 0x0000003184007210 */ /* 0x001fc60007fde0ff */
[----:B------:R0:W-:Y:S02]  /*108a0*/  STL [R1+0x1bf4], R7 ;  /* 0x001bf40701007387 */ /* 0x0001e40000100800 */
[----:B------:R-:W3:Y:S02]  /*108b0*/  LDC R132, c[0x0][0x268] ;  /* 0x00009a00ff847b82 */ /* 0x000ee40000000800 */
[----:B------:R0:W-:Y:S01]  /*108c0*/  STL [R1+0x1bec], R0 ;  /* 0x001bec0001007387 */ /* 0x0001e20000100800 */
[----:B-1----:R-:W-:Y:S01]  /*108d0*/  IMAD.X R10, R160, 0x1, R5, P4 ;  /* 0x00000001a00a7824 */ /* 0x002fe200020e0605 */
[----:B0-----:R-:W-:-:S04]  /*108e0*/  IADD3 R7, P4, R79, R8, RZ ;  /* 0x000000084f077210 */ /* 0x001fc80007f9e0ff */
[----:B------:R0:W-:Y:S01]  /*108f0*/  STL [R1+0x1be0], R10 ;  /* 0x001be00a01007387 */ /* 0x0001e20000100800 */
[----:B------:R-:W1:Y:S01]  /*10900*/  LDC R160, c[0x0][0x268] ;  /* 0x00009a00ffa07b82 */ /* 0x000e620000000800 */
[----:B------:R-:W-:Y:S02]  /*10910*/  IMAD.X R0, R161, 0x1, R13, P5 ;  /* 0x00000001a1007824 */ /* 0x000fe400028e060d */
[----:B------:R2:W-:Y:S04]  /*10920*/  STL [R1+0x1be8], R7 ;  /* 0x001be80701007387 */ /* 0x0005e80000100800 */
[----:B------:R5:W-:Y:S01]  /*10930*/  STL [R1+0x1be4], R0 ;  /* 0x001be40001007387 */ /* 0x000be20000100800 */
[----:B0-----:R-:W-:Y:S02]  /*10940*/  IADD3 R10, P5, R79, R49, RZ ;  /* 0x000000314f0a7210 */ /* 0x001fe40007fbe0ff */
[----:B------:R-:W0:Y:S01]  /*10950*/  LDC R79, c[0x0][0x268] ;  /* 0x00009a00ff4f7b82 */ /* 0x000e220000000800 */
[----:B--2---:R-:W-:-:S02]  /*10960*/  IMAD.X R7, R161, 0x1, R5, P6 ;  /* 0x00000001a1077824 */ /* 0x004fc400030e0605 */
[----:B------:R2:W-:Y:S01]  /*10970*/  STL [R1+0x1bdc], R10 ;  /* 0x001bdc0a01007387 */ /* 0x0005e20000100800 */
[----:B-----5:R-:W-:-:S03]  /*10980*/  IADD3 R0, P6, R83, R8, RZ ;  /* 0x0000000853007210 */ /* 0x020fc60007fde0ff */
[----:B------:R5:W-:Y:S01]  /*10990*/  STL [R1+0x1bd0], R7 ;  /* 0x001bd00701007387 */ /* 0x000be20000100800 */
[----:B------:R-:W1:Y:S03]  /*109a0*/  LDC R161, c[0x0][0x268] ;  /* 0x00009a00ffa17b82 */ /* 0x000e660000000800 */
[----:B------:R4:W-:Y:S01]  /*109b0*/  STL [R1+0x1bd8], R0 ;  /* 0x001bd80001007387 */ /* 0x0009e20000100800 */
[----:B--2---:R-:W-:Y:S01]  /*109c0*/  IMAD.X R10, R162, 0x1, R13, P4 ;  /* 0x00000001a20a7824 */ /* 0x004fe200020e060d */
[----:B-----5:R-:W-:-:S04]  /*109d0*/  IADD3 R7, P4, R83, R49, RZ ;  /* 0x0000003153077210 */ /* 0x020fc80007f9e0ff */
[----:B------:R2:W-:Y:S01]  /*109e0*/  STL [R1+0x1bd4], R10 ;  /* 0x001bd40a01007387 */ /* 0x0005e20000100800 */
[----:B------:R-:W5:Y:S01]  /*109f0*/  LDC R83, c[0x0][0x268] ;  /* 0x00009a00ff537b82 */ /* 0x000f620000000800 */
[----:B----4-:R-:W-:Y:S02]  /*10a00*/  IMAD.X R0, R162, 0x1, R5, P5 ;  /* 0x00000001a2007824 */ /* 0x010fe400028e0605 */
[----:B------:R4:W-:Y:S04]  /*10a10*/  STL [R1+0x1bcc], R7 ;  /* 0x001bcc0701007387 */ /* 0x0009e80000100800 */
[----:B------:R3:W-:Y:S01]  /*10a20*/  STL [R1+0x1bc0], R0 ;  /* 0x001bc00001007387 */ /* 0x0007e20000100800 */
[----:B------:R-:W1:Y:S01]  /*10a30*/  LDC R162, c[0x0][0x268] ;  /* 0x00009a00ffa27b82 */ /* 0x000e620000000800 */
[----:B--2---:R-:W-:Y:S01]  /*10a40*/  IADD3 R10, P5, R54, R8, RZ ;  /* 0x00000008360a7210 */ /* 0x004fe20007fbe0ff */
[----:B----4-:R-:W-:-:S04]  /*10a50*/  IMAD.X R7, R163, 0x1, R13, P6 ;  /* 0x00000001a3077824 */ /* 0x010fc800030e060d */
[----:B------:R2:W-:Y:S01]  /*10a60*/  STL [R1+0x1bc8], R10 ;  /* 0x001bc80a01007387 */ /* 0x0005e20000100800 */
[----:B---3--:R-:W-:-:S03]  /*10a70*/  IADD3 R0, P6, R54, R49, RZ ;  /* 0x0000003136007210 */ /* 0x008fc60007fde0ff */
[----:B------:R3:W-:Y:S01]  /*10a80*/  STL [R1+0x1bc4], R7 ;  /* 0x001bc40701007387 */ /* 0x0007e20000100800 */
[----:B------:R-:W4:Y:S03]  /*10a90*/  LDC R54, c[0x0][0x268] ;  /* 0x00009a00ff367b82 */ /* 0x000f260000000800 */
[----:B------:R0:W-:Y:S01]  /*10aa0*/  STL [R1+0x1bbc], R0 ;  /* 0x001bbc0001007387 */ /* 0x0001e20000100800 */
[----:B--2---:R-:W-:-:S04]  /*10ab0*/  IMAD.X R10, R163, 0x1, R5, P4 ;  /* 0x00000001a30a7824 */ /* 0x004fc800020e0605 */
[----:B------:R-:W2:Y:S01]  /*10ac0*/  LDC R163, c[0x0][0x268] ;  /* 0x00009a00ffa37b82 */ /* 0x000ea20000000800 */
[----:B---3--:R-:W-:Y:S01]  /*10ad0*/  IADD3 R7, P4, R94, R8, RZ ;  /* 0x000000085e077210 */ /* 0x008fe20007f9e0ff */
[----:B------:R3:W-:Y:S01]  /*10ae0*/  STL [R1+0x1bb0], R10 ;  /* 0x001bb00a01007387 */ /* 0x0007e20000100800 */
[----:B0-----:R-:W-:-:S03]  /*10af0*/  IMAD.X R0, R164, 0x1, R13, P5 ;  /* 0x00000001a4007824 */ /* 0x001fc600028e060d */
[----:B------:R0:W-:Y:S04]  /*10b00*/  STL [R1+0x1bb8], R7 ;  /* 0x001bb80701007387 */ /* 0x0001e80000100800 */
[----:B------:R5:W-:Y:S01]  /*10b10*/  STL [R1+0x1bb4], R0 ;  /* 0x001bb40001007387 */ /* 0x000be20000100800 */
[----:B---3--:R-:W-:Y:S02]  /*10b20*/  IADD3 R10, P5, R94, R49, RZ ;  /* 0x000000315e0a7210 */ /* 0x008fe40007fbe0ff */
[----:B------:R-:W3:Y:S01]  /*10b30*/  LDC R94, c[0x0][0x268] ;  /* 0x00009a00ff5e7b82 */ /* 0x000ee20000000800 */
[----:B0-----:R-:W-:Y:S02]  /*10b40*/  IMAD.X R7, R164, 0x1, R5, P6 ;  /* 0x00000001a4077824 */ /* 0x001fe400030e0605 */
[----:B------:R0:W-:Y:S01]  /*10b50*/  STL [R1+0x1bac], R10 ;  /* 0x001bac0a01007387 */ /* 0x0001e20000100800 */
[----:B-----5:R-:W-:-:S03]  /*10b60*/  IADD3 R0, P6, R99, R8, RZ ;  /* 0x0000000863007210 */ /* 0x020fc60007fde0ff */
[----:B------:R5:W-:Y:S01]  /*10b70*/  STL [R1+0x1ba0], R7 ;  /* 0x001ba00701007387 */ /* 0x000be20000100800 */
[----:B------:R-:W2:Y:S03]  /*10b80*/  LDC R164, c[0x0][0x268] ;  /* 0x00009a00ffa47b82 */ /* 0x000ea60000000800 */
[----:B------:R1:W-:Y:S01]  /*10b90*/  STL [R1+0x1ba8], R0 ;  /* 0x001ba80001007387 */ /* 0x0003e20000100800 */
[----:B0-----:R-:W-:Y:S01]  /*10ba0*/  IMAD.X R10, R165, 0x1, R13, P4 ;  /* 0x00000001a50a7824 */ /* 0x001fe200020e060d */
[----:B-----5:R-:W-:-:S04]  /*10bb0*/  IADD3 R7, P4, R99, R49, RZ ;  /* 0x0000003163077210 */ /* 0x020fc80007f9e0ff */
[----:B------:R0:W-:Y:S01]  /*10bc0*/  STL [R1+0x1ba4], R10 ;  /* 0x001ba40a01007387 */ /* 0x0001e20000100800 */
[----:B------:R-:W5:Y:S01]  /*10bd0*/  LDC R99, c[0x0][0x268] ;  /* 0x00009a00ff637b82 */ /* 0x000f620000000800 */
[----:B-1----:R-:W-:Y:S02]  /*10be0*/  IMAD.X R0, R165, 0x1, R5, P5 ;  /* 0x00000001a5007824 */ /* 0x002fe400028e0605 */
[----:B------:R1:W-:Y:S04]  /*10bf0*/  STL [R1+0x1b9c], R7 ;  /* 0x001b9c0701007387 */ /* 0x0003e80000100800 */
[----:B------:R4:W-:Y:S01]  /*10c00*/  STL [R1+0x1b90], R0 ;  /* 0x001b900001007387 */ /* 0x0009e20000100800 */
[----:B------:R-:W2:Y:S01]  /*10c10*/  LDC R165, c[0x0][0x268] ;  /* 0x00009a00ffa57b82 */ /* 0x000ea20000000800 */
[----:B0-----:R-:W-:Y:S01]  /*10c20*/  IADD3 R10, P5, R56, R8, RZ ;  /* 0x00000008380a7210 */ /* 0x001fe20007fbe0ff */
[----:B-1----:R-:W-:-:S04]  /*10c30*/  IMAD.X R7, R166, 0x1, R13, P6 ;  /* 0x00000001a6077824 */ /* 0x002fc800030e060d */
[----:B------:R0:W-:Y:S01]  /*10c40*/  STL [R1+0x1b98], R10 ;  /* 0x001b980a01007387 */ /* 0x0001e20000100800 */
[----:B----4-:R-:W-:-:S03]  /*10c50*/  IADD3 R0, P6, R56, R49, RZ ;  /* 0x0000003138007210 */ /* 0x010fc60007fde0ff */
[----:B------:R1:W-:Y:S01]  /*10c60*/  STL [R1+0x1b94], R7 ;  /* 0x001b940701007387 */ /* 0x0003e20000100800 */
[----:B------:R-:W4:Y:S03]  /*10c70*/  LDC R56, c[0x0][0x268] ;  /* 0x00009a00ff387b82 */ /* 0x000f260000000800 */
[----:B------:R3:W-:Y:S01]  /*10c80*/  STL [R1+0x1b8c], R0 ;  /* 0x001b8c0001007387 */ /* 0x0007e20000100800 */
[----:B0-----:R-:W-:-:S04]  /*10c90*/  IMAD.X R10, R166, 0x1, R5, P4 ;  /* 0x00000001a60a7824 */ /* 0x001fc800020e0605 */
[----:B------:R-:W0:Y:S01]  /*10ca0*/  LDC R166, c[0x0][0x268] ;  /* 0x00009a00ffa67b82 */ /* 0x000e220000000800 */
[----:B-1----:R-:W-:Y:S01]  /*10cb0*/  IADD3 R7, P4, R109, R8, RZ ;  /* 0x000000086d077210 */ /* 0x002fe20007f9e0ff */
[----:B------:R1:W-:Y:S01]  /*10cc0*/  STL [R1+0x1b80], R10 ;  /* 0x001b800a01007387 */ /* 0x0003e20000100800 */
[----:B---3--:R-:W-:-:S03]  /*10cd0*/  IMAD.X R0, R167, 0x1, R13, P5 ;  /* 0x00000001a7007824 */ /* 0x008fc600028e060d */
[----:B------:R3:W-:Y:S04]  /*10ce0*/  STL [R1+0x1b88], R7 ;  /* 0x001b880701007387 */ /* 0x0007e80000100800 */
[----:B------:R5:W-:Y:S01]  /*10cf0*/  STL [R1+0x1b84], R0 ;  /* 0x001b840001007387 */ /* 0x000be20000100800 */
[----:B-1----:R-:W-:Y:S02]  /*10d00*/  IADD3 R10, P5, R109, R49, RZ ;  /* 0x000000316d0a7210 */ /* 0x002fe40007fbe0ff */
[----:B------:R-:W1:Y:S01]  /*10d10*/  LDC R109, c[0x0][0x268] ;  /* 0x00009a00ff6d7b82 */ /* 0x000e620000000800 */
[----:B---3--:R-:W-:Y:S02]  /*10d20*/  IMAD.X R7, R167, 0x1, R5, P6 ;  /* 0x00000001a7077824 */ /* 0x008fe400030e0605 */
[----:B------:R3:W-:Y:S01]  /*10d30*/  STL [R1+0x1b7c], R10 ;  /* 0x001b7c0a01007387 */ /* 0x0007e20000100800 */
[----:B-----5:R-:W-:-:S03]  /*10d40*/  IADD3 R0, P6, R114, R8, RZ ;  /* 0x0000000872007210 */ /* 0x020fc60007fde0ff */
[----:B------:R5:W-:Y:S01]  /*10d50*/  STL [R1+0x1b70], R7 ;  /* 0x001b700701007387 */ /* 0x000be20000100800 */
[----:B------:R-:W0:Y:S03]  /*10d60*/  LDC R167, c[0x0][0x268] ;  /* 0x00009a00ffa77b82 */ /* 0x000e260000000800 */
[----:B------:R2:W-:Y:S01]  /*10d70*/  STL [R1+0x1b78], R0 ;  /* 0x001b780001007387 */ /* 0x0005e20000100800 */
[----:B---3--:R-:W-:Y:S01]  /*10d80*/  IMAD.X R10, R168, 0x1, R13, P4 ;  /* 0x00000001a80a7824 */ /* 0x008fe200020e060d */
[----:B-----5:R-:W-:-:S04]  /*10d90*/  IADD3 R7, P4, R114, R49, RZ ;  /* 0x0000003172077210 */ /* 0x020fc80007f9e0ff */
[----:B------:R3:W-:Y:S01]  /*10da0*/  STL [R1+0x1b74], R10 ;  /* 0x001b740a01007387 */ /* 0x0007e20000100800 */
[----:B------:R-:W5:Y:S01]  /*10db0*/  LDC R114, c[0x0][0x268] ;  /* 0x00009a00ff727b82 */ /* 0x000f620000000800 */
[----:B--2---:R-:W-:Y:S02]  /*10dc0*/  IMAD.X R0, R168, 0x1, R5, P5 ;  /* 0x00000001a8007824 */ /* 0x004fe400028e0605 */
[----:B------:R2:W-:Y:S04]  /*10dd0*/  STL [R1+0x1b6c], R7 ;  /* 0x001b6c0701007387 */ /* 0x0005e80000100800 */
[----:B------:R4:W-:Y:S01]  /*10de0*/  STL [R1+0x1b60], R0 ;  /* 0x001b600001007387 */ /* 0x0009e20000100800 */
[----:B------:R-:W0:Y:S01]  /*10df0*/  LDC R168, c[0x0][0x268] ;  /* 0x00009a00ffa87b82 */ /* 0x000e220000000800 */
[----:B---3--:R-:W-:Y:S01]  /*10e00*/  IADD3 R10, P5, R116, R8, RZ ;  /* 0x00000008740a7210 */ /* 0x008fe20007fbe0ff */
[----:B--2---:R-:W-:-:S04]  /*10e10*/  IMAD.X R7, R169, 0x1, R13, P6 ;  /* 0x00000001a9077824 */ /* 0x004fc800030e060d */
[----:B------:R2:W-:Y:S01]  /*10e20*/  STL [R1+0x1b68], R10 ;  /* 0x001b680a01007387 */ /* 0x0005e20000100800 */
[----:B----4-:R-:W-:-:S03]  /*10e30*/  IADD3 R0, P6, R116, R49, RZ ;  /* 0x0000003174007210 */ /* 0x010fc60007fde0ff */
[----:B------:R3:W-:Y:S01]  /*10e40*/  STL [R1+0x1b64], R7 ;  /* 0x001b640701007387 */ /* 0x0007e20000100800 */
[----:B------:R-:W4:Y:S03]  /*10e50*/  LDC R116, c[0x0][0x268] ;  /* 0x00009a00ff747b82 */ /* 0x000f260000000800 */
[----:B------:R1:W-:Y:S01]  /*10e60*/  STL [R1+0x1b5c], R0 ;  /* 0x001b5c0001007387 */ /* 0x0003e20000100800 */
[----:B--2---:R-:W-:-:S04]  /*10e70*/  IMAD.X R10, R169, 0x1, R5, P4 ;  /* 0x00000001a90a7824 */ /* 0x004fc800020e0605 */
[----:B------:R-:W2:Y:S01]  /*10e80*/  LDC R169, c[0x0][0x268] ;  /* 0x00009a00ffa97b82 */ /* 0x000ea20000000800 */
[----:B---3--:R-:W-:Y:S01]  /*10e90*/  IADD3 R7, P4, R124, R8, RZ ;  /* 0x000000087c077210 */ /* 0x008fe20007f9e0ff */
[----:B------:R3:W-:Y:S01]  /*10ea0*/  STL [R1+0x1b50], R10 ;  /* 0x001b500a01007387 */ /* 0x0007e20000100800 */
[----:B-1----:R-:W-:-:S03]  /*10eb0*/  IMAD.X R0, R170, 0x1, R13, P5 ;  /* 0x00000001aa007824 */ /* 0x002fc600028e060d */
[----:B------:R1:W-:Y:S04]  /*10ec0*/  STL [R1+0x1b58], R7 ;  /* 0x001b580701007387 */ /* 0x0003e80000100800 */
[----:B------:R5:W-:Y:S01]  /*10ed0*/  STL [R1+0x1b54], R0 ;  /* 0x001b540001007387 */ /* 0x000be20000100800 */
[----:B---3--:R-:W-:Y:S02]  /*10ee0*/  IADD3 R10, P5, R124, R49, RZ ;  /* 0x000000317c0a7210 */ /* 0x008fe40007fbe0ff */
[----:B------:R-:W3:Y:S01]  /*10ef0*/  LDC R124, c[0x0][0x268] ;  /* 0x00009a00ff7c7b82 */ /* 0x000ee20000000800 */
[----:B-1----:R-:W-:Y:S02]  /*10f00*/  IMAD.X R7, R170, 0x1, R5, P6 ;  /* 0x00000001aa077824 */ /* 0x002fe400030e0605 */
[----:B------:R1:W-:Y:S01]  /*10f10*/  STL [R1+0x1b4c], R10 ;  /* 0x001b4c0a01007387 */ /* 0x0003e20000100800 */
[----:B-----5:R-:W-:-:S03]  /*10f20*/  IADD3 R0, P6, R134, R8, RZ ;  /* 0x0000000886007210 */ /* 0x020fc60007fde0ff */
[----:B------:R5:W-:Y:S01]  /*10f30*/  STL [R1+0x1b40], R7 ;  /* 0x001b400701007387 */ /* 0x000be20000100800 */
[----:B------:R-:W2:Y:S03]  /*10f40*/  LDC R170, c[0x0][0x268] ;  /* 0x00009a00ffaa7b82 */ /* 0x000ea60000000800 */
        /* <DEDUP_REMOVED lines=8> */
[----:B------:R-:W2:Y:S01]  /*10fd0*/  LDC R171, c[0x0][0x268] ;  /* 0x00009a00ffab7b82 */ /* 0x000ea20000000800 */
[----:B-1----:R-:W-:Y:S01]  /*10fe0*/  IADD3 R10, P5, R64, R8, RZ ;  /* 0x00000008400a7210 */ /* 0x002fe20007fbe0ff */
[----:B0-----:R-:W-:-:S04]  /*10ff0*/  IMAD.X R7, R172, 0x1, R13, P6 ;  /* 0x00000001ac077824 */ /* 0x001fc800030e060d */
        /* <DEDUP_REMOVED lines=187> */
[C---:B-1----:R-:W-:Y:S01]  /*11bb0*/  IADD3 R7, P4, R6.reuse, R8, RZ ;  /* 0x0000000806077210 */ /* 0x042fe20007f9e0ff */
[----:B------:R1:W-:Y:S01]  /*11bc0*/  STL [R1+0x1a00], R10 ;  /* 0x001a000a01007387 */ /* 0x0003e20000100800 */
[C---:B---3--:R-:W-:Y:S01]  /*11bd0*/  IMAD.X R0, R191.reuse, 0x1, R13, P5 ;  /* 0x00000001bf007824 */ /* 0x048fe200028e060d */
[----:B------:R-:W-:Y:S02]  /*11be0*/  IADD3 R6, P5, R6, R49, RZ ;  /* 0x0000003106067210 */ /* 0x000fe40007fbe0ff */
[----:B------:R3:W-:Y:S04]  /*11bf0*/  STL [R1+0x1a08], R7 ;  /* 0x001a080701007387 */ /* 0x0007e80000100800 */
[----:B------:R5:W-:Y:S01]  /*11c00*/  STL [R1+0x1a04], R0 ;  /* 0x001a040001007387 */ /* 0x000be20000100800 */
[----:B-1----:R-:W1:Y:S03]  /*11c10*/  LDC R10, c[0x0][0x268] ;  /* 0x00009a00ff0a7b82 */ /* 0x002e660000000800 */
[----:B------:R2:W-:Y:S01]  /*11c20*/  STL [R1+0x19fc], R6 ;  /* 0x0019fc0601007387 */ /* 0x0005e20000100800 */
[----:B---3--:R-:W-:-:S04]  /*11c30*/  IMAD.X R7, R191, 0x1, R5, P6 ;  /* 0x00000001bf077824 */ /* 0x008fc800030e0605 */
[----:B------:R-:W3:Y:S01]  /*11c40*/  LDC R191, c[0x0][0x268] ;  /* 0x00009a00ffbf7b82 */ /* 0x000ee20000000800 */
[----:B-----5:R-:W-:Y:S01]  /*11c50*/  IADD3 R0, P6, R9, R8, RZ ;  /* 0x0000000809007210 */ /* 0x020fe20007fde0ff */
[----:B------:R5:W-:Y:S01]  /*11c60*/  STL [R1+0x19f0], R7 ;  /* 0x0019f00701007387 */ /* 0x000be20000100800 */
[----:B--2---:R-:W-:-:S03]  /*11c70*/  IMAD.X R6, R192, 0x1, R13, P4 ;  /* 0x00000001c0067824 */ /* 0x004fc600020e060d */
[----:B------:R2:W-:Y:S04]  /*11c80*/  STL [R1+0x19f8], R0 ;  /* 0x0019f80001007387 */ /* 0x0005e80000100800 */
[----:B------:R4:W-:Y:S01]  /*11c90*/  STL [R1+0x19f4], R6 ;  /* 0x0019f40601007387 */ /* 0x0009e20000100800 */
[----:B-----5:R-:W-:Y:S02]  /*11ca0*/  IADD3 R7, P4, R9, R49, RZ ;  /* 0x0000003109077210 */ /* 0x020fe40007f9e0ff */
[----:B------:R-:W5:Y:S01]  /*11cb0*/  LDC R9, c[0x0][0x268] ;  /* 0x00009a00ff097b82 */ /* 0x000f620000000800 */
[----:B--2---:R-:W-:Y:S02]  /*11cc0*/  IMAD.X R0, R192, 0x1, R5, P5 ;  /* 0x00000001c0007824 */ /* 0x004fe400028e0605 */
[----:B------:R2:W-:Y:S01]  /*11cd0*/  STL [R1+0x19ec], R7 ;  /* 0x0019ec0701007387 */ /* 0x0005e20000100800 */
[----:B----4-:R-:W-:-:S03]  /*11ce0*/  IADD3 R6, P5, R92, R8, RZ ;  /* 0x000000085c067210 */ /* 0x010fc60007fbe0ff */
[----:B------:R4:W-:Y:S01]  /*11cf0*/  STL [R1+0x19e0], R0 ;  /* 0x0019e00001007387 */ /* 0x0009e20000100800 */
[----:B------:R-:W3:Y:S03]  /*11d00*/  LDC R192, c[0x0][0x268] ;  /* 0x00009a00ffc07b82 */ /* 0x000ee60000000800 */
[----:B------:R0:W-:Y:S01]  /*11d10*/  STL [R1+0x19e8], R6 ;  /* 0x0019e80601007387 */ /* 0x0001e20000100800 */
[----:B--2---:R-:W-:Y:S01]  /*11d20*/  IMAD.X R7, R193, 0x1, R13, P6 ;  /* 0x00000001c1077824 */ /* 0x004fe200030e060d */
[----:B----4-:R-:W-:-:S04]  /*11d30*/  IADD3 R0, P6, R92, R49, RZ ;  /* 0x000000315c007210 */ /* 0x010fc80007fde0ff */
[----:B------:R2:W-:Y:S01]  /*11d40*/  STL [R1+0x19e4], R7 ;  /* 0x0019e40701007387 */ /* 0x0005e20000100800 */
[----:B0-----:R-:W-:-:S03]  /*11d50*/  IMAD.X R6, R193, 0x1, R5, P4 ;  /* 0x00000001c1067824 */ /* 0x001fc600020e0605 */
[----:B------:R0:W-:Y:S01]  /*11d60*/  STL [R1+0x19dc], R0 ;  /* 0x0019dc0001007387 */ /* 0x0001e20000100800 */
[----:B------:R-:W4:Y:S03]  /*11d70*/  LDC R193, c[0x0][0x268] ;  /* 0x00009a00ffc17b82 */ /* 0x000f260000000800 */
[----:B------:R1:W-:Y:S01]  /*11d80*/  STL [R1+0x19d0], R6 ;  /* 0x0019d00601007387 */ /* 0x0003e20000100800 */
[----:B--2---:R-:W-:Y:S01]  /*11d90*/  IADD3 R7, P4, R20, R8, RZ ;  /* 0x0000000814077210 */ /* 0x004fe20007f9e0ff */
[----:B0-----:R-:W-:-:S04]  /*11da0*/  IMAD.X R0, R194, 0x1, R13, P5 ;  /* 0x00000001c2007824 */ /* 0x001fc800028e060d */
[----:B------:R0:W-:Y:S01]  /*11db0*/  STL [R1+0x19d8], R7 ;  /* 0x0019d80701007387 */ /* 0x0001e20000100800 */
[----:B-1----:R-:W-:-:S03]  /*11dc0*/  IADD3 R6, P5, R20, R49, RZ ;  /* 0x0000003114067210 */ /* 0x002fc60007fbe0ff */
[----:B------:R1:W-:Y:S01]  /*11dd0*/  STL [R1+0x19d4], R0 ;  /* 0x0019d40001007387 */ /* 0x0003e20000100800 */
[----:B------:R-:W2:Y:S03]  /*11de0*/  LDC R20, c[0x0][0x268] ;  /* 0x00009a00ff147b82 */ /* 0x000ea60000000800 */
[----:B------:R5:W-:Y:S01]  /*11df0*/  STL [R1+0x19cc], R6 ;  /* 0x0019cc0601007387 */ /* 0x000be20000100800 */
[----:B0-----:R-:W-:-:S04]  /*11e00*/  IMAD.X R7, R194, 0x1, R5, P6 ;  /* 0x00000001c2077824 */ /* 0x001fc800030e0605 */
[----:B------:R-:W0:Y:S01]  /*11e10*/  LDC R194, c[0x0][0x268] ;  /* 0x00009a00ffc27b82 */ /* 0x000e220000000800 */
[----:B-1----:R-:W-:Y:S01]  /*11e20*/  IADD3 R0, P6, R24, R8, RZ ;  /* 0x0000000818007210 */ /* 0x002fe20007fde0ff */
[----:B------:R1:W-:Y:S01]  /*11e30*/  STL [R1+0x19c0], R7 ;  /* 0x0019c00701007387 */ /* 0x0003e20000100800 */
[----:B-----5:R-:W-:-:S03]  /*11e40*/  IMAD.X R6, R195, 0x1, R13, P4 ;  /* 0x00000001c3067824 */ /* 0x020fc600020e060d */
[----:B------:R5:W-:Y:S04]  /*11e50*/  STL [R1+0x19c8], R0 ;  /* 0x0019c80001007387 */ /* 0x000be80000100800 */
[----:B------:R3:W-:Y:S01]  /*11e60*/  STL [R1+0x19c4], R6 ;  /* 0x0019c40601007387 */ /* 0x0007e20000100800 */
[----:B-1----:R-:W-:Y:S02]  /*11e70*/  IADD3 R7, P4, R24, R49, RZ ;  /* 0x0000003118077210 */ /* 0x002fe40007f9e0ff */
[----:B------:R-:W1:Y:S01]  /*11e80*/  LDC R24, c[0x0][0x268] ;  /* 0x00009a00ff187b82 */ /* 0x000e620000000800 */
[----:B-----5:R-:W-:Y:S02]  /*11e90*/  IMAD.X R0, R195, 0x1, R5, P5 ;  /* 0x00000001c3007824 */ /* 0x020fe400028e0605 */
[----:B------:R5:W-:Y:S01]  /*11ea0*/  STL [R1+0x19bc], R7 ;  /* 0x0019bc0701007387 */ /* 0x000be20000100800 */
[----:B---3--:R-:W-:-:S03]  /*11eb0*/  IADD3 R6, P5, R26, R8, RZ ;  /* 0x000000081a067210 */ /* 0x008fc60007fbe0ff */
[----:B------:R3:W-:Y:S01]  /*11ec0*/  STL [R1+0x19b0], R0 ;  /* 0x0019b00001007387 */ /* 0x0007e20000100800 */
[----:B------:R-:W0:Y:S03]  /*11ed0*/  LDC R195, c[0x0][0x268] ;  /* 0x00009a00ffc37b82 */ /* 0x000e260000000800 */
[----:B------:R4:W-:Y:S01]  /*11ee0*/  STL [R1+0x19b8], R6 ;  /* 0x0019b80601007387 */ /* 0x0009e20000100800 */
[----:B-----5:R-:W-:Y:S01]  /*11ef0*/  IMAD.X R7, R196, 0x1, R13, P6 ;  /* 0x00000001c4077824 */ /* 0x020fe200030e060d */
[----:B---3--:R-:W-:-:S04]  /*11f00*/  IADD3 R0, P6, R26, R49, RZ ;  /* 0x000000311a007210 */ /* 0x008fc80007fde0ff */
[----:B------:R3:W-:Y:S01]  /*11f10*/  STL [R1+0x19b4], R7 ;  /* 0x0019b40701007387 */ /* 0x0007e20000100800 */
[----:B------:R-:W5:Y:S01]  /*11f20*/  LDC R26, c[0x0][0x268] ;  /* 0x00009a00ff1a7b82 */ /* 0x000f620000000800 */
[----:B----4-:R-:W-:Y:S02]  /*11f30*/  IMAD.X R6, R196, 0x1, R5, P4 ;  /* 0x00000001c4067824 */ /* 0x010fe400020e0605 */
[----:B------:R4:W-:Y:S04]  /*11f40*/  STL [R1+0x19ac], R0 ;  /* 0x0019ac0001007387 */ /* 0x0009e80000100800 */
[----:B------:R2:W-:Y:S01]  /*11f50*/  STL [R1+0x19a0], R6 ;  /* 0x0019a00601007387 */ /* 0x0005e20000100800 */
[----:B------:R-:W0:Y:S01]  /*11f60*/  LDC R196, c[0x0][0x268] ;  /* 0x00009a00ffc47b82 */ /* 0x000e220000000800 */
[----:B---3--:R-:W-:Y:S01]  /*11f70*/  IADD3 R7, P4, R32, R8, RZ ;  /* 0x0000000820077210 */ /* 0x008fe20007f9e0ff */
[----:B----4-:R-:W-:-:S04]  /*11f80*/  IMAD.X R0, R197, 0x1, R13, P5 ;  /* 0x00000001c5007824 */ /* 0x010fc800028e060d */
        /* <DEDUP_REMOVED lines=41> */
[----:B-1----:R-:W-:Y:S02]  /*12220*/  IADD3 R7, P4, R47, R49, RZ ;  /* 0x000000312f077210 */ /* 0x002fe40007f9e0ff */
[----:B------:R-:W1:Y:S01]  /*12230*/  LDC R47, c[0x0][0x268] ;  /* 0x00009a00ff2f7b82 */ /* 0x000e620000000800 */
[----:B----4-:R-:W-:Y:S02]  /*12240*/  IMAD.X R0, R201, 0x1, R5, P5 ;  /* 0x00000001c9007824 */ /* 0x010fe400028e0605 */
[----:B------:R4:W-:Y:S01]  /*12250*/  STL [R1+0x195c], R7 ;  /* 0x00195c0701007387 */ /* 0x0009e20000100800 */
[----:B--2---:R-:W-:-:S03]  /*12260*/  IADD3 R6, P5, R112, R8, RZ ;  /* 0x0000000870067210 */ /* 0x004fc60007fbe0ff */
[----:B------:R2:W-:Y:S01]  /*12270*/  STL [R1+0x1950], R0 ;  /* 0x0019500001007387 */ /* 0x0005e20000100800 */
[----:B------:R-:W0:Y:S03]  /*12280*/  LDC R201, c[0x0][0x268] ;  /* 0x00009a00ffc97b82 */ /* 0x000e260000000800 */
[----:B------:R5:W-:Y:S01]  /*12290*/  STL [R1+0x1958], R6 ;  /* 0x0019580601007387 */ /* 0x000be20000100800 */
[----:B----4-:R-:W-:Y:S01]  /*122a0*/  IMAD.X R7, R202, 0x1, R13, P6 ;  /* 0x00000001ca077824 */ /* 0x010fe200030e060d */
[----:B--2---:R-:W-:-:S04]  /*122b0*/  IADD3 R0, P6, R112, R49, RZ ;  /* 0x0000003170007210 */ /* 0x004fc80007fde0ff */
[----:B------:R2:W-:Y:S01]  /*122c0*/  STL [R1+0x1954], R7 ;  /* 0x0019540701007387 */ /* 0x0005e20000100800 */
[----:B------:R-:W4:Y:S01]  /*122d0*/  LDC R112, c[0x0][0x268] ;  /* 0x00009a00ff707b82 */ /* 0x000f220000000800 */
[----:B-----5:R-:W-:Y:S02]  /*122e0*/  IMAD.X R6, R202, 0x1, R5, P4 ;  /* 0x00000001ca067824 */ /* 0x020fe400020e0605 */
[----:B------:R5:W-:Y:S04]  /*122f0*/  STL [R1+0x194c], R0 ;  /* 0x00194c0001007387 */ /* 0x000be80000100800 */
[----:B------:R3:W-:Y:S01]  /*12300*/  STL [R1+0x1940], R6 ;  /* 0x0019400601007387 */ /* 0x0007e20000100800 */
[----:B------:R-:W0:Y:S01]  /*12310*/  LDC R202, c[0x0][0x268] ;  /* 0x00009a00ffca7b82 */ /* 0x000e220000000800 */
[----:B--2---:R-:W-:Y:S01]  /*12320*/  IADD3 R7, P4, R55, R8, RZ ;  /* 0x0000000837077210 */ /* 0x004fe20007f9e0ff */
[----:B-----5:R-:W-:-:S04]  /*12330*/  IMAD.X R0, R203, 0x1, R13, P5 ;  /* 0x00000001cb007824 */ /* 0x020fc800028e060d */
[----:B------:R2:W-:Y:S01]  /*12340*/  STL [R1+0x1948], R7 ;  /* 0x0019480701007387 */ /* 0x0005e20000100800 */
[----:B---3--:R-:W-:-:S03]  /*12350*/  IADD3 R6, P5, R55, R49, RZ ;  /* 0x0000003137067210 */ /* 0x008fc60007fbe0ff */
[----:B------:R3:W-:Y:S01]  /*12360*/  STL [R1+0x1944], R0 ;  /* 0x0019440001007387 */ /* 0x0007e20000100800 */
[----:B------:R-:W5:Y:S03]  /*12370*/  LDC R55, c[0x0][0x268] ;  /* 0x00009a00ff377b82 */ /* 0x000f660000000800 */
        /* <DEDUP_REMOVED lines=12> */
[----:B----4-:R-:W-:-:S03]  /*12440*/  IADD3 R6, P5, R73, R8, RZ ;  /* 0x0000000849067210 */ /* 0x010fc60007fbe0ff */
[----:B------:R4:W-:Y:S01]  /*12450*/  STL [R1+0x1920], R0 ;  /* 0x0019200001007387 */ /* 0x0009e20000100800 */
[----:B------:R-:W2:Y:S03]  /*12460*/  LDC R204, c[0x0][0x268] ;  /* 0x00009a00ffcc7b82 */ /* 0x000ea60000000800 */
[----:B------:R0:W-:Y:S01]  /*12470*/  STL [R1+0x1928], R6 ;  /* 0x0019280601007387 */ /* 0x0001e20000100800 */
[----:B-1----:R-:W-:Y:S01]  /*12480*/  IMAD.X R7, R205, 0x1, R13, P6 ;  /* 0x00000001cd077824 */ /* 0x002fe200030e060d */
[----:B----4-:R-:W-:-:S04]  /*12490*/  IADD3 R0, P6, R73, R49, RZ ;  /* 0x0000003149007210 */ /* 0x010fc80007fde0ff */
[----:B------:R1:W-:Y:S01]  /*124a0*/  STL [R1+0x1924], R7 ;  /* 0x0019240701007387 */ /* 0x0003e20000100800 */
[----:B------:R-:W4:Y:S01]  /*124b0*/  LDC R73, c[0x0][0x268] ;  /* 0x00009a00ff497b82 */ /* 0x000f220000000800 */
[----:B0-----:R-:W-:Y:S02]  /*124c0*/  IMAD.X R6, R205, 0x1, R5, P4 ;  /* 0x00000001cd067824 */ /* 0x001fe400020e0605 */
[----:B------:R0:W-:Y:S04]  /*124d0*/  STL [R1+0x191c], R0 ;  /* 0x00191c0001007387 */ /* 0x0001e80000100800 */
[----:B------:R5:W-:Y:S01]  /*124e0*/  STL [R1+0x1910], R6 ;  /* 0x0019100601007387 */ /* 0x000be20000100800 */
[----:B------:R-:W2:Y:S01]  /*124f0*/  LDC R205, c[0x0][0x268] ;  /* 0x00009a00ffcd7b82 */ /* 0x000ea20000000800 */
[----:B-1----:R-:W-:Y:S01]  /*12500*/  IADD3 R7, P4, R66, R8, RZ ;  /* 0x0000000842077210 */ /* 0x002fe20007f9e0ff */
        /* <DEDUP_REMOVED lines=17> */
[----:B----4-:R-:W-:-:S03]  /*12620*/  IADD3 R6, P5, R126, R8, RZ ;  /* 0x000000087e067210 */ /* 0x010fc60007fbe0ff */
[----:B------:R4:W-:Y:S01]  /*12630*/  STL [R1+0x18f0], R0 ;  /* 0x0018f00001007387 */ /* 0x0009e20000100800 */
[----:B------:R-:W0:Y:S03]  /*12640*/  LDC R207, c[0x0][0x268] ;  /* 0x00009a00ffcf7b82 */ /* 0x000e260000000800 */
[----:B------:R2:W-:Y:S01]  /*12650*/  STL [R1+0x18f8], R6 ;  /* 0x0018f80601007387 */ /* 0x0005e20000100800 */
[----:B---3--:R-:W-:Y:S01]  /*12660*/  IMAD.X R7, R208, 0x1, R13, P6 ;  /* 0x00000001d0077824 */ /* 0x008fe200030e060d */
[----:B----4-:R-:W-:-:S04]  /*12670*/  IADD3 R0, P6, R126, R49, RZ ;  /* 0x000000317e007210 */ /* 0x010fc80007fde0ff */
[----:B------:R3:W-:Y:S01]  /*12680*/  STL [R1+0x18f4], R7 ;  /* 0x0018f40701007387 */ /* 0x0007e20000100800 */
[----:B------:R-:W4:Y:S01]  /*12690*/  LDC R126, c[0x0][0x268] ;  /* 0x00009a00ff7e7b82 */ /* 0x000f220000000800 */
[----:B--2---:R-:W-:Y:S02]  /*126a0*/  IMAD.X R6, R208, 0x1, R5, P4 ;  /* 0x00000001d0067824 */ /* 0x004fe400020e0605 */
[----:B------:R2:W-:Y:S04]  /*126b0*/  STL [R1+0x18ec], R0 ;  /* 0x0018ec0001007387 */ /* 0x0005e80000100800 */
[----:B------:R5:W-:Y:S01]  /*126c0*/  STL [R1+0x18e0], R6 ;  /* 0x0018e00601007387 */ /* 0x000be20000100800 */
[----:B------:R-:W0:Y:S01]  /*126d0*/  LDC R208, c[0x0][0x268] ;  /* 0x00009a00ffd07b82 */ /* 0x000e220000000800 */
[----:B---3--:R-:W-:Y:S01]  /*126e0*/  IADD3 R7, P4, R75, R8, RZ ;  /* 0x000000084b077210 */ /* 0x008fe20007f9e0ff */
[----:B--2---:R-:W-:-:S04]  /*126f0*/  IMAD.X R0, R209, 0x1, R13, P5 ;  /* 0x00000001d1007824 */ /* 0x004fc800028e060d */
[----:B------:R2:W-:Y:S01]  /*12700*/  STL [R1+0x18e8], R7 ;  /* 0x0018e80701007387 */ /* 0x0005e20000100800 */
[----:B-----5:R-:W-:-:S03]  /*12710*/  IADD3 R6, P5, R75, R49, RZ ;  /* 0x000000314b067210 */ /* 0x020fc60007fbe0ff */
        /* <DEDUP_REMOVED lines=111> */
[----:B--2---:R-:W-:-:S03]  /*12e10*/  IMAD.X R6, R220, 0x1, R5, P4 ;  /* 0x00000001dc067824 */ /* 0x004fc600020e0605 */
[----:B------:R2:W-:Y:S01]  /*12e20*/  STL [R1+0x182c], R0 ;  /* 0x00182c0001007387 */ /* 0x0005e20000100800 */
[----:B------:R-:W-:Y:S01]  /*12e30*/  IMAD R44, R28, 0x2, R63 ;  /* 0x000000021c2c7824 */ /* 0x000fe200078e023f */
[----:B------:R-:W4:Y:S02]  /*12e40*/  LDC R220, c[0x0][0x268] ;  /* 0x00009a00ffdc7b82 */ /* 0x000f240000000800 */
[----:B------:R5:W-:Y:S01]  /*12e50*/  STL [R1+0x1820], R6 ;  /* 0x0018200601007387 */ /* 0x000be20000100800 */
[----:B---3--:R-:W-:Y:S01]  /*12e60*/  IADD3 R7, P4, R115, R8, RZ ;  /* 0x0000000873077210 */ /* 0x008fe20007f9e0ff */
[----:B--2---:R-:W-:-:S04]  /*12e70*/  IMAD.X R0, R221, 0x1, R13, P5 ;  /* 0x00000001dd007824 */ /* 0x004fc800028e060d */
[----:B------:R2:W-:Y:S01]  /*12e80*/  STL [R1+0x1828], R7 ;  /* 0x0018280701007387 */ /* 0x0005e20000100800 */
[----:B------:R-:W3:Y:S01]  /*12e90*/  LDC R28, c[0x0][0x268] ;  /* 0x00009a00ff1c7b82 */ /* 0x000ee20000000800 */
[----:B-----5:R-:W-:Y:S02]  /*12ea0*/  IADD3 R6, P5, R115, R49, RZ ;  /* 0x0000003173067210 */ /* 0x020fe40007fbe0ff */
[----:B------:R5:W-:Y:S04]  /*12eb0*/  STL [R1+0x1824], R0 ;  /* 0x0018240001007387 */ /* 0x000be80000100800 */
[----:B------:R1:W-:Y:S01]  /*12ec0*/  STL [R1+0x181c], R6 ;  /* 0x00181c0601007387 */ /* 0x0003e20000100800 */
[----:B------:R-:W0:Y:S01]  /*12ed0*/  LDC R115, c[0x0][0x268] ;  /* 0x00009a00ff737b82 */ /* 0x000e220000000800 */
[----:B--2---:R-:W-:Y:S01]  /*12ee0*/  IMAD.X R7, R221, 0x1, R5, P6 ;  /* 0x00000001dd077824 */ /* 0x004fe200030e0605 */
[----:B-----5:R-:W-:-:S04]  /*12ef0*/  IADD3 R0, P6, R119, R8, RZ ;  /* 0x0000000877007210 */ /* 0x020fc80007fde0ff */
[----:B------:R2:W-:Y:S02]  /*12f00*/  STL [R1+0x1810], R7 ;  /* 0x0018100701007387 */ /* 0x0005e40000100800 */
[----:B------:R-:W5:Y:S01]  /*12f10*/  LDC R221, c[0x0][0x268] ;  /* 0x00009a00ffdd7b82 */ /* 0x000f620000000800 */
[C---:B-1----:R-:W-:Y:S01]  /*12f20*/  IMAD.X R6, R222.reuse, 0x1, R13, P4 ;  /* 0x00000001de067824 */ /* 0x042fe200020e060d */
[----:B------:R1:W-:Y:S04]  /*12f30*/  STL [R1+0x1818], R0 ;  /* 0x0018180001007387 */ /* 0x0003e80000100800 */
[----:B------:R1:W-:Y:S01]  /*12f40*/  STL [R1+0x1814], R6 ;  /* 0x0018140601007387 */ /* 0x0003e20000100800 */
[----:B--2---:R-:W-:Y:S02]  /*12f50*/  IADD3 R7, P4, R119, R49, RZ ;  /* 0x0000003177077210 */ /* 0x004fe40007f9e0ff */
[----:B------:R-:W2:Y:S01]  /*12f60*/  LDC R119, c[0x0][0x268] ;  /* 0x00009a00ff777b82 */ /* 0x000ea20000000800 */
[----:B-1----:R-:W-:-:S02]  /*12f70*/  IMAD.X R0, R222, 0x1, R5, P5 ;  /* 0x00000001de007824 */ /* 0x002fc400028e0605 */
[----:B------:R1:W-:Y:S01]  /*12f80*/  STL [R1+0x180c], R7 ;  /* 0x00180c0701007387 */ /* 0x0003e20000100800 */
[----:B------:R-:W-:-:S03]  /*12f90*/  IADD3 R6, P5, R87, R8, RZ ;  /* 0x0000000857067210 */ /* 0x000fc60007fbe0ff */
[----:B------:R4:W-:Y:S01]  /*12fa0*/  STL [R1+0x1800], R0 ;  /* 0x0018000001007387 */ /* 0x0009e20000100800 */
[----:B------:R-:W5:Y:S03]  /*12fb0*/  LDC R222, c[0x0][0x268] ;  /* 0x00009a00ffde7b82 */ /* 0x000f660000000800 */
[----:B------:R3:W-:Y:S01]  /*12fc0*/  STL [R1+0x1808], R6 ;  /* 0x0018080601007387 */ /* 0x0007e20000100800 */
[----:B-1----:R-:W-:Y:S01]  /*12fd0*/  IMAD.X R7, R223, 0x1, R13, P6 ;  /* 0x00000001df077824 */ /* 0x002fe200030e060d */
[----:B----4-:R-:W-:-:S04]  /*12fe0*/  IADD3 R0, P6, R87, R49, RZ ;  /* 0x0000003157007210 */ /* 0x010fc80007fde0ff */
[----:B------:R1:W-:Y:S01]  /*12ff0*/  STL [R1+0x1804], R7 ;  /* 0x0018040701007387 */ /* 0x0003e20000100800 */
[----:B------:R-:W4:Y:S01]  /*13000*/  LDC R87, c[0x0][0x268] ;  /* 0x00009a00ff577b82 */ /* 0x000f220000000800 */
[----:B---3--:R-:W-:Y:S02]  /*13010*/  IMAD.X R6, R223, 0x1, R5, P4 ;  /* 0x00000001df067824 */ /* 0x008fe400020e0605 */
[----:B------:R3:W-:Y:S04]  /*13020*/  STL [R1+0x17fc], R0 ;  /* 0x0017fc0001007387 */ /* 0x0007e80000100800 */
[----:B------:R0:W-:Y:S01]  /*13030*/  STL [R1+0x17f0], R6 ;  /* 0x0017f00601007387 */ /* 0x0001e20000100800 */
[----:B------:R-:W5:Y:S01]  /*13040*/  LDC R223, c[0x0][0x268] ;  /* 0x00009a00ffdf7b82 */ /* 0x000f620000000800 */
[----:B-1----:R-:W-:Y:S01]  /*13050*/  IADD3 R7, P4, R128, R8, RZ ;  /* 0x0000000880077210 */ /* 0x002fe20007f9e0ff */
[----:B---3--:R-:W-:-:S04]  /*13060*/  IMAD.X R0, R224, 0x1, R13, P5 ;  /* 0x00000001e0007824 */ /* 0x008fc800028e060d */
[----:B------:R1:W-:Y:S01]  /*13070*/  STL [R1+0x17f8], R7 ;  /* 0x0017f80701007387 */ /* 0x0003e20000100800 */
[----:B0-----:R-:W-:-:S03]  /*13080*/  IADD3 R6, P5, R128, R49, RZ ;  /* 0x0000003180067210 */ /* 0x001fc60007fbe0ff */
[----:B------:R0:W-:Y:S01]  /*13090*/  STL [R1+0x17f4], R0 ;  /* 0x0017f40001007387 */ /* 0x0001e20000100800 */
[----:B------:R-:W3:Y:S03]  /*130a0*/  LDC R128, c[0x0][0x268] ;  /* 0x00009a00ff807b82 */ /* 0x000ee60000000800 */
[----:B------:R2:W-:Y:S01]  /*130b0*/  STL [R1+0x17ec], R6 ;  /* 0x0017ec0601007387 */ /* 0x0005e20000100800 */
[----:B-1----:R-:W-:-:S04]  /*130c0*/  IMAD.X R7, R224, 0x1, R5, P6 ;  /* 0x00000001e0077824 */ /* 0x002fc800030e0605 */
[----:B------:R-:W1:Y:S01]  /*130d0*/  LDC R224, c[0x0][0x268] ;  /* 0x00009a00ffe07b82 */ /* 0x000e620000000800 */
[----:B0-----:R-:W-:Y:S01]  /*130e0*/  IADD3 R0, P6, R133, R8, RZ ;  /* 0x0000000885007210 */ /* 0x001fe20007fde0ff */
[----:B------:R0:W-:Y:S01]  /*130f0*/  STL [R1+0x17e0], R7 ;  /* 0x0017e00701007387 */ /* 0x0001e20000100800 */
[----:B--2---:R-:W-:-:S03]  /*13100*/  IMAD.X R6, R225, 0x1, R13, P4 ;  /* 0x00000001e1067824 */ /* 0x004fc600020e060d */
[----:B------:R2:W-:Y:S04]  /*13110*/  STL [R1+0x17e8], R0 ;  /* 0x0017e80001007387 */ /* 0x0005e80000100800 */
[----:B------:R4:W-:Y:S01]  /*13120*/  STL [R1+0x17e4], R6 ;  /* 0x0017e40601007387 */ /* 0x0009e20000100800 */
[----:B0-----:R-:W-:Y:S02]  /*13130*/  IADD3 R7, P4, R133, R49, RZ ;  /* 0x0000003185077210 */ /* 0x001fe40007f9e0ff */
[----:B------:R-:W0:Y:S01]  /*13140*/  LDC R133, c[0x0][0x268] ;  /* 0x00009a00ff857b82 */ /* 0x000e220000000800 */
[----:B--2---:R-:W-:Y:S02]  /*13150*/  IMAD.X R0, R225, 0x1, R5, P5 ;  /* 0x00000001e1007824 */ /* 0x004fe400028e0605 */
[----:B------:R2:W-:Y:S01]  /*13160*/  STL [R1+0x17dc], R7 ;  /* 0x0017dc0701007387 */ /* 0x0005e20000100800 */
[----:B----4-:R-:W-:-:S03]  /*13170*/  IADD3 R6, P5, R61, R8, RZ ;  /* 0x000000083d067210 */ /* 0x010fc60007fbe0ff */
[----:B------:R4:W-:Y:S01]  /*13180*/  STL [R1+0x17d0], R0 ;  /* 0x0017d00001007387 */ /* 0x0009e20000100800 */
[----:B------:R-:W1:Y:S03]  /*13190*/  LDC R225, c[0x0][0x268] ;  /* 0x00009a00ffe17b82 */ /* 0x000e660000000800 */
[----:B------:R5:W-:Y:S01]  /*131a0*/  STL [R1+0x17d8], R6 ;  /* 0x0017d80601007387 */ /* 0x000be20000100800 */
[----:B--2---:R-:W-:Y:S01]  /*131b0*/  IMAD.X R7, R226, 0x1, R13, P6 ;  /* 0x00000001e2077824 */ /* 0x004fe200030e060d */
[----:B----4-:R-:W-:-:S04]  /*131c0*/  IADD3 R0, P6, R61, R49, RZ ;  /* 0x000000313d007210 */ /* 0x010fc80007fde0ff */
[----:B------:R2:W-:Y:S01]  /*131d0*/  STL [R1+0x17d4], R7 ;  /* 0x0017d40701007387 */ /* 0x0005e20000100800 */
[----:B-----5:R-:W-:-:S03]  /*131e0*/  IMAD.X R6, R226, 0x1, R5, P4 ;  /* 0x00000001e2067824 */ /* 0x020fc600020e0605 */
[----:B------:R4:W-:Y:S01]  /*131f0*/  STL [R1+0x17cc], R0 ;  /* 0x0017cc0001007387 */ /* 0x0009e20000100800 */
[----:B------:R-:W5:Y:S03]  /*13200*/  LDC R226, c[0x0][0x268] ;  /* 0x00009a00ffe27b82 */ /* 0x000f660000000800 */
[----:B------:R3:W-:Y:S01]  /*13210*/  STL [R1+0x17c0], R6 ;  /* 0x0017c00601007387 */ /* 0x0007e20000100800 */
        /* <DEDUP_REMOVED lines=14> */
[----:B---3--:R-:W-:Y:S01]  /*13300*/  IADD3 R7, P4, R90, R49, RZ ;  /* 0x000000315a077210 */ /* 0x008fe20007f9e0ff */
[----:B0-----:R-:W-:-:S04]  /*13310*/  IMAD.X R0, R228, 0x1, R5, P5 ;  /* 0x00000001e4007824 */ /* 0x001fc800028e0605 */
[----:B------:R0:W-:Y:S01]  /*13320*/  STL [R1+0x17ac], R7 ;  /* 0x0017ac0701007387 */ /* 0x0001e20000100800 */
[----:B------:R-:W3:Y:S01]  /*13330*/  LDC R228, c[0x0][0x268] ;  /* 0x00009a00ffe47b82 */ /* 0x000ee20000000800 */
[----:B-1----:R-:W-:Y:S02]  /*13340*/  IADD3 R6, P5, R11, R8, RZ ;  /* 0x000000080b067210 */ /* 0x002fe40007fbe0ff */
[----:B------:R1:W-:Y:S04]  /*13350*/  STL [R1+0x17a0], R0 ;  /* 0x0017a00001007387 */ /* 0x0003e80000100800 */
[----:B------:R5:W-:Y:S01]  /*13360*/  STL [R1+0x17a8], R6 ;  /* 0x0017a80601007387 */ /* 0x000be20000100800 */
[----:B0-----:R-:W-:Y:S01]  /*13370*/  IMAD.X R7, R229, 0x1, R13, P6 ;  /* 0x00000001e5077824 */ /* 0x001fe200030e060d */
[----:B-1----:R-:W-:-:S04]  /*13380*/  IADD3 R0, P6, R11, R49, RZ ;  /* 0x000000310b007210 */ /* 0x002fc80007fde0ff */
[----:B------:R0:W-:Y:S01]  /*13390*/  STL [R1+0x17a4], R7 ;  /* 0x0017a40701007387 */ /* 0x0001e20000100800 */
[----:B------:R-:W1:Y:S01]  /*133a0*/  LDC R11, c[0x0][0x268] ;  /* 0x00009a00ff0b7b82 */ /* 0x000e620000000800 */
[----:B-----5:R-:W-:Y:S02]  /*133b0*/  IMAD.X R6, R229, 0x1, R5, P4 ;  /* 0x00000001e5067824 */ /* 0x020fe400020e0605 */
[----:B------:R5:W-:Y:S04]  /*133c0*/  STL [R1+0x179c], R0 ;  /* 0x00179c0001007387 */ /* 0x000be80000100800 */
[----:B------:R4:W-:Y:S01]  /*133d0*/  STL [R1+0x1790], R6 ;  /* 0x0017900601007387 */ /* 0x0009e20000100800 */
[----:B------:R-:W3:Y:S01]  /*133e0*/  LDC R229, c[0x0][0x268] ;  /* 0x00009a00ffe57b82 */ /* 0x000ee20000000800 */
[----:B0-----:R-:W-:Y:S01]  /*133f0*/  IADD3 R7, P4, R46, R8, RZ ;  /* 0x000000082e077210 */ /* 0x001fe20007f9e0ff */
[----:B-----5:R-:W-:-:S04]  /*13400*/  IMAD.X R0, R230, 0x1, R13, P5 ;  /* 0x00000001e6007824 */ /* 0x020fc800028e060d */
[----:B------:R0:W-:Y:S01]  /*13410*/  STL [R1+0x1798], R7 ;  /* 0x0017980701007387 */ /* 0x0001e20000100800 */
[----:B----4-:R-:W-:-:S03]  /*13420*/  IADD3 R6, P5, R46, R49, RZ ;  /* 0x000000312e067210 */ /* 0x010fc60007fbe0ff */
[----:B------:R4:W-:Y:S01]  /*13430*/  STL [R1+0x1794], R0 ;  /* 0x0017940001007387 */ /* 0x0009e20000100800 */
[----:B------:R-:W5:Y:S03]  /*13440*/  LDC R46, c[0x0][0x268] ;  /* 0x00009a00ff2e7b82 */ /* 0x000f660000000800 */
[----:B------:R2:W-:Y:S01]  /*13450*/  STL [R1+0x178c], R6 ;  /* 0x00178c0601007387 */ /* 0x0005e20000100800 */
[----:B0-----:R-:W-:-:S04]  /*13460*/  IMAD.X R7, R230, 0x1, R5, P6 ;  /* 0x00000001e6077824 */ /* 0x001fc800030e0605 */
[----:B------:R-:W0:Y:S01]  /*13470*/  LDC R230, c[0x0][0x268] ;  /* 0x00009a00ffe67b82 */ /* 0x000e220000000800 */
[----:B----4-:R-:W-:Y:S01]  /*13480*/  IADD3 R0, P6, R21, R8, RZ ;  /* 0x0000000815007210 */ /* 0x010fe20007fde0ff */
[----:B------:R4:W-:Y:S01]  /*13490*/  STL [R1+0x1780], R7 ;  /* 0x0017800701007387 */ /* 0x0009e20000100800 */
[----:B--2---:R-:W-:-:S03]  /*134a0*/  IMAD.X R6, R231, 0x1, R13, P4 ;  /* 0x00000001e7067824 */ /* 0x004fc600020e060d */
[----:B------:R2:W-:Y:S04]  /*134b0*/  STL [R1+0x1788], R0 ;  /* 0x0017880001007387 */ /* 0x0005e80000100800 */
[----:B------:R1:W-:Y:S01]  /*134c0*/  STL [R1+0x1784], R6 ;  /* 0x0017840601007387 */ /* 0x0003e20000100800 */
[----:B----4-:R-:W-:Y:S01]  /*134d0*/  IADD3 R7, P4, R21, R49, RZ ;  /* 0x0000003115077210 */ /* 0x010fe20007f9e0ff */
[----:B--2---:R-:W-:-:S04]  /*134e0*/  IMAD.X R0, R231, 0x1, R5, P5 ;  /* 0x00000001e7007824 */ /* 0x004fc800028e0605 */
[----:B------:R2:W-:Y:S01]  /*134f0*/  STL [R1+0x177c], R7 ;  /* 0x00177c0701007387 */ /* 0x0005e20000100800 */
[----:B------:R-:W4:Y:S01]  /*13500*/  LDC R231, c[0x0][0x268] ;  /* 0x00009a00ffe77b82 */ /* 0x000f220000000800 */
[C---:B-1----:R-:W-:Y:S02]  /*13510*/  IADD3 R6, P5, R113.reuse, R8, RZ ;  /* 0x0000000871067210 */ /* 0x042fe40007fbe0ff */
[----:B------:R1:W-:Y:S04]  /*13520*/  STL [R1+0x1770], R0 ;  /* 0x0017700001007387 */ /* 0x0003e80000100800 */
[----:B------:R3:W-:Y:S01]  /*13530*/  STL [R1+0x1778], R6 ;  /* 0x0017780601007387 */ /* 0x0007e20000100800 */
[----:B--2---:R-:W-:Y:S01]  /*13540*/  IMAD.X R7, R232, 0x1, R13, P6 ;  /* 0x00000001e8077824 */ /* 0x004fe200030e060d */
[----:B-1----:R-:W-:-:S04]  /*13550*/  IADD3 R0, P6, R113, R49, RZ ;  /* 0x0000003171007210 */ /* 0x002fc80007fde0ff */
[----:B------:R1:W-:Y:S01]  /*13560*/  STL [R1+0x1774], R7 ;  /* 0x0017740701007387 */ /* 0x0003e20000100800 */
[----:B------:R-:W2:Y:S01]  /*13570*/  LDC R113, c[0x0][0x268] ;  /* 0x00009a00ff717b82 */ /* 0x000ea20000000800 */
[----:B---3--:R-:W-:Y:S02]  /*13580*/  IMAD.X R6, R232, 0x1, R5, P4 ;  /* 0x00000001e8067824 */ /* 0x008fe400020e0605 */
[----:B------:R3:W-:Y:S04]  /*13590*/  STL [R1+0x176c], R0 ;  /* 0x00176c0001007387 */ /* 0x0007e80000100800 */
[----:B------:R5:W-:Y:S01]  /*135a0*/  STL [R1+0x1760], R6 ;  /* 0x0017600601007387 */ /* 0x000be20000100800 */
[----:B------:R-:W4:Y:S01]  /*135b0*/  LDC R232, c[0x0][0x268] ;  /* 0x00009a00ffe87b82 */ /* 0x000f220000000800 */
[----:B-1----:R-:W-:Y:S01]  /*135c0*/  IADD3 R7, P4, R69, R8, RZ ;  /* 0x0000000845077210 */ /* 0x002fe20007f9e0ff */
[----:B---3--:R-:W-:-:S04]  /*135d0*/  IMAD.X R0, R233, 0x1, R13, P5 ;  /* 0x00000001e9007824 */ /* 0x008fc800028e060d */
[----:B------:R1:W-:Y:S01]  /*135e0*/  STL [R1+0x1768], R7 ;  /* 0x0017680701007387 */ /* 0x0003e20000100800 */
[----:B-----5:R-:W-:-:S03]  /*135f0*/  IADD3 R6, P5, R69, R49, RZ ;  /* 0x0000003145067210 */ /* 0x020fc60007fbe0ff */
[----:B------:R3:W-:Y:S01]  /*13600*/  STL [R1+0x1764], R0 ;  /* 0x0017640001007387 */ /* 0x0007e20000100800 */
[----:B------:R-:W5:Y:S03]  /*13610*/  LDC R69, c[0x0][0x268] ;  /* 0x00009a00ff457b82 */ /* 0x000f660000000800 */
[----:B------:R0:W-:Y:S01]  /*13620*/  STL [R1+0x175c], R6 ;  /* 0x00175c0601007387 */ /* 0x0001e20000100800 */
[----:B-1----:R-:W-:-:S04]  /*13630*/  IMAD.X R7, R233, 0x1, R5, P6 ;  /* 0x00000001e9077824 */ /* 0x002fc800030e0605 */
[----:B------:R-:W1:Y:S01]  /*13640*/  LDC R233, c[0x0][0x268] ;  /* 0x00009a00ffe97b82 */ /* 0x000e620000000800 */
        /* <DEDUP_REMOVED lines=9> */
[----:B--2---:R-:W-:-:S03]  /*136e0*/  IADD3 R6, P5, R104, R8, RZ ;  /* 0x0000000868067210 */ /* 0x004fc60007fbe0ff */
[----:B------:R2:W-:Y:S01]  /*136f0*/  STL [R1+0x1740], R0 ;  /* 0x0017400001007387 */ /* 0x0005e20000100800 */
[----:B------:R-:W1:Y:S03]  /*13700*/  LDC R234, c[0x0][0x268] ;  /* 0x00009a00ffea7b82 */ /* 0x000e660000000800 */
        /* <DEDUP_REMOVED lines=18> */
[C---:B----4-:R-:W-:Y:S01]  /*13830*/  IADD3 R0, P6, R4.reuse, R8, RZ ;  /* 0x0000000804007210 */ /* 0x050fe20007fde0ff */
[----:B------:R-:W-:Y:S01]  /*13840*/  STL [R1+0x1720], R7 ;  /* 0x0017200701007387 */ /* 0x000fe20000100800 */
[C---:B---3--:R-:W-:Y:S01]  /*13850*/  IMAD.X R6, R237.reuse, 0x1, R13, P4 ;  /* 0x00000001ed067824 */ /* 0x048fe200020e060d */
[----:B------:R-:W-:Y:S02]  /*13860*/  IADD3 R4, P4, R4, R49, RZ ;  /* 0x0000003104047210 */ /* 0x000fe40007f9e0ff */
[----:B------:R3:W-:Y:S04]  /*13870*/  STL [R1+0x1728], R0 ;  /* 0x0017280001007387 */ /* 0x0007e80000100800 */
[----:B------:R4:W-:Y:S04]  /*13880*/  STL [R1+0x1724], R6 ;  /* 0x0017240601007387 */ /* 0x0009e80000100800 */
[----:B------:R2:W-:Y:S01]  /*13890*/  STL [R1+0x171c], R4 ;  /* 0x00171c0401007387 */ /* 0x0005e20000100800 */
[----:B---3--:R-:W-:-:S02]  /*138a0*/  IMAD.X R0, R237, 0x1, R5, P5 ;  /* 0x00000001ed007824 */ /* 0x008fc400028e0605 */
[----:B------:R-:W3:Y:S01]  /*138b0*/  LDC R237, c[0x0][0x268] ;  /* 0x00009a00ffed7b82 */ /* 0x000ee20000000800 */
[----:B----4-:R-:W-:Y:S02]  /*138c0*/  IADD3 R6, P5, R52, R8, RZ ;  /* 0x0000000834067210 */ /* 0x010fe40007fbe0ff */
[----:B------:R4:W-:Y:S01]  /*138d0*/  STL [R1+0x1710], R0 ;  /* 0x0017100001007387 */ /* 0x0009e20000100800 */
[----:B--2---:R-:W-:-:S03]  /*138e0*/  IMAD.X R4, R238, 0x1, R13, P6 ;  /* 0x00000001ee047824 */ /* 0x004fc600030e060d */
[----:B------:R2:W-:Y:S04]  /*138f0*/  STL [R1+0x1718], R6 ;  /* 0x0017180601007387 */ /* 0x0005e80000100800 */
[----:B------:R1:W-:Y:S01]  /*13900*/  STL [R1+0x1714], R4 ;  /* 0x0017140401007387 */ /* 0x0003e20000100800 */
[----:B----4-:R-:W-:Y:S02]  /*13910*/  IADD3 R0, P6, R52, R49, RZ ;  /* 0x0000003134007210 */ /* 0x010fe40007fde0ff */
[----:B------:R-:W4:Y:S01]  /*13920*/  LDC R52, c[0x0][0x268] ;  /* 0x00009a00ff347b82 */ /* 0x000f220000000800 */
[----:B--2---:R-:W-:Y:S02]  /*13930*/  IMAD.X R6, R238, 0x1, R5, P4 ;  /* 0x00000001ee067824 */ /* 0x004fe400020e0605 */
[----:B------:R2:W-:Y:S01]  /*13940*/  STL [R1+0x170c], R0 ;  /* 0x00170c0001007387 */ /* 0x0005e20000100800 */
[----:B-1----:R-:W-:-:S03]  /*13950*/  IADD3 R4, P4, R102, R8, RZ ;  /* 0x0000000866047210 */ /* 0x002fc60007f9e0ff */
[----:B------:R1:W-:Y:S01]  /*13960*/  STL [R1+0x1700], R6 ;  /* 0x0017000601007387 */ /* 0x0003e20000100800 */
[----:B------:R-:W3:Y:S03]  /*13970*/  LDC R238, c[0x0][0x268] ;  /* 0x00009a00ffee7b82 */ /* 0x000ee60000000800 */
[----:B------:R5:W-:Y:S01]  /*13980*/  STL [R1+0x1708], R4 ;  /* 0x0017080401007387 */ /* 0x000be20000100800 */
[----:B--2---:R-:W-:Y:S01]  /*13990*/  IMAD.X R0, R239, 0x1, R13, P5 ;  /* 0x00000001ef007824 */ /* 0x004fe200028e060d */
[----:B-1----:R-:W-:-:S04]  /*139a0*/  IADD3 R6, P5, R102, R49, RZ ;  /* 0x0000003166067210 */ /* 0x002fc80007fbe0ff */
[----:B------:R1:W-:Y:S01]  /*139b0*/  STL [R1+0x1704], R0 ;  /* 0x0017040001007387 */ /* 0x0003e20000100800 */
[----:B------:R-:W2:Y:S01]  /*139c0*/  LDC R102, c[0x0][0x268] ;  /* 0x00009a00ff667b82 */ /* 0x000ea20000000800 */
[----:B-----5:R-:W-:Y:S02]  /*139d0*/  IMAD.X R4, R239, 0x1, R5, P6 ;  /* 0x00000001ef047824 */ /* 0x020fe400030e0605 */
[----:B------:R5:W-:Y:S04]  /*139e0*/  STL [R1+0x16fc], R6 ;  /* 0x0016fc0601007387 */ /* 0x000be80000100800 */
[----:B------:R0:W-:Y:S01]  /*139f0*/  STL [R1+0x16f0], R4 ;  /* 0x0016f00401007387 */ /* 0x0001e20000100800 */
[----:B------:R-:W3:Y:S01]  /*13a00*/  LDC R239, c[0x0][0x268] ;  /* 0x00009a00ffef7b82 */ /* 0x000ee20000000800 */
[----:B-1----:R-:W-:Y:S01]  /*13a10*/  IADD3 R0, P6, R110, R8, RZ ;  /* 0x000000086e007210 */ /* 0x002fe20007fde0ff */
[----:B-----5:R-:W-:-:S04]  /*13a20*/  IMAD.X R6, R240, 0x1, R13, P4 ;  /* 0x00000001f0067824 */ /* 0x020fc800020e060d */
[----:B------:R1:W-:Y:S01]  /*13a30*/  STL [R1+0x16f8], R0 ;  /* 0x0016f80001007387 */ /* 0x0003e20000100800 */
[----:B0-----:R-:W-:-:S03]  /*13a40*/  IADD3 R4, P4, R110, R49, RZ ;  /* 0x000000316e047210 */ /* 0x001fc60007f9e0ff */
[----:B------:R0:W-:Y:S01]  /*13a50*/  STL [R1+0x16f4], R6 ;  /* 0x0016f40601007387 */ /* 0x0001e20000100800 */
[----:B------:R-:W5:Y:S03]  /*13a60*/  LDC R110, c[0x0][0x268] ;  /* 0x00009a00ff6e7b82 */ /* 0x000f660000000800 */
[----:B------:R4:W-:Y:S01]  /*13a70*/  STL [R1+0x16ec], R4 ;  /* 0x0016ec0401007387 */ /* 0x0009e20000100800 */
[----:B-1----:R-:W-:-:S04]  /*13a80*/  IMAD.X R0, R240, 0x1, R5, P5 ;  /* 0x00000001f0007824 */ /* 0x002fc800028e0605 */
[----:B------:R-:W1:Y:S01]  /*13a90*/  LDC R240, c[0x0][0x268] ;  /* 0x00009a00fff07b82 */ /* 0x000e620000000800 */
[----:B0-----:R-:W-:Y:S01]  /*13aa0*/  IADD3 R6, P5, R121, R8, RZ ;  /* 0x0000000879067210 */ /* 0x001fe20007fbe0ff */
[----:B------:R0:W-:Y:S01]  /*13ab0*/  STL [R1+0x16e0], R0 ;  /* 0x0016e00001007387 */ /* 0x0001e20000100800 */
[----:B----4-:R-:W-:-:S03]  /*13ac0*/  IMAD.X R4, R241, 0x1, R13, P6 ;  /* 0x00000001f1047824 */ /* 0x010fc600030e060d */
[----:B------:R4:W-:Y:S04]  /*13ad0*/  STL [R1+0x16e8], R6 ;  /* 0x0016e80601007387 */ /* 0x0009e80000100800 */
[----:B------:R2:W-:Y:S01]  /*13ae0*/  STL [R1+0x16e4], R4 ;  /* 0x0016e40401007387 */ /* 0x0005e20000100800 */
[----:B0-----:R-:W-:Y:S02]  /*13af0*/  IADD3 R0, P6, R121, R49, RZ ;  /* 0x0000003179007210 */ /* 0x001fe40007fde0ff */
[----:B------:R-:W0:Y:S01]  /*13b00*/  LDC R121, c[0x0][0x268] ;  /* 0x00009a00ff797b82 */ /* 0x000e220000000800 */
[----:B----4-:R-:W-:Y:S02]  /*13b10*/  IMAD.X R6, R241, 0x1, R5, P4 ;  /* 0x00000001f1067824 */ /* 0x010fe400020e0605 */
[----:B------:R4:W-:Y:S01]  /*13b20*/  STL [R1+0x16dc], R0 ;  /* 0x0016dc0001007387 */ /* 0x0009e20000100800 */
[----:B--2---:R-:W-:-:S03]  /*13b30*/  IADD3 R4, P4, R23, R8, RZ ;  /* 0x0000000817047210 */ /* 0x004fc60007f9e0ff */
[----:B------:R2:W-:Y:S01]  /*13b40*/  STL [R1+0x16d0], R6 ;  /* 0x0016d00601007387 */ /* 0x0005e20000100800 */
[----:B------:R-:W1:Y:S03]  /*13b50*/  LDC R241, c[0x0][0x268] ;  /* 0x00009a00fff17b82 */ /* 0x000e660000000800 */
[----:B------:R3:W-:Y:S01]  /*13b60*/  STL [R1+0x16d8], R4 ;  /* 0x0016d80401007387 */ /* 0x0007e20000100800 */
[----:B----4-:R-:W-:Y:S01]  /*13b70*/  IMAD.X R0, R242, 0x1, R13, P5 ;  /* 0x00000001f2007824 */ /* 0x010fe200028e060d */
[----:B--2---:R-:W-:-:S04]  /*13b80*/  IADD3 R6, P5, R23, R49, RZ ;  /* 0x0000003117067210 */ /* 0x004fc80007fbe0ff */
[----:B------:R2:W-:Y:S01]  /*13b90*/  STL [R1+0x16d4], R0 ;  /* 0x0016d40001007387 */ /* 0x0005e20000100800 */
[----:B------:R-:W4:Y:S01]  /*13ba0*/  LDC R23, c[0x0][0x268] ;  /* 0x00009a00ff177b82 */ /* 0x000f220000000800 */
[----:B---3--:R-:W-:Y:S02]  /*13bb0*/  IMAD.X R4, R242, 0x1, R5, P6 ;  /* 0x00000001f2047824 */ /* 0x008fe400030e0605 */
[----:B------:R3:W-:Y:S04]  /*13bc0*/  STL [R1+0x16cc], R6 ;  /* 0x0016cc0601007387 */ /* 0x0007e80000100800 */
[----:B------:R5:W-:Y:S01]  /*13bd0*/  STL [R1+0x16c0], R4 ;  /* 0x0016c00401007387 */ /* 0x000be20000100800 */
[----:B------:R-:W1:Y:S01]  /*13be0*/  LDC R242, c[0x0][0x268] ;  /* 0x00009a00fff27b82 */ /* 0x000e620000000800 */
[----:B--2---:R-:W-:Y:S01]  /*13bf0*/  IADD3 R0, P6, R38, R8, RZ ;  /* 0x0000000826007210 */ /* 0x004fe20007fde0ff */
[----:B---3--:R-:W-:-:S04]  /*13c00*/  IMAD.X R6, R243, 0x1, R13, P4 ;  /* 0x00000001f3067824 */ /* 0x008fc800020e060d */
        /* <DEDUP_REMOVED lines=16> */
[----:B----4-:R-:W-:-:S03]  /*13d10*/  IADD3 R4, P4, R123, R8, RZ ;  /* 0x000000087b047210 */ /* 0x010fc60007f9e0ff */
[----:B------:R4:W-:Y:S01]  /*13d20*/  STL [R1+0x16a0], R6 ;  /* 0x0016a00601007387 */ /* 0x0009e20000100800 */
[----:B------:R-:W2:Y:S03]  /*13d30*/  LDC R244, c[0x0][0x268] ;  /* 0x00009a00fff47b82 */ /* 0x000ea60000000800 */
[----:B------:R1:W-:Y:S01]  /*13d40*/  STL [R1+0x16a8], R4 ;  /* 0x0016a80401007387 */ /* 0x0003e20000100800 */
[----:B0-----:R-:W-:Y:S01]  /*13d50*/  IMAD.X R0, R245, 0x1, R13, P5 ;  /* 0x00000001f5007824 */ /* 0x001fe200028e060d */
[----:B----4-:R-:W-:-:S04]  /*13d60*/  IADD3 R6, P5, R123, R49, RZ ;  /* 0x000000317b067210 */ /* 0x010fc80007fbe0ff */
[----:B------:R0:W-:Y:S01]  /*13d70*/  STL [R1+0x16a4], R0 ;  /* 0x0016a40001007387 */ /* 0x0001e20000100800 */
[----:B------:R-:W4:Y:S01]  /*13d80*/  LDC R123, c[0x0][0x268] ;  /* 0x00009a00ff7b7b82 */ /* 0x000f220000000800 */
[----:B-1----:R-:W-:Y:S02]  /*13d90*/  IMAD.X R4, R245, 0x1, R5, P6 ;  /* 0x00000001f5047824 */ /* 0x002fe400030e0605 */
[----:B------:R1:W-:Y:S04]  /*13da0*/  STL [R1+0x169c], R6 ;  /* 0x00169c0601007387 */ /* 0x0003e80000100800 */
[----:B------:R5:W-:Y:S01]  /*13db0*/  STL [R1+0x1690], R4 ;  /* 0x0016900401007387 */ /* 0x000be20000100800 */
[----:B------:R-:W2:Y:S01]  /*13dc0*/  LDC R245, c[0x0][0x268] ;  /* 0x00009a00fff57b82 */ /* 0x000ea20000000800 */
[----:B0-----:R-:W-:Y:S01]  /*13dd0*/  IADD3 R0, P6, R77, R8, RZ ;  /* 0x000000084d007210 */ /* 0x001fe20007fde0ff */
[----:B-1----:R-:W-:-:S04]  /*13de0*/  IMAD.X R6, R246, 0x1, R13, P4 ;  /* 0x00000001f6067824 */ /* 0x002fc800020e060d */
        /* <DEDUP_REMOVED lines=14> */
[--C-:B---3--:R-:W-:Y:S02]  /*13ed0*/  IMAD.X R6, R247, 0x1, R5.reuse, P4 ;  /* 0x00000001f7067824 */ /* 0x108fe400020e0605 */
[----:B------:R3:W-:Y:S01]  /*13ee0*/  STL [R1+0x167c], R0 ;  /* 0x00167c0001007387 */ /* 0x0007e20000100800 */
[----:B----4-:R-:W-:Y:S01]  /*13ef0*/  IADD3 R4, P4, R62, R8, RZ ;  /* 0x000000083e047210 */ /* 0x010fe20007f9e0ff */
[----:B------:R-:W-:-:S03]  /*13f00*/  IMAD.X R7, R248, 0x1, R5, P6 ;  /* 0x00000001f8077824 */ /* 0x000fc600030e0605 */
[----:B------:R-:W4:Y:S01]  /*13f10*/  LDC R247, c[0x0][0x268] ;  /* 0x00009a00fff77b82 */ /* 0x000f220000000800 */
[----:B---3--:R-:W3:Y:S04]  /*13f20*/  LDL.LU R0, [R1+0x24] ;  /* 0x0000240001007983 */ /* 0x008ee80000300800 */
[----:B------:R2:W-:Y:S04]  /*13f30*/  STL [R1+0x1670], R6 ;  /* 0x0016700601007387 */ /* 0x0005e80000100800 */
[----:B------:R5:W-:Y:S01]  /*13f40*/  STL [R1+0x1678], R4 ;  /* 0x0016780401007387 */ /* 0x000be20000100800 */
[----:B--2---:R-:W-:-:S02]  /*13f50*/  IMAD.X R6, R248, 0x1, R13, P5 ;  /* 0x00000001f8067824 */ /* 0x004fc400028e060d */
[----:B------:R-:W2:Y:S01]  /*13f60*/  LDC R248, c[0x0][0x268] ;  /* 0x00009a00fff87b82 */ /* 0x000ea20000000800 */
[----:B-----5:R-:W-:Y:S02]  /*13f70*/  IADD3 R4, P5, R62, R49, RZ ;  /* 0x000000313e047210 */ /* 0x020fe40007fbe0ff */
[----:B------:R5:W-:Y:S04]  /*13f80*/  STL [R1+0x1674], R6 ;  /* 0x0016740601007387 */ /* 0x000be80000100800 */
[----:B------:R0:W-:Y:S01]  /*13f90*/  STL [R1+0x166c], R4 ;  /* 0x00166c0401007387 */ /* 0x0001e20000100800 */
[----:B-----5:R-:W-:-:S03]  /*13fa0*/  IADD3 R6, P6, R118, R8, RZ ;  /* 0x0000000876067210 */ /* 0x020fc60007fde0ff */
[----:B------:R5:W-:Y:S01]  /*13fb0*/  STL [R1+0x1660], R7 ;  /* 0x0016600701007387 */ /* 0x000be20000100800 */
[----:B0-----:R-:W-:-:S03]  /*13fc0*/  IMAD.X R4, R249, 0x1, R13, P4 ;  /* 0x00000001f9047824 */ /* 0x001fc600020e060d */
[----:B------:R0:W-:Y:S04]  /*13fd0*/  STL [R1+0x1668], R6 ;  /* 0x0016680601007387 */ /* 0x0001e80000100800 */
[----:B------:R1:W-:Y:S01]  /*13fe0*/  STL [R1+0x1664], R4 ;  /* 0x0016640401007387 */ /* 0x0003e20000100800 */
[----:B-----5:R-:W-:Y:S02]  /*13ff0*/  IADD3 R7, P4, R118, R49, RZ ;  /* 0x0000003176077210 */ /* 0x020fe40007f9e0ff */
[----:B------:R-:W5:Y:S01]  /*14000*/  LDC R118, c[0x0][0x268] ;  /* 0x00009a00ff767b82 */ /* 0x000f620000000800 */
[----:B0-----:R-:W-:Y:S02]  /*14010*/  IMAD.X R6, R249, 0x1, R5, P5 ;  /* 0x00000001f9067824 */ /* 0x001fe400028e0605 */
[----:B------:R0:W-:Y:S01]  /*14020*/  STL [R1+0x165c], R7 ;  /* 0x00165c0701007387 */ /* 0x0001e20000100800 */
[----:B-1----:R-:W-:-:S03]  /*14030*/  IADD3 R4, P5, R60, R8, RZ ;  /* 0x000000083c047210 */ /* 0x002fc60007fbe0ff */
[----:B------:R1:W-:Y:S01]  /*14040*/  STL [R1+0x1650], R6 ;  /* 0x0016500601007387 */ /* 0x0003e20000100800 */
[----:B------:R-:W2:Y:S03]  /*14050*/  LDC R249, c[0x0][0x268] ;  /* 0x00009a00fff97b82 */ /* 0x000ea60000000800 */
[----:B------:R4:W-:Y:S01]  /*14060*/  STL [R1+0x1658], R4 ;  /* 0x0016580401007387 */ /* 0x0009e20000100800 */
[----:B0-----:R-:W-:Y:S01]  /*14070*/  IMAD.X R7, R250, 0x1, R13, P6 ;  /* 0x00000001fa077824 */ /* 0x001fe200030e060d */
[----:B-1----:R-:W-:-:S04]  /*14080*/  IADD3 R6, P6, R60, R49, RZ ;  /* 0x000000313c067210 */ /* 0x002fc80007fde0ff */
[----:B------:R0:W-:Y:S01]  /*14090*/  STL [R1+0x1654], R7 ;  /* 0x0016540701007387 */ /* 0x0001e20000100800 */
[----:B------:R-:W1:Y:S01]  /*140a0*/  LDC R60, c[0x0][0x268] ;  /* 0x00009a00ff3c7b82 */ /* 0x000e620000000800 */
[----:B----4-:R-:W-:Y:S02]  /*140b0*/  IMAD.X R4, R250, 0x1, R5, P4 ;  /* 0x00000001fa047824 */ /* 0x010fe400020e0605 */
[----:B------:R4:W-:Y:S04]  /*140c0*/  STL [R1+0x164c], R6 ;  /* 0x00164c0601007387 */ /* 0x0009e80000100800 */
[----:B------:R4:W-:Y:S01]  /*140d0*/  STL [R1+0x1640], R4 ;  /* 0x0016400401007387 */ /* 0x0009e20000100800 */
[----:B------:R-:W2:Y:S01]  /*140e0*/  LDC R250, c[0x0][0x268] ;  /* 0x00009a00fffa7b82 */ /* 0x000ea20000000800 */
[C---:B0-----:R-:W-:Y:S01]  /*140f0*/  IADD3 R7, P4, R16.reuse, R8, RZ ;  /* 0x0000000810077210 */ /* 0x041fe20007f9e0ff */
[----:B----4-:R-:W-:Y:S01]  /*14100*/  IMAD.X R6, R251, 0x1, R13, P5 ;  /* 0x00000001fb067824 */ /* 0x010fe200028e060d */
[----:B------:R-:W-:Y:S01]  /*14110*/  IADD3 R4, P5, R16, R49, RZ ;  /* 0x0000003110047210 */ /* 0x000fe20007fbe0ff */
[----:B------:R-:W-:-:S04]  /*14120*/  IMAD R16, R28, 0x2, R44 ;  /* 0x000000021c107824 */ /* 0x000fc800078e022c */
[----:B------:R-:W0:Y:S02]  /*14130*/  LDC R28, c[0x0][0x268] ;  /* 0x00009a00ff1c7b82 */ /* 0x000e240000000800 */
[----:B0-----:R-:W-:-:S06]  /*14140*/  IMAD R92, R28, 0x2, R16 ;  /* 0x000000021c5c7824 */ /* 0x001fcc00078e0210 */
        /* <DEDUP_REMOVED lines=12> */
[----:B------:R-:W0:Y:S01]  /*14210*/  LDC R28, c[0x0][0x268] ;  /* 0x00009a00ff1c7b82 */ /* 0x000e220000000800 */
[----:B------:R4:W-:Y:S01]  /*14220*/  STL [R1+0x1648], R7 ;  /* 0x0016480701007387 */ /* 0x0009e20000100800 */
[----:B0-----:R-:W-:Y:S02]  /*14230*/  IMAD R21, R28, 0x2, R61 ;  /* 0x000000021c157824 */ /* 0x001fe400078e023d */
[----:B----4-:R-:W-:Y:S01]  /*14240*/  IMAD.X R7, R251, 0x1, R5, P6 ;  /* 0x00000001fb077824 */ /* 0x010fe200030e0605 */
[----:B------:R-:W-:Y:S01]  /*14250*/  STL [R1+0x1644], R6 ;  /* 0x0016440601007387 */ /* 0x000fe20000100800 */
[----:B------:R-:W-:Y:S02]  /*14260*/  IMAD R89, R89, 0x2, R21 ;  /* 0x0000000259597824 */ /* 0x000fe400078e0215 */
[----:B------:R-:W0:Y:S02]  /*14270*/  LDC R28, c[0x0][0x268] ;  /* 0x00009a00ff1c7b82 */ /* 0x000e240000000800 */
[----:B------:R-:W-:-:S04]  /*14280*/  IMAD R42, R42, 0x2, R89 ;  /* 0x000000022a2a7824 */ /* 0x000fc800078e0259 */
[----:B------:R-:W-:Y:S01]  /*14290*/  IMAD R29, R29, 0x2, R42 ;  /* 0x000000021d1d7824 */ /* 0x000fe200078e022a */
[----:B---3--:R-:W-:Y:S01]  /*142a0*/  IADD3.X R0, R3, UR5, R0, P0, P1 ;  /* 0x0000000503007c10 */ /* 0x008fe200087e2400 */
[----:B------:R-:W3:Y:S02]  /*142b0*/  LDC R251, c[0x0][0x268] ;  /* 0x00009a00fffb7b82 */ /* 0x000ee40000000800 */
[----:B------:R-:W-:Y:S01]  /*142c0*/  IMAD R88, R88, 0x2, R29 ;  /* 0x0000000258587824 */ /* 0x000fe200078e021d */
[----:B------:R-:W-:Y:S03]  /*142d0*/  STL [R1+0x163c], R4 ;  /* 0x00163c0401007387 */ /* 0x000fe60000100800 */
[----:B-1----:R-:W-:Y:S01]  /*142e0*/  IMAD R60, R60, 0x2, R88 ;  /* 0x000000023c3c7824 */ /* 0x002fe200078e0258 */
[----:B------:R1:W-:Y:S03]  /*142f0*/  STL [R1+0x1638], R7 ;  /* 0x0016380701007387 */ /* 0x0003e60000100800 */
[----:B------:R-:W-:Y:S01]  /*14300*/  IMAD R41, R41, 0x2, R60 ;  /* 0x0000000229297824 */ /* 0x000fe200078e023c */
[----:B-1----:R-:W1:Y:S03]  /*14310*/  LDC R7, c[0x0][0x268] ;  /* 0x00009a00ff077b82 */ /* 0x002e660000000800 */
[----:B------:R-:W-:-:S04]  /*14320*/  IMAD R87, R87, 0x2, R41 ;  /* 0x0000000257577824 */ /* 0x000fc800078e0229 */
[----:B------:R-:W-:-:S04]  /*14330*/  IMAD R59, R59, 0x2, R87 ;  /* 0x000000023b3b7824 */ /* 0x000fc800078e0257 */
[----:B------:R-:W-:-:S04]  /*14340*/  IMAD R11, R11, 0x2, R59 ;  /* 0x000000020b0b7824 */ /* 0x000fc800078e023b */
[----:B------:R-:W-:-:S04]  /*14350*/  IMAD R86, R86, 0x2, R11 ;  /* 0x0000000256567824 */ /* 0x000fc800078e020b */
[----:B------:R-:W-:-:S04]  /*14360*/  IMAD R15, R15, 0x2, R86 ;  /* 0x000000020f0f7824 */ /* 0x000fc800078e0256 */
[----:B-1----:R-:W-:-:S04]  /*14370*/  IMAD R7, R7, 0x2, R15 ;  /* 0x0000000207077824 */ /* 0x002fc800078e020f */
[----:B------:R-:W-:-:S04]  /*14380*/  IMAD R85, R85, 0x2, R7 ;  /* 0x0000000255557824 */ /* 0x000fc800078e0207 */
[----:B------:R-:W-:-:S04]  /*14390*/  IMAD R58, R58, 0x2, R85 ;  /* 0x000000023a3a7824 */ /* 0x000fc800078e0255 */
[----:B------:R-:W-:-:S04]  /*143a0*/  IMAD R40, R40, 0x2, R58 ;  /* 0x0000000228287824 */ /* 0x000fc800078e023a */
[----:B------:R-:W-:-:S04]  /*143b0*/  IMAD R84, R84, 0x2, R40 ;  /* 0x0000000254547824 */ /* 0x000fc800078e0228 */
[----:B------:R-:W-:-:S04]  /*143c0*/  IMAD R57, R57, 0x2, R84 ;  /* 0x0000000239397824 */ /* 0x000fc800078e0254 */
[----:B0-----:R-:W-:-:S04]  /*143d0*/  IMAD R28, R28, 0x2, R57 ;  /* 0x000000021c1c7824 */ /* 0x001fc800078e0239 */
[----:B------:R-:W-:-:S04]  /*143e0*/  IMAD R83, R83, 0x2, R28 ;  /* 0x0000000253537824 */ /* 0x000fc800078e021c */
[----:B------:R-:W-:-:S04]  /*143f0*/  IMAD R39, R39, 0x2, R83 ;  /* 0x0000000227277824 */ /* 0x000fc800078e0253 */
[----:B------:R-:W-:-:S04]  /*14400*/  IMAD R20, R20, 0x2, R39 ;  /* 0x0000000214147824 */ /* 0x000fc800078e0227 */
[----:B------:R-:W-:-:S04]  /*14410*/  IMAD R82, R82, 0x2, R20 ;  /* 0x0000000252527824 */ /* 0x000fc800078e0214 */
[----:B------:R-:W-:-:S04]  /*14420*/  IMAD R56, R56, 0x2, R82 ;  /* 0x0000000238387824 */ /* 0x000fc800078e0252 */
[----:B------:R-:W-:Y:S01]  /*14430*/  IMAD R27, R27, 0x2, R56 ;  /* 0x000000021b1b7824 */ /* 0x000fe200078e0238 */
[----:B------:R-:W-:Y:S01]  /*14440*/  IADD3 R6, P6, R51, R8, RZ ;  /* 0x0000000833067210 */ /* 0x000fe20007fde0ff */
[----:B------:R-:W-:Y:S01]  /*14450*/  IMAD.X R4, R252, 0x1, R13, P4 ;  /* 0x00000001fc047824 */ /* 0x000fe200020e060d */
[----:B------:R-:W-:Y:S01]  /*14460*/  IADD3 R22, P0, R135, R136, RZ ;  /* 0x0000008887167210 */ /* 0x000fe20007f1e0ff */
[----:B------:R-:W-:Y:S01]  /*14470*/  IMAD R81, R81, 0x2, R27 ;  /* 0x0000000251517824 */ /* 0x000fe200078e021b */
[----:B------:R-:W0:Y:S01]  /*14480*/  LDC R8, c[0x0][0x268] ;  /* 0x00009a00ff087b82 */ /* 0x000e220000000800 */
[----:B------:R1:W-:Y:S02]  /*14490*/  STL [R1+0x1634], R6 ;  /* 0x0016340601007387 */ /* 0x0003e40000100800 */
[----:B------:R-:W-:Y:S02]  /*144a0*/  IMAD R55, R55, 0x2, R81 ;  /* 0x0000000237377824 */ /* 0x000fe400078e0251 */
[----:B------:R4:W-:Y:S02]  /*144b0*/  STL [R1+0x1630], R4 ;  /* 0x0016300401007387 */ /* 0x0009e40000100800 */
[----:B------:R-:W-:Y:S01]  /*144c0*/  IMAD R10, R10, 0x2, R55 ;  /* 0x000000020a0a7824 */ /* 0x000fe200078e0237 */
[----:B-1----:R-:W-:Y:S01]  /*144d0*/  IADD3 R6, P4, R51, R49, RZ ;  /* 0x0000003133067210 */ /* 0x002fe20007f9e0ff */
[----:B----4-:R-:W-:-:S04]  /*144e0*/  IMAD.X R4, R252, 0x1, R5, P5 ;  /* 0x00000001fc047824 */ /* 0x010fc800028e0605 */
[----:B------:R1:W-:Y:S01]  /*144f0*/  STL [R1+0x162c], R6 ;  /* 0x00162c0601007387 */ /* 0x0003e20000100800 */
[----:B------:R-:W-:Y:S01]  /*14500*/  IMAD R80, R80, 0x2, R10 ;  /* 0x0000000250507824 */ /* 0x000fe200078e020a */
[----:B------:R-:W-:Y:S01]  /*14510*/  SHF.R.S32.HI R51, RZ, 0x1f, R51 ;  /* 0x0000001fff337819 */ /* 0x000fe20000011433 */
[----:B------:R-:W4:Y:S01]  /*14520*/  LDC R49, c[0x0][0x268] ;  /* 0x00009a00ff317b82 */ /* 0x000f220000000800 */
[----:B------:R5:W-:Y:S01]  /*14530*/  STL [R1+0x1628], R4 ;  /* 0x0016280401007387 */ /* 0x000be20000100800 */
[----:B------:R-:W-:Y:S02]  /*14540*/  IMAD R38, R38, 0x2, R80 ;  /* 0x0000000226267824 */ /* 0x000fe400078e0250 */
[----:B-1----:R-:W-:Y:S01]  /*14550*/  IMAD.X R6, R12, 0x1, R5, P2 ;  /* 0x000000010c067824 */ /* 0x002fe200010e0605 */
[----:B------:R-:W-:-:S03]  /*14560*/  LEA.HI.X.SX32 R135, R135, R0, 0x1, P0 ;  /* 0x0000000087877211 */ /* 0x000fc600000f0eff */
[----:B------:R-:W1:Y:S01]  /*14570*/  LDC R252, c[0x0][0x268] ;  /* 0x00009a00fffc7b82 */ /* 0x000e620000000800 */
[----:B-----5:R-:W-:Y:S02]  /*14580*/  IMAD.X R4, R12, 0x1, R13, P3 ;  /* 0x000000010c047824 */ /* 0x020fe400018e060d */
[----:B------:R-:W5:Y:S01]  /*14590*/  LDL.LU R12, [R1+0x1e28] ;  /* 0x001e2800010c7983 */ /* 0x000f620000300800 */
[----:B------:R-:W-:-:S03]  /*145a0*/  IMAD R19, R19, 0x2, R38 ;  /* 0x0000000213137824 */ /* 0x000fc600078e0226 */
[----:B------:R-:W-:Y:S04]  /*145b0*/  STL [R1+0x1624], R4 ;  /* 0x0016240401007387 */ /* 0x000fe80000100800 */
[----:B------:R2:W-:Y:S01]  /*145c0*/  STL [R1+0x1620], R6 ;  /* 0x0016200601007387 */ /* 0x0005e20000100800 */
[----:B------:R-:W-:Y:S01]  /*145d0*/  IMAD R79, R79, 0x2, R19 ;  /* 0x000000024f4f7824 */ /* 0x000fe200078e0213 */
[----:B--2---:R-:W2:Y:S03]  /*145e0*/  LDC R6, c[0x0][0x268] ;  /* 0x00009a00ff067b82 */ /* 0x004ea60000000800 */
[----:B------:R-:W-:-:S04]  /*145f0*/  IMAD R54, R54, 0x2, R79 ;  /* 0x0000000236367824 */ /* 0x000fc800078e024f */
[----:B------:R-:W-:-:S04]  /*14600*/  IMAD R37, R37, 0x2, R54 ;  /* 0x0000000225257824 */ /* 0x000fc800078e0236 */
[----:B------:R-:W-:-:S04]  /*14610*/  IMAD R78, R78, 0x2, R37 ;  /* 0x000000024e4e7824 */ /* 0x000fc800078e0225 */
[----:B------:R-:W-:Y:S02]  /*14620*/  IMAD R53, R53, 0x2, R78 ;  /* 0x0000000235357824 */ /* 0x000fe400078e024e */
[----:B------:R-:W-:Y:S02]  /*14630*/  IMAD.X R4, R51, 0x1, R13, P6 ;  /* 0x0000000133047824 */ /* 0x000fe400030e060d */
[----:B------:R-:W3:Y:S01]  /*14640*/  LDC R13, c[0x0][0x268] ;  /* 0x00009a00ff0d7b82 */ /* 0x000ee20000000800 */
[----:B--2---:R-:W-:Y:S02]  /*14650*/  IMAD R6, R6, 0x2, R53 ;  /* 0x0000000206067824 */ /* 0x004fe400078e0235 */
[----:B------:R2:W-:Y:S02]  /*14660*/  STL [R1+0x161c], R4 ;  /* 0x00161c0401007387 */ /* 0x0005e40000100800 */
[----:B------:R-:W-:Y:S02]  /*14670*/  IMAD R77, R77, 0x2, R6 ;  /* 0x000000024d4d7824 */ /* 0x000fe400078e0206 */
[----:B------:R-:W5:Y:S02]  /*14680*/  LDL.LU R3, [R1+0x1e24] ;  /* 0x001e240001037983 */ /* 0x000f640000300800 */
[----:B------:R-:W-:-:S02]  /*14690*/  IMAD R26, R26, 0x2, R77 ;  /* 0x000000021a1a7824 */ /* 0x000fc400078e024d */
[----:B--2---:R-:W-:Y:S02]  /*146a0*/  IMAD.X R4, R51, 0x1, R5, P4 ;  /* 0x0000000133047824 */ /* 0x004fe400020e0605 */
[----:B------:R-:W2:Y:S01]  /*146b0*/  LDC R51, c[0x0][0x268] ;  /* 0x00009a00ff337b82 */ /* 0x000ea20000000800 */
[----:B------:R-:W-:-:S04]  /*146c0*/  IMAD R14, R14, 0x2, R26 ;  /* 0x000000020e0e7824 */ /* 0x000fc800078e021a */
[----:B------:R-:W-:-:S03]  /*146d0*/  IMAD R76, R76, 0x2, R14 ;  /* 0x000000024c4c7824 */ /* 0x000fc600078e020e */
[----:B------:R-:W0:Y:S01]  /*146e0*/  LDC R5, c[0x0][0x268] ;  /* 0x00009a00ff057b82 */ /* 0x000e220000000800 */
[----:B------:R-:W-:-:S04]  /*146f0*/  IMAD R52, R52, 0x2, R76 ;  /* 0x0000000234347824 */ /* 0x000fc800078e024c */
[----:B------:R-:W-:-:S04]  /*14700*/  IMAD R36, R36, 0x2, R52 ;  /* 0x0000000224247824 */ /* 0x000fc800078e0234 */
[----:B------:R-:W-:-:S04]  /*14710*/  IMAD R75, R75, 0x2, R36 ;  /* 0x000000024b4b7824 */ /* 0x000fc800078e0224 */
[----:B--2---:R-:W-:-:S04]  /*14720*/  IMAD R51, R51, 0x2, R75 ;  /* 0x0000000233337824 */ /* 0x004fc800078e024b */
        /* <DEDUP_REMOVED lines=8> */
[----:B----4-:R-:W-:-:S04]  /*147b0*/  IMAD R49, R49, 0x2, R72 ;  /* 0x0000000231317824 */ /* 0x010fc800078e0248 */
[----:B---3--:R-:W-:-:S04]  /*147c0*/  IMAD R13, R13, 0x2, R49 ;  /* 0x000000020d0d7824 */ /* 0x008fc800078e0231 */
[----:B------:R-:W-:-:S04]  /*147d0*/  IMAD R71, R71, 0x2, R13 ;  /* 0x0000000247477824 */ /* 0x000fc800078e020d */
[----:B------:R-:W-:-:S04]  /*147e0*/  IMAD R34, R34, 0x2, R71 ;  /* 0x0000000222227824 */ /* 0x000fc800078e0247 */
[----:B------:R-:W-:-:S04]  /*147f0*/  IMAD R24, R24, 0x2, R34 ;  /* 0x0000000218187824 */ /* 0x000fc800078e0222 */
[----:B------:R-:W-:Y:S01]  /*14800*/  IMAD R70, R70, 0x2, R24 ;  /* 0x0000000246467824 */ /* 0x000fe200078e0218 */
[----:B------:R0:W-:Y:S03]  /*14810*/  STL [R1+0x1618], R4 ;  /* 0x0016180401007387 */ /* 0x0001e60000100800 */
[----:B------:R-:W-:-:S04]  /*14820*/  IMAD R48, R48, 0x2, R70 ;  /* 0x0000000230307824 */ /* 0x000fc800078e0246 */
[----:B------:R-:W-:Y:S01]  /*14830*/  IMAD R33, R33, 0x2, R48 ;  /* 0x0000000221217824 */ /* 0x000fe200078e0230 */
[----:B0-----:R-:W0:Y:S03]  /*14840*/  LDC R4, c[0x0][0x268] ;  /* 0x00009a00ff047b82 */ /* 0x001e260000000800 */
[----:B------:R-:W-:-:S04]  /*14850*/  IMAD R69, R69, 0x2, R33 ;  /* 0x0000000245457824 */ /* 0x000fc800078e0221 */
[----:B------:R-:W-:-:S04]  /*14860*/  IMAD R47, R47, 0x2, R69 ;  /* 0x000000022f2f7824 */ /* 0x000fc800078e0245 */
[----:B------:R-:W-:-:S04]  /*14870*/  IMAD R17, R17, 0x2, R47 ;  /* 0x0000000211117824 */ /* 0x000fc800078e022f */
[----:B------:R-:W-:-:S04]  /*14880*/  IMAD R68, R68, 0x2, R17 ;  /* 0x0000000244447824 */ /* 0x000fc800078e0211 */
[----:B------:R-:W-:-:S04]  /*14890*/  IMAD R23, R23, 0x2, R68 ;  /* 0x0000000217177824 */ /* 0x000fc800078e0244 */
[----:B0-----:R-:W-:Y:S01]  /*148a0*/  IMAD R4, R4, 0x2, R23 ;  /* 0x0000000204047824 */ /* 0x001fe200078e0217 */
[----:B------:R0:W-:Y:S03]  /*148b0*/  STL [R1+0x160c], R22 ;  /* 0x00160c1601007387 */ /* 0x0001e60000100800 */
[----:B------:R-:W-:-:S04]  /*148c0*/  IMAD R67, R67, 0x2, R4 ;  /* 0x0000000243437824 */ /* 0x000fc800078e0204 */
[----:B------:R-:W-:Y:S01]  /*148d0*/  IMAD R46, R46, 0x2, R67 ;  /* 0x000000022e2e7824 */ /* 0x000fe200078e0243 */
[----:B0-----:R-:W-:-:S03]  /*148e0*/  IADD3 R22, P1, R63, R136, RZ ;  /* 0x000000883f167210 */ /* 0x001fc60007f3e0ff */
[----:B------:R-:W-:Y:S02]  /*148f0*/  IMAD R32, R32, 0x2, R46 ;  /* 0x0000000220207824 */ /* 0x000fe400078e022e */
[----:B------:R0:W-:Y:S02]  /*14900*/  STL [R1+0x1610], R22 ;  /* 0x0016101601007387 */ /* 0x0001e40000100800 */
[----:B------:R-:W-:Y:S01]  /*14910*/  IMAD R66, R66, 0x2, R32 ;  /* 0x0000000242427824 */ /* 0x000fe200078e0220 */
[----:B0-----:R-:W-:-:S03]  /*14920*/  IADD3 R22, P2, R44, R136, RZ ;  /* 0x000000882c167210 */ /* 0x001fc60007f5e0ff */
[----:B------:R-:W-:Y:S02]  /*14930*/  IMAD R45, R45, 0x2, R66 ;  /* 0x000000022d2d7824 */ /* 0x000fe400078e0242 */
[----:B------:R0:W-:Y:S02]  /*14940*/  STL [R1+0x1614], R22 ;  /* 0x0016141601007387 */ /* 0x0001e40000100800 */
[----:B------:R-:W-:Y:S02]  /*14950*/  IMAD R9, R9, 0x2, R45 ;  /* 0x0000000209097824 */ /* 0x000fe400078e022d */
[----:B------:R2:W-:Y:S01]  /*14960*/  STL [R1+0xe2c], R135 ;  /* 0x000e2c8701007387 */ /* 0x0005e20000100800 */
[----:B0-----:R-:W0:Y:S01]  /*14970*/  LDC R22, c[0x0][0x268] ;  /* 0x00009a00ff167b82 */ /* 0x001e220000000800 */
[----:B--2---:R-:W-:-:S07]  /*14980*/  LEA.HI.X.SX32 R135, R63, R0, 0x1, P1 ;  /* 0x000000003f877211 */ /* 0x004fce00008f0eff */
[----:B------:R-:W2:Y:S01]  /*14990*/  LDC R63, c[0x0][0x268] ;  /* 0x00009a00ff3f7b82 */ /* 0x000ea20000000800 */
[----:B------:R-:W-:-:S04]  /*149a0*/  IMAD R65, R65, 0x2, R9 ;  /* 0x0000000241417824 */ /* 0x000fc800078e0209 */
[----:B------:R-:W-:-:S04]  /*149b0*/  IMAD R31, R31, 0x2, R65 ;  /* 0x000000021f1f7824 */ /* 0x000fc800078e0241 */
[----:B------:R-:W-:Y:S01]  /*149c0*/  IMAD R8, R8, 0x2, R31 ;  /* 0x0000000208087824 */ /* 0x000fe200078e021f */
[----:B------:R3:W-:Y:S03]  /*149d0*/  STL [R1+0xe30], R135 ;  /* 0x000e308701007387 */ /* 0x0007e60000100800 */
[----:B------:R-:W-:-:S04]  /*149e0*/  IMAD R64, R64, 0x2, R8 ;  /* 0x0000000240407824 */ /* 0x000fc800078e0208 */
[----:B0-----:R-:W-:Y:S01]  /*149f0*/  IMAD R22, R22, 0x2, R64 ;  /* 0x0000000216167824 */ /* 0x001fe200078e0240 */
[----:B---3--:R-:W-:-:S03]  /*14a00*/  LEA.HI.X.SX32 R135, R44, R0, 0x1, P2 ;  /* 0x000000002c877211 */ /* 0x008fc600010f0eff */
[----:B--2---:R-:W-:Y:S02]  /*14a10*/  IMAD R44, R63, 0x2, R22 ;  /* 0x000000023f2c7824 */ /* 0x004fe400078e0216 */
[----:B------:R0:W-:Y:S01]  /*14a20*/  STL [R1+0xe34], R135 ;  /* 0x000e348701007387 */ /* 0x0001e20000100800 */
[-C--:B------:R-:W-:Y:S02]  /*14a30*/  IADD3 R63, P1, R92, R136.reuse, RZ ;  /* 0x000000885c3f7210 */ /* 0x080fe40007f3e0ff */
[----:B0-----:R-:W-:-:S05]  /*14a40*/  IADD3 R135, P0, R16, R136, RZ ;  /* 0x0000008810877210 */ /* 0x001fca0007f1e0ff */
[----:B------:R0:W-:Y:S04]  /*14a50*/  STL [R1+0xe3c], R135 ;  /* 0x000e3c8701007387 */ /* 0x0001e80000100800 */
[----:B------:R2:W-:Y:S01]  /*14a60*/  STL [R1+0xe44], R63 ;  /* 0x000e443f01007387 */ /* 0x0005e20000100800 */
[----:B0-----:R-:W-:Y:S01]  /*14a70*/  IADD3 R135, P2, R43, R136, RZ ;  /* 0x000000882b877210 */ /* 0x001fe20007f5e0ff */
[----:B--2---:R-:W-:Y:S01]  /*14a80*/  IMAD R63, R93, 0x2, R44 ;  /* 0x000000025d3f7824 */ /* 0x004fe200078e022c */
[-C--:B------:R-:W-:Y:S02]  /*14a90*/  LEA.HI.X.SX32 R93, R16, R0.reuse, 0x1, P0 ;  /* 0x00000000105d7211 */ /* 0x080fe400000f0eff */
[-C--:B------:R-:W-:Y:S01]  /*14aa0*/  LEA.HI.X.SX32 R16, R92, R0.reuse, 0x1, P1 ;  /* 0x000000005c107211 */ /* 0x080fe200008f0eff */
[----:B------:R0:W-:Y:S01]  /*14ab0*/  STL [R1+0xe4c], R135 ;  /* 0x000e4c8701007387 */ /* 0x0001e20000100800 */
[----:B------:R-:W-:-:S03]  /*14ac0*/  LEA.HI.X.SX32 R92, R43, R0, 0x1, P2 ;  /* 0x000000002b5c7211 */ /* 0x000fc600010f0eff */
[----:B------:R2:W-:Y:S04]  /*14ad0*/  STL [R1+0xe38], R93 ;  /* 0x000e385d01007387 */ /* 0x0005e80000100800 */
[----:B------:R3:W-:Y:S01]  /*14ae0*/  STL [R1+0xe40], R16 ;  /* 0x000e401001007387 */ /* 0x0007e20000100800 */
[----:B0-----:R-:W0:Y:S03]  /*14af0*/  LDC R135, c[0x0][0x268] ;  /* 0x00009a00ff877b82 */ /* 0x001e260000000800 */
[----:B------:R4:W-:Y:S01]  /*14b00*/  STL [R1+0xe48], R92 ;  /* 0x000e485c01007387 */ /* 0x0009e20000100800 */
[-C--:B--2---:R-:W-:Y:S02]  /*14b10*/  IADD3 R93, P1, R62, R136.reuse, RZ ;  /* 0x000000883e5d7210 */ /* 0x084fe40007f3e0ff */
[----:B---3--:R-:W-:-:S02]  /*14b20*/  IADD3 R16, P0, R91, R136, RZ ;  /* 0x000000885b107210 */ /* 0x008fc40007f1e0ff */
[----:B----4-:R-:W-:-:S03]  /*14b30*/  IADD3 R92, P2, R30, R136, RZ ;  /* 0x000000881e5c7210 */ /* 0x010fc60007f5e0ff */
[----:B------:R-:W-:Y:S04]  /*14b40*/  STL [R1+0xe54], R16 ;  /* 0x000e541001007387 */ /* 0x000fe80000100800 */
[----:B------:R2:W-:Y:S04]  /*14b50*/  STL [R1+0xe5c], R93 ;  /* 0x000e5c5d01007387 */ /* 0x0005e80000100800 */
[----:B------:R3:W-:Y:S01]  /*14b60*/  STL [R1+0xe64], R92 ;  /* 0x000e645c01007387 */ /* 0x0007e20000100800 */
[-C--:B--2---:R-:W-:Y:S02]  /*14b70*/  LEA.HI.X.SX32 R93, R91, R0.reuse, 0x1, P0 ;  /* 0x000000005b5d7211 */ /* 0x084fe400000f0eff */
[----:B------:R-:W-:-:S02]  /*14b80*/  LEA.HI.X.SX32 R91, R30, R0, 0x1, P2 ;  /* 0x000000001e5b7211 */ /* 0x000fc400010f0eff */
[----:B---3--:R-:W-:Y:S01]  /*14b90*/  LEA.HI.X.SX32 R92, R62, R0, 0x1, P1 ;  /* 0x000000003e5c7211 */ /* 0x008fe200008f0eff */
[----:B------:R-:W-:Y:S01]  /*14ba0*/  STL [R1+0xe50], R93 ;  /* 0x000e505d01007387 */ /* 0x000fe20000100800 */
[----:B------:R-:W-:-:S03]  /*14bb0*/  IADD3 R30, P0, R90, R136, RZ ;  /* 0x000000885a1e7210 */ /* 0x000fc60007f1e0ff */
[----:B------:R-:W-:Y:S04]  /*14bc0*/  STL [R1+0xe58], R92 ;  /* 0x000e585c01007387 */ /* 0x000fe80000100800 */
[----:B------:R2:W-:Y:S04]  /*14bd0*/  STL [R1+0xe60], R91 ;  /* 0x000e605b01007387 */ /* 0x0005e80000100800 */
[----:B------:R-:W-:Y:S01]  /*14be0*/  STL [R1+0xe6c], R30 ;  /* 0x000e6c1e01007387 */ /* 0x000fe20000100800 */
[-C--:B--2---:R-:W-:Y:S02]  /*14bf0*/  IADD3 R91, P1, R61, R136.reuse, RZ ;  /* 0x000000883d5b7210 */ /* 0x084fe40007f3e0ff */
[----:B------:R-:W-:-:S03]  /*14c00*/  IADD3 R92, P2, R21, R136, RZ ;  /* 0x00000088155c7210 */ /* 0x000fc60007f5e0ff */
[----:B------:R2:W-:Y:S01]  /*14c10*/  STL [R1+0xe74], R91 ;  /* 0x000e745b01007387 */ /* 0x0005e20000100800 */
[----:B------:R-:W-:-:S03]  /*14c20*/  LEA.HI.X.SX32 R61, R61, R0, 0x1, P1 ;  /* 0x000000003d3d7211 */ /* 0x000fc600008f0eff */
[----:B------:R-:W-:Y:S01]  /*14c30*/  STL [R1+0xe7c], R92 ;  /* 0x000e7c5c01007387 */ /* 0x000fe20000100800 */
[-C--:B--2---:R-:W-:Y:S02]  /*14c40*/  LEA.HI.X.SX32 R91, R90, R0.reuse, 0x1, P0 ;  /* 0x000000005a5b7211 */ /* 0x084fe400000f0eff */
[----:B------:R-:W-:-:S03]  /*14c50*/  LEA.HI.X.SX32 R90, R21, R0, 0x1, P2 ;  /* 0x00000000155a7211 */ /* 0x000fc600010f0eff */
[----:B------:R2:W-:Y:S04]  /*14c60*/  STL [R1+0xe68], R91 ;  /* 0x000e685b01007387 */ /* 0x0005e80000100800 */
[----:B------:R3:W-:Y:S04]  /*14c70*/  STL [R1+0xe70], R61 ;  /* 0x000e703d01007387 */ /* 0x0007e80000100800 */
        /* <DEDUP_REMOVED lines=12> */
[----:B------:R2:W-:Y:S04]  /*14d40*/  STL [R1+0xe88], R90 ;  /* 0x000e885a01007387 */ /* 0x0005e80000100800 */
[----:B------:R3:W-:Y:S01]  /*14d50*/  STL [R1+0xe90], R89 ;  /* 0x000e905901007387 */ /* 0x0007e20000100800 */
[----:B--2---:R-:W-:-:S03]  /*14d60*/  IADD3 R90, P1, R60, R136, RZ ;  /* 0x000000883c5a7210 */ /* 0x004fc60007f3e0ff */
[----:B------:R-:W-:Y:S01]  /*14d70*/  STL [R1+0xe9c], R29 ;  /* 0x000e9c1d01007387 */ /* 0x000fe20000100800 */
[----:B---3--:R-:W-:-:S03]  /*14d80*/  IADD3 R89, P2, R41, R136, RZ ;  /* 0x0000008829597210 */ /* 0x008fc60007f5e0ff */
[----:B------:R2:W-:Y:S04]  /*14d90*/  STL [R1+0xea4], R90 ;  /* 0x000ea45a01007387 */ /* 0x0005e80000100800 */
[----:B------:R3:W-:Y:S01]  /*14da0*/  STL [R1+0xeac], R89 ;  /* 0x000eac5901007387 */ /* 0x0007e20000100800 */
[-C--:B--2---:R-:W-:Y:S02]  /*14db0*/  LEA.HI.X.SX32 R90, R88, R0.reuse, 0x1, P0 ;  /* 0x00000000585a7211 */ /* 0x084fe400000f0eff */
[-C--:B------:R-:W-:Y:S02]  /*14dc0*/  LEA.HI.X.SX32 R88, R41, R0.reuse, 0x1, P2 ;  /* 0x0000000029587211 */ /* 0x080fe400010f0eff */
        /* <DEDUP_REMOVED lines=280> */
[----:B------:R3:W-:Y:S04]  /*15f50*/  STL [R1+0x10d0], R65 ;  /* 0x0010d04101007387 */ /* 0x0007e80000100800 */
[----:B------:R-:W-:Y:S01]  /*15f60*/  STL [R1+0x10dc], R8 ;  /* 0x0010dc0801007387 */ /* 0x000fe20000100800 */
[-C--:B--2---:R-:W-:Y:S02]  /*15f70*/  IADD3 R66, P2, R44, R136.reuse, RZ ;  /* 0x000000882c427210 */ /* 0x084fe40007f5e0ff */
[----:B---3--:R-:W-:Y:S01]  /*15f80*/  IADD3 R65, P1, R22, R136, RZ ;  /* 0x0000008816417210 */ /* 0x008fe20007f3e0ff */
[----:B------:R-:W-:-:S04]  /*15f90*/  IMAD R43, R94, 0x2, R63 ;  /* 0x000000025e2b7824 */ /* 0x000fc800078e023f */
[----:B------:R2:W-:Y:S01]  /*15fa0*/  STL [R1+0x10e4], R65 ;  /* 0x0010e44101007387 */ /* 0x0005e20000100800 */
[-C--:B------:R-:W-:Y:S01]  /*15fb0*/  LEA.HI.X.SX32 R22, R22, R0.reuse, 0x1, P1 ;  /* 0x0000000016167211 */ /* 0x080fe200008f0eff */
[----:B------:R-:W-:Y:S02]  /*15fc0*/  IMAD R16, R95, 0x2, R43 ;  /* 0x000000025f107824 */ /* 0x000fe400078e022b */
[----:B------:R-:W-:Y:S01]  /*15fd0*/  STL [R1+0x10ec], R66 ;  /* 0x0010ec4201007387 */ /* 0x000fe20000100800 */
[-C--:B--2---:R-:W-:Y:S02]  /*15fe0*/  LEA.HI.X.SX32 R65, R64, R0.reuse, 0x1, P0 ;  /* 0x0000000040417211 */ /* 0x084fe400000f0eff */
[----:B------:R-:W-:-:S03]  /*15ff0*/  LEA.HI.X.SX32 R64, R44, R0, 0x1, P2 ;  /* 0x000000002c407211 */ /* 0x000fc600010f0eff */
[----:B------:R-:W-:Y:S04]  /*16000*/  STL [R1+0x10d8], R65 ;  /* 0x0010d84101007387 */ /* 0x000fe80000100800 */
[----:B------:R2:W-:Y:S01]  /*16010*/  STL [R1+0x10e0], R22 ;  /* 0x0010e01601007387 */ /* 0x0005e20000100800 */
[----:B------:R-:W-:-:S03]  /*16020*/  IMAD R62, R96, 0x2, R16 ;  /* 0x00000002603e7824 */ /* 0x000fc600078e0210 */
[----:B------:R3:W-:Y:S01]  /*16030*/  STL [R1+0x10e8], R64 ;  /* 0x0010e84001007387 */ /* 0x0007e20000100800 */
[-C--:B--2---:R-:W-:Y:S02]  /*16040*/  IADD3 R22, P0, R63, R136.reuse, RZ ;  /* 0x000000883f167210 */ /* 0x084fe40007f1e0ff */
[----:B---3--:R-:W-:-:S03]  /*16050*/  IADD3 R64, P1, R43, R136, RZ ;  /* 0x000000882b407210 */ /* 0x008fc60007f3e0ff */
[----:B------:R-:W-:Y:S01]  /*16060*/  STL [R1+0x10f4], R22 ;  /* 0x0010f41601007387 */ /* 0x000fe20000100800 */
[----:B------:R-:W-:Y:S01]  /*16070*/  IADD3 R65, P2, R16, R136, RZ ;  /* 0x0000008810417210 */ /* 0x000fe20007f5e0ff */
[----:B------:R-:W-:Y:S02]  /*16080*/  IMAD R30, R97, 0x2, R62 ;  /* 0x00000002611e7824 */ /* 0x000fe400078e023e */
[----:B------:R2:W-:Y:S01]  /*16090*/  STL [R1+0x10fc], R64 ;  /* 0x0010fc4001007387 */ /* 0x0005e20000100800 */
[-C--:B------:R-:W-:Y:S01]  /*160a0*/  LEA.HI.X.SX32 R43, R43, R0.reuse, 0x1, P1 ;  /* 0x000000002b2b7211 */ /* 0x080fe200008f0eff */
[----:B------:R-:W-:Y:S02]  /*160b0*/  IMAD R21, R98, 0x2, R30 ;  /* 0x0000000262157824 */ /* 0x000fe400078e021e */
[----:B------:R-:W-:Y:S01]  /*160c0*/  STL [R1+0x1104], R65 ;  /* 0x0011044101007387 */ /* 0x000fe20000100800 */
[-C--:B--2---:R-:W-:Y:S02]  /*160d0*/  LEA.HI.X.SX32 R64, R63, R0.reuse, 0x1, P0 ;  /* 0x000000003f407211 */ /* 0x084fe400000f0eff */
[----:B------:R-:W-:-:S03]  /*160e0*/  LEA.HI.X.SX32 R63, R16, R0, 0x1, P2 ;  /* 0x00000000103f7211 */ /* 0x000fc600010f0eff */
[----:B------:R2:W-:Y:S01]  /*160f0*/  STL [R1+0x10f0], R64 ;  /* 0x0010f04001007387 */ /* 0x0005e20000100800 */
[----:B------:R-:W-:-:S03]  /*16100*/  IMAD R61, R99, 0x2, R21 ;  /* 0x00000002633d7824 */ /* 0x000fc600078e0215 */
[----:B------:R3:W-:Y:S04]  /*16110*/  STL [R1+0x10f8], R43 ;  /* 0x0010f82b01007387 */ /* 0x0007e80000100800 */
[----:B------:R4:W-:Y:S01]  /*16120*/  STL [R1+0x1100], R63 ;  /* 0x0011003f01007387 */ /* 0x0009e20000100800 */
[-C--:B--2---:R-:W-:Y:S02]  /*16130*/  IADD3 R64, P1, R30, R136.reuse, RZ ;  /* 0x000000881e407210 */ /* 0x084fe40007f3e0ff */
[-C--:B---3--:R-:W-:Y:S02]  /*16140*/  IADD3 R43, P0, R62, R136.reuse, RZ ;  /* 0x000000883e2b7210 */ /* 0x088fe40007f1e0ff */
[----:B----4-:R-:W-:-:S03]  /*16150*/  IADD3 R63, P2, R21, R136, RZ ;  /* 0x00000088153f7210 */ /* 0x010fc60007f5e0ff */
[----:B------:R-:W-:Y:S01]  /*16160*/  STL [R1+0x110c], R43 ;  /* 0x00110c2b01007387 */ /* 0x000fe20000100800 */
[----:B------:R-:W-:-:S03]  /*16170*/  IMAD R42, R100, 0x2, R61 ;  /* 0x00000002642a7824 */ /* 0x000fc600078e023d */
[----:B------:R2:W-:Y:S01]  /*16180*/  STL [R1+0x1114], R64 ;  /* 0x0011144001007387 */ /* 0x0005e20000100800 */
[----:B------:R-:W-:-:S03]  /*16190*/  IMAD R29, R101, 0x2, R42 ;  /* 0x00000002651d7824 */ /* 0x000fc600078e022a */
[----:B------:R3:W-:Y:S01]  /*161a0*/  STL [R1+0x111c], R63 ;  /* 0x00111c3f01007387 */ /* 0x0007e20000100800 */
[-C--:B--2---:R-:W-:Y:S02]  /*161b0*/  LEA.HI.X.SX32 R64, R62, R0.reuse, 0x1, P0 ;  /* 0x000000003e407211 */ /* 0x084fe400000f0eff */
[-C--:B------:R-:W-:Y:S02]  /*161c0*/  LEA.HI.X.SX32 R62, R21, R0.reuse, 0x1, P2 ;  /* 0x00000000153e7211 */ /* 0x080fe400010f0eff */
[----:B---3--:R-:W-:Y:S01]  /*161d0*/  LEA.HI.X.SX32 R63, R30, R0, 0x1, P1 ;  /* 0x000000001e3f7211 */ /* 0x008fe200008f0eff */
[----:B------:R-:W-:Y:S01]  /*161e0*/  STL [R1+0x1108], R64 ;  /* 0x0011084001007387 */ /* 0x000fe20000100800 */
[----:B------:R-:W-:-:S03]  /*161f0*/  IADD3 R21, P0, R61, R136, RZ ;  /* 0x000000883d157210 */ /* 0x000fc60007f1e0ff */
[----:B------:R2:W-:Y:S04]  /*16200*/  STL [R1+0x1110], R63 ;  /* 0x0011103f01007387 */ /* 0x0005e80000100800 */
[----:B------:R3:W-:Y:S01]  /*16210*/  STL [R1+0x1118], R62 ;  /* 0x0011183e01007387 */ /* 0x0007e20000100800 */
[----:B------:R-:W-:Y:S01]  /*16220*/  IMAD R60, R102, 0x2, R29 ;  /* 0x00000002663c7824 */ /* 0x000fe200078e021d */
[-C--:B--2---:R-:W-:Y:S02]  /*16230*/  IADD3 R63, P1, R42, R136.reuse, RZ ;  /* 0x000000882a3f7210 */ /* 0x084fe40007f3e0ff */
[----:B------:R-:W-:Y:S01]  /*16240*/  STL [R1+0x1124], R21 ;  /* 0x0011241501007387 */ /* 0x000fe20000100800 */
[----:B---3--:R-:W-:-:S03]  /*16250*/  IADD3 R62, P2, R29, R136, RZ ;  /* 0x000000881d3e7210 */ /* 0x008fc60007f5e0ff */
[----:B------:R2:W-:Y:S01]  /*16260*/  STL [R1+0x1604], R63 ;  /* 0x0016043f01007387 */ /* 0x0005e20000100800 */
[----:B------:R-:W-:-:S03]  /*16270*/  IMAD R41, R103, 0x2, R60 ;  /* 0x0000000267297824 */ /* 0x000fc600078e023c */
[----:B------:R3:W-:Y:S01]  /*16280*/  STL [R1+0x1608], R62 ;  /* 0x0016083e01007387 */ /* 0x0007e20000100800 */
[-C--:B--2---:R-:W-:Y:S02]  /*16290*/  LEA.HI.X.SX32 R63, R61, R0.reuse, 0x1, P0 ;  /* 0x000000003d3f7211 */ /* 0x084fe400000f0eff */
[-C--:B------:R-:W-:Y:S02]  /*162a0*/  LEA.HI.X.SX32 R61, R29, R0.reuse, 0x1, P2 ;  /* 0x000000001d3d7211 */ /* 0x080fe400010f0eff */
[----:B---3--:R-:W-:Y:S01]  /*162b0*/  LEA.HI.X.SX32 R62, R42, R0, 0x1, P1 ;  /* 0x000000002a3e7211 */ /* 0x008fe200008f0eff */
[----:B------:R-:W-:Y:S01]  /*162c0*/  STL [R1+0x1120], R63 ;  /* 0x0011203f01007387 */ /* 0x000fe20000100800 */
[----:B------:R-:W-:Y:S01]  /*162d0*/  IMAD R11, R104, 0x2, R41 ;  /* 0x00000002680b7824 */ /* 0x000fe200078e0229 */
[----:B------:R-:W-:Y:S02]  /*162e0*/  IADD3 R29, P0, R60, R136, RZ ;  /* 0x000000883c1d7210 */ /* 0x000fe40007f1e0ff */
[----:B------:R-:W-:Y:S01]  /*162f0*/  STL [R1+0x15f0], R62 ;  /* 0x0015f03e01007387 */ /* 0x000fe20000100800 */
[----:B------:R-:W-:-:S03]  /*16300*/  IMAD R59, R105, 0x2, R11 ;  /* 0x00000002693b7824 */ /* 0x000fc600078e020b */
[----:B------:R2:W-:Y:S01]  /*16310*/  STL [R1+0x15f4], R61 ;  /* 0x0015f43d01007387 */ /* 0x0005e20000100800 */
[----:B------:R-:W-:-:S03]  /*16320*/  IMAD R15, R106, 0x2, R59 ;  /* 0x000000026a0f7824 */ /* 0x000fc600078e023b */
[----:B------:R-:W-:Y:S01]  /*16330*/  STL [R1+0x15f8], R29 ;  /* 0x0015f81d01007387 */ /* 0x000fe20000100800 */
[-C--:B--2---:R-:W-:Y:S02]  /*16340*/  IADD3 R61, P1, R41, R136.reuse, RZ ;  /* 0x00000088293d7210 */ /* 0x084fe40007f3e0ff */
[----:B------:R-:W-:-:S03]  /*16350*/  IADD3 R62, P2, R11, R136, RZ ;  /* 0x000000880b3e7210 */ /* 0x000fc60007f5e0ff */
        /* <DEDUP_REMOVED lines=563> */
[----:B------:R2:W-:Y:S01]  /*18690*/  STL [R1+0x12f8], R24 ;  /* 0x0012f81801007387 */ /* 0x0005e20000100800 */
[----:B------:R-:W-:-:S03]  /*186a0*/  IMAD R21, R221, 0x2, R11 ;  /* 0x00000002dd157824 */ /* 0x000fc600078e020b */
[----:B------:R3:W-:Y:S01]  /*186b0*/  STL [R1+0x12fc], R23 ;  /* 0x0012fc1701007387 */ /* 0x0007e20000100800 */
[----:B--2---:R-:W-:-:S03]  /*186c0*/  IADD3 R24, P1, R16, R136, RZ ;  /* 0x0000008810187210 */ /* 0x004fc60007f3e0ff */
[----:B------:R-:W-:Y:S01]  /*186d0*/  STL [R1+0x1300], R8 ;  /* 0x0013000801007387 */ /* 0x000fe20000100800 */
[----:B---3--:R-:W-:-:S03]  /*186e0*/  IADD3 R23, P2, R11, R136, RZ ;  /* 0x000000880b177210 */ /* 0x008fc60007f5e0ff */
[----:B------:R2:W-:Y:S01]  /*186f0*/  STL [R1+0x1304], R24 ;  /* 0x0013041801007387 */ /* 0x0005e20000100800 */
[----:B------:R-:W-:-:S03]  /*18700*/  IMAD R15, R222, 0x2, R21 ;  /* 0x00000002de0f7824 */ /* 0x000fc600078e0215 */
[----:B------:R3:W-:Y:S01]  /*18710*/  STL [R1+0x1308], R23 ;  /* 0x0013081701007387 */ /* 0x0007e20000100800 */
[----:B------:R-:W-:Y:S01]  /*18720*/  IMAD R7, R223, 0x2, R15 ;  /* 0x00000002df077824 */ /* 0x000fe200078e020f */
[-C--:B--2---:R-:W-:Y:S02]  /*18730*/  LEA.HI.X.SX32 R24, R22, R0.reuse, 0x1, P0 ;  /* 0x0000000016187211 */ /* 0x084fe400000f0eff */
[-C--:B------:R-:W-:Y:S02]  /*18740*/  LEA.HI.X.SX32 R22, R11, R0.reuse, 0x1, P2 ;  /* 0x000000000b167211 */ /* 0x080fe400010f0eff */
[----:B---3--:R-:W-:Y:S01]  /*18750*/  LEA.HI.X.SX32 R23, R16, R0, 0x1, P1 ;  /* 0x0000000010177211 */ /* 0x008fe200008f0eff */
[----:B------:R-:W-:Y:S01]  /*18760*/  STL [R1+0x11c0], R24 ;  /* 0x0011c01801007387 */ /* 0x000fe20000100800 */
[----:B------:R-:W-:Y:S01]  /*18770*/  IADD3 R11, P0, R21, R136, RZ ;  /* 0x00000088150b7210 */ /* 0x000fe20007f1e0ff */
[----:B------:R-:W-:Y:S02]  /*18780*/  IMAD R20, R224, 0x2, R7 ;  /* 0x00000002e0147824 */ /* 0x000fe400078e0207 */
[----:B------:R-:W-:Y:S04]  /*18790*/  STL [R1+0x12e4], R23 ;  /* 0x0012e41701007387 */ /* 0x000fe80000100800 */
        /* <DEDUP_REMOVED lines=10> */
[----:B------:R-:W-:Y:S01]  /*18840*/  LEA.HI.X.SX32 R21, R7, R0, 0x1, P2 ;  /* 0x0000000007157211 */ /* 0x000fe200010f0eff */
[----:B------:R-:W-:Y:S02]  /*18850*/  IMAD R19, R227, 0x2, R6 ;  /* 0x00000002e3137824 */ /* 0x000fe400078e0206 */
[----:B------:R2:W-:Y:S04]  /*18860*/  STL [R1+0x11c4], R22 ;  /* 0x0011c41601007387 */ /* 0x0005e80000100800 */
[----:B------:R3:W-:Y:S01]  /*18870*/  STL [R1+0x12d0], R15 ;  /* 0x0012d00f01007387 */ /* 0x0007e20000100800 */
[----:B------:R-:W-:-:S03]  /*18880*/  IMAD R14, R228, 0x2, R19 ;  /* 0x00000002e40e7824 */ /* 0x000fc600078e0213 */
[----:B------:R4:W-:Y:S01]  /*18890*/  STL [R1+0x12d4], R21 ;  /* 0x0012d41501007387 */ /* 0x0009e20000100800 */
[-C--:B--2---:R-:W-:Y:S02]  /*188a0*/  IADD3 R22, P1, R10, R136.reuse, RZ ;  /* 0x000000880a167210 */ /* 0x084fe40007f3e0ff */
[-C--:B---3--:R-:W-:Y:S02]  /*188b0*/  IADD3 R15, P0, R20, R136.reuse, RZ ;  /* 0x00000088140f7210 */ /* 0x088fe40007f1e0ff */
[----:B----4-:R-:W-:-:S03]  /*188c0*/  IADD3 R21, P2, R6, R136, RZ ;  /* 0x0000008806157210 */ /* 0x010fc60007f5e0ff */
[----:B------:R-:W-:Y:S01]  /*188d0*/  STL [R1+0x12d8], R15 ;  /* 0x0012d80f01007387 */ /* 0x000fe20000100800 */
[----:B------:R-:W-:-:S03]  /*188e0*/  IMAD R5, R229, 0x2, R14 ;  /* 0x00000002e5057824 */ /* 0x000fc600078e020e */
[----:B------:R2:W-:Y:S04]  /*188f0*/  STL [R1+0x12dc], R22 ;  /* 0x0012dc1601007387 */ /* 0x0005e80000100800 */
[----:B------:R3:W-:Y:S01]  /*18900*/  STL [R1+0x12e0], R21 ;  /* 0x0012e01501007387 */ /* 0x0007e20000100800 */
[----:B------:R-:W-:Y:S01]  /*18910*/  IMAD R18, R230, 0x2, R5 ;  /* 0x00000002e6127824 */ /* 0x000fe200078e0205 */
[-C--:B--2---:R-:W-:Y:S02]  /*18920*/  LEA.HI.X.SX32 R22, R20, R0.reuse, 0x1, P0 ;  /* 0x0000000014167211 */ /* 0x084fe400000f0eff */
[-C--:B------:R-:W-:Y:S02]  /*18930*/  LEA.HI.X.SX32 R20, R6, R0.reuse, 0x1, P2 ;  /* 0x0000000006147211 */ /* 0x080fe400010f0eff */
[----:B---3--:R-:W-:Y:S01]  /*18940*/  LEA.HI.X.SX32 R21, R10, R0, 0x1, P1 ;  /* 0x000000000a157211 */ /* 0x008fe200008f0eff */
[----:B------:R-:W-:Y:S01]  /*18950*/  STL [R1+0x11c8], R22 ;  /* 0x0011c81601007387 */ /* 0x000fe20000100800 */
[----:B------:R-:W-:Y:S01]  /*18960*/  IADD3 R6, P0, R19, R136, RZ ;  /* 0x0000008813067210 */ /* 0x000fe20007f1e0ff */
[----:B------:R-:W-:-:S02]  /*18970*/  IMAD R13, R231, 0x2, R18 ;  /* 0x00000002e70d7824 */ /* 0x000fc400078e0212 */
        /* <DEDUP_REMOVED lines=15> */
[----:B------:R-:W-:Y:S04]  /*18a70*/  STL [R1+0x12a8], R20 ;  /* 0x0012a81401007387 */ /* 0x000fe80000100800 */
[----:B------:R2:W-:Y:S01]  /*18a80*/  STL [R1+0x12ac], R19 ;  /* 0x0012ac1301007387 */ /* 0x0005e20000100800 */
[----:B------:R-:W-:-:S03]  /*18a90*/  IMAD R8, R235, 0x2, R9 ;  /* 0x00000002eb087824 */ /* 0x000fc600078e0209 */
[----:B------:R-:W-:Y:S01]  /*18aa0*/  STL [R1+0x12b0], R5 ;  /* 0x0012b00501007387 */ /* 0x000fe20000100800 */
[CC--:B--2---:R-:W-:Y:S02]  /*18ab0*/  IADD3 R19, P1, R13.reuse, R136.reuse, RZ ;  /* 0x000000880d137210 */ /* 0x0c4fe40007f3e0ff */
[----:B------:R-:W-:Y:S01]  /*18ac0*/  IADD3 R20, P2, R4, R136, RZ ;  /* 0x0000008804147210 */ /* 0x000fe20007f5e0ff */
[----:B------:R-:W-:Y:S02]  /*18ad0*/  IMAD R16, R236, 0x2, R8 ;  /* 0x00000002ec107824 */ /* 0x000fe400078e0208 */
[----:B------:R2:W-:Y:S01]  /*18ae0*/  STL [R1+0x12b4], R19 ;  /* 0x0012b41301007387 */ /* 0x0005e20000100800 */
[-C--:B------:R-:W-:Y:S01]  /*18af0*/  LEA.HI.X.SX32 R13, R13, R0.reuse, 0x1, P1 ;  /* 0x000000000d0d7211 */ /* 0x080fe200008f0eff */
[----:B------:R-:W-:Y:S02]  /*18b00*/  IMAD R11, R237, 0x2, R16 ;  /* 0x00000002ed0b7824 */ /* 0x000fe400078e0210 */
[----:B------:R-:W-:Y:S01]  /*18b10*/  STL [R1+0x12b8], R20 ;  /* 0x0012b81401007387 */ /* 0x000fe20000100800 */
[----:B--2---:R-:W-:-:S02]  /*18b20*/  LEA.HI.X.SX32 R19, R18, R0, 0x1, P0 ;  /* 0x0000000012137211 */ /* 0x004fc400000f0eff */
        /* <DEDUP_REMOVED lines=17> */
[-C--:B------:R-:W-:Y:S01]  /*18c40*/  IADD3 R8, P0, R16, R136.reuse, RZ ;  /* 0x0000008810087210 */ /* 0x080fe20007f1e0ff */
[----:B------:R-:W-:Y:S02]  /*18c50*/  IMAD R6, R241, 0x2, R10 ;  /* 0x00000002f1067824 */ /* 0x000fe400078e020a */
[----:B------:R2:W-:Y:S04]  /*18c60*/  STL [R1+0x1280], R18 ;  /* 0x0012801201007387 */ /* 0x0005e80000100800 */
[----:B------:R3:W-:Y:S01]  /*18c70*/  STL [R1+0x1284], R17 ;  /* 0x0012841101007387 */ /* 0x0007e20000100800 */
[----:B------:R-:W-:Y:S01]  /*18c80*/  IMAD R14, R242, 0x2, R6 ;  /* 0x00000002f20e7824 */ /* 0x000fe200078e0206 */
[----:B--2---:R-:W-:-:S02]  /*18c90*/  IADD3 R18, P1, R11, R136, RZ ;  /* 0x000000880b127210 */ /* 0x004fc40007f3e0ff */
        /* <DEDUP_REMOVED lines=11> */
[----:B------:R2:W-:Y:S01]  /*18d50*/  STL [R1+0x126c], R17 ;  /* 0x00126c1101007387 */ /* 0x0005e20000100800 */
[----:B------:R-:W-:-:S03]  /*18d60*/  IMAD R13, R245, 0x2, R4 ;  /* 0x00000002f50d7824 */ /* 0x000fc600078e0204 */
[----:B------:R3:W-:Y:S01]  /*18d70*/  STL [R1+0x1270], R16 ;  /* 0x0012701001007387 */ /* 0x0007e20000100800 */
[----:B------:R-:W-:-:S03]  /*18d80*/  IMAD R9, R246, 0x2, R13 ;  /* 0x00000002f6097824 */ /* 0x000fc600078e020d */
[----:B------:R-:W-:Y:S01]  /*18d90*/  STL [R1+0x1274], R7 ;  /* 0x0012740701007387 */ /* 0x000fe20000100800 */
[-C--:B--2---:R-:W-:Y:S02]  /*18da0*/  IADD3 R17, P2, R6, R136.reuse, RZ ;  /* 0x0000008806117210 */ /* 0x084fe40007f5e0ff */
[----:B---3--:R-:W-:-:S05]  /*18db0*/  IADD3 R16, P1, R10, R136, RZ ;  /* 0x000000880a107210 */ /* 0x008fca0007f3e0ff */
[----:B------:R2:W-:Y:S01]  /*18dc0*/  STL [R1+0x1278], R16 ;  /* 0x0012781001007387 */ /* 0x0005e20000100800 */
[-C--:B------:R-:W-:Y:S01]  /*18dd0*/  LEA.HI.X.SX32 R10, R10, R0.reuse, 0x1, P1 ;  /* 0x000000000a0a7211 */ /* 0x080fe200008f0eff */
[----:B------:R-:W-:Y:S02]  /*18de0*/  IMAD R8, R247, 0x2, R9 ;  /* 0x00000002f7087824 */ /* 0x000fe400078e0209 */
[----:B------:R-:W-:Y:S01]  /*18df0*/  STL [R1+0x127c], R17 ;  /* 0x00127c1101007387 */ /* 0x000fe20000100800 */
[-C--:B--2---:R-:W-:Y:S02]  /*18e00*/  LEA.HI.X.SX32 R16, R15, R0.reuse, 0x1, P0 ;  /* 0x000000000f107211 */ /* 0x084fe400000f0eff */
[----:B------:R-:W-:-:S03]  /*18e10*/  LEA.HI.X.SX32 R15, R6, R0, 0x1, P2 ;  /* 0x00000000060f7211 */ /* 0x000fc600010f0eff */
[----:B------:R-:W-:Y:S01]  /*18e20*/  STL [R1+0x11dc], R16 ;  /* 0x0011dc1001007387 */ /* 0x000fe20000100800 */
[----:B------:R-:W-:-:S03]  /*18e30*/  IMAD R11, R248, 0x2, R8 ;  /* 0x00000002f80b7824 */ /* 0x000fc600078e0208 */
[----:B------:R2:W-:Y:S04]  /*18e40*/  STL [R1+0x1258], R10 ;  /* 0x0012580a01007387 */ /* 0x0005e80000100800 */
[----:B------:R3:W-:Y:S01]  /*18e50*/  STL [R1+0x125c], R15 ;  /* 0x00125c0f01007387 */ /* 0x0007e20000100800 */
[----:B------:R-:W-:Y:S01]  /*18e60*/  IMAD R7, R249, 0x2, R11 ;  /* 0x00000002f9077824 */ /* 0x000fe200078e020b */
[-C--:B--2---:R-:W-:Y:S02]  /*18e70*/  IADD3 R10, P0, R14, R136.reuse, RZ ;  /* 0x000000880e0a7210 */ /* 0x084fe40007f1e0ff */
[----:B---3--:R-:W-:-:S03]  /*18e80*/  IADD3 R15, P1, R5, R136, RZ ;  /* 0x00000088050f7210 */ /* 0x008fc60007f3e0ff */
[----:B------:R-:W-:Y:S01]  /*18e90*/  STL [R1+0x1260], R10 ;  /* 0x0012600a01007387 */ /* 0x000fe20000100800 */
[----:B------:R-:W-:-:S03]  /*18ea0*/  IADD3 R16, P2, R4, R136, RZ ;  /* 0x0000008804107210 */ /* 0x000fc60007f5e0ff */
[----:B------:R2:W-:Y:S01]  /*18eb0*/  STL [R1+0x1264], R15 ;  /* 0x0012640f01007387 */ /* 0x0005e20000100800 */
[----:B------:R-:W-:Y:S01]  /*18ec0*/  IMAD R6, R250, 0x2, R7 ;  /* 0x00000002fa067824 */ /* 0x000fe200078e0207 */
[-C--:B------:R-:W-:Y:S02]  /*18ed0*/  LEA.HI.X.SX32 R4, R4, R0.reuse, 0x1, P2 ;  /* 0x0000000004047211 */ /* 0x080fe400010f0eff */
[----:B------:R-:W-:Y:S01]  /*18ee0*/  STL [R1+0x1268], R16 ;  /* 0x0012681001007387 */ /* 0x000fe20000100800 */
[-C--:B--2---:R-:W-:Y:S02]  /*18ef0*/  LEA.HI.X.SX32 R15, R14, R0.reuse, 0x1, P0 ;  /* 0x000000000e0f7211 */ /* 0x084fe400000f0eff */
[----:B------:R-:W-:Y:S01]  /*18f00*/  LEA.HI.X.SX32 R14, R5, R0, 0x1, P1 ;  /* 0x00000000050e7211 */ /* 0x000fe200008f0eff */
[----:B------:R-:W-:Y:S02]  /*18f10*/  IMAD R10, R251, 0x2, R6 ;  /* 0x00000002fb0a7824 */ /* 0x000fe400078e0206 */
[----:B------:R-:W-:Y:S04]  /*18f20*/  STL [R1+0x11e0], R15 ;  /* 0x0011e00f01007387 */ /* 0x000fe80000100800 */
[----:B------:R-:W-:Y:S01]  /*18f30*/  STL [R1+0x1244], R14 ;  /* 0x0012440e01007387 */ /* 0x000fe20000100800 */
[----:B-1----:R-:W-:-:S03]  /*18f40*/  IMAD R5, R252, 0x2, R10 ;  /* 0x00000002fc057824 */ /* 0x002fc600078e020a */
[----:B------:R1:W-:Y:S02]  /*18f50*/  STL [R1+0x1248], R4 ;  /* 0x0012480401007387 */ /* 0x0003e40000100800 */
[----:B-1----:R-:W-:-:S05]  /*18f60*/  IADD3 R4, P0, R13, R136, RZ ;  /* 0x000000880d047210 */ /* 0x002fca0007f1e0ff */
[----:B------:R0:W-:Y:S02]  /*18f70*/  STL [R1+0x124c], R4 ;  /* 0x00124c0401007387 */ /* 0x0001e40000100800 */
[----:B0-----:R-:W-:Y:S02]  /*18f80*/  IMAD R4, R135, 0x2, R5 ;  /* 0x0000000287047824 */ /* 0x001fe400078e0205 */
[----:B------:R-:W0:Y:S01]  /*18f90*/  LDC R135, c[0x0][0x268] ;  /* 0x00009a00ff877b82 */ /* 0x000e220000000800 */
[-C--:B------:R-:W-:Y:S02]  /*18fa0*/  IADD3 R15, P1, R9, R136.reuse, RZ ;  /* 0x00000088090f7210 */ /* 0x080fe40007f3e0ff */
[----:B------:R-:W-:-:S03]  /*18fb0*/  IADD3 R14, P2, R8, R136, RZ ;  /* 0x00000088080e7210 */ /* 0x000fc60007f5e0ff */
[----:B------:R-:W-:Y:S04]  /*18fc0*/  STL [R1+0x1250], R15 ;  /* 0x0012500f01007387 */ /* 0x000fe80000100800 */
[----:B------:R1:W-:Y:S02]  /*18fd0*/  STL [R1+0x1254], R14 ;  /* 0x0012540e01007387 */ /* 0x0003e40000100800 */
[-C--:B-1----:R-:W-:Y:S02]  /*18fe0*/  LEA.HI.X.SX32 R14, R13, R0.reuse, 0x1, P0 ;  /* 0x000000000d0e7211 */ /* 0x082fe400000f0eff */
[-C--:B------:R-:W-:Y:S01]  /*18ff0*/  LEA.HI.X.SX32 R13, R9, R0.reuse, 0x1, P1 ;  /* 0x00000000090d7211 */ /* 0x080fe200008f0eff */
[----:B0-----:R-:W-:Y:S02]  /*19000*/  IMAD R9, R135, 0x2, R4 ;  /* 0x0000000287097824 */ /* 0x001fe400078e0204 */
[----:B------:R-:W0:Y:S01]  /*19010*/  LDC R135, c[0x0][0x268] ;  /* 0x00009a00ff877b82 */ /* 0x000e220000000800 */
[----:B------:R-:W-:Y:S01]  /*19020*/  LEA.HI.X.SX32 R8, R8, R0, 0x1, P2 ;  /* 0x0000000008087211 */ /* 0x000fe200010f0eff */
[----:B------:R-:W-:Y:S04]  /*19030*/  STL [R1+0x11e4], R14 ;  /* 0x0011e40e01007387 */ /* 0x000fe80000100800 */
[----:B------:R-:W-:Y:S04]  /*19040*/  STL [R1+0x1230], R13 ;  /* 0x0012300d01007387 */ /* 0x000fe80000100800 */
        /* <DEDUP_REMOVED lines=39> */
[----:B------:R-:W-:Y:S01]  /*192c0*/  STL [R1+0x1214], R11 ;  /* 0x0012140b01007387 */ /* 0x000fe20000100800 */
[----:B------:R-:W-:-:S03]  /*192d0*/  LEA.HI.X.SX32 R8, R8, R0, 0x1, P1 ;  /* 0x0000000008087211 */ /* 0x000fc600008f0eff */
[----:B------:R1:W-:Y:S02]  /*192e0*/  STL [R1+0x1218], R10 ;  /* 0x0012180a01007387 */ /* 0x0003e40000100800 */
[-C--:B-1----:R-:W-:Y:S02]  /*192f0*/  LEA.HI.X.SX32 R10, R9, R0.reuse, 0x1, P0 ;  /* 0x00000000090a7211 */ /* 0x082fe400000f0eff */
[----:B------:R-:W-:-:S03]  /*19300*/  LEA.HI.X.SX32 R9, R7, R0, 0x1, P2 ;  /* 0x0000000007097211 */ /* 0x000fc600010f0eff */
[----:B------:R1:W-:Y:S01]  /*19310*/  STL [R1+0x11f0], R10 ;  /* 0x0011f00a01007387 */ /* 0x0003e20000100800 */
[----:B0-----:R-:W-:-:S03]  /*19320*/  IMAD R7, R135, 0x2, R4 ;  /* 0x0000000287077824 */ /* 0x001fc600078e0204 */
[----:B------:R0:W-:Y:S04]  /*19330*/  STL [R1+0x11f4], R8 ;  /* 0x0011f40801007387 */ /* 0x0001e80000100800 */
[----:B------:R2:W-:Y:S01]  /*19340*/  STL [R1+0x11f8], R9 ;  /* 0x0011f80901007387 */ /* 0x0005e20000100800 */
[-C--:B-1----:R-:W-:Y:S02]  /*19350*/  IADD3 R10, P1, R5, R136.reuse, RZ ;  /* 0x00000088050a7210 */ /* 0x082fe40007f3e0ff */
[-C--:B0-----:R-:W-:Y:S02]  /*19360*/  IADD3 R8, P0, R6, R136.reuse, RZ ;  /* 0x0000008806087210 */ /* 0x081fe40007f1e0ff */
[----:B--2---:R-:W-:-:S03]  /*19370*/  IADD3 R9, P2, R4, R136, RZ ;  /* 0x0000008804097210 */ /* 0x004fc60007f5e0ff */
[----:B------:R0:W-:Y:S01]  /*19380*/  STL [R1+0x11fc], R8 ;  /* 0x0011fc0801007387 */ /* 0x0001e20000100800 */
[-C--:B------:R-:W-:Y:S02]  /*19390*/  LEA.HI.X.SX32 R6, R6, R0.reuse, 0x1, P0 ;  /* 0x0000000006067211 */ /* 0x080fe400000f0eff */
[-C--:B------:R-:W-:Y:S01]  /*193a0*/  LEA.HI.X.SX32 R5, R5, R0.reuse, 0x1, P1 ;  /* 0x0000000005057211 */ /* 0x080fe200008f0eff */
[----:B------:R-:W-:Y:S01]  /*193b0*/  STL [R1+0x1200], R10 ;  /* 0x0012000a01007387 */ /* 0x000fe20000100800 */
[----:B------:R-:W-:Y:S02]  /*193c0*/  LEA.HI.X.SX32 R4, R4, R0, 0x1, P2 ;  /* 0x0000000004047211 */ /* 0x000fe400010f0eff */
[C---:B0-----:R-:W-:Y:S01]  /*193d0*/  IADD3 R8, P3, R7.reuse, R136, RZ ;  /* 0x0000008807087210 */ /* 0x041fe20007f7e0ff */
[----:B------:R-:W-:Y:S03]  /*193e0*/  STL [R1+0x1204], R9 ;  /* 0x0012040901007387 */ /* 0x000fe60000100800 */
[----:B------:R-:W-:Y:S01]  /*193f0*/  LEA.HI.X.SX32 R0, R7, R0, 0x1, P3 ;  /* 0x0000000007007211 */ /* 0x000fe200018f0eff */
[----:B------:R-:W-:Y:S01]  /*19400*/  STL [R1+0xe28], R8 ;  /* 0x000e280801007387 */ /* 0x000fe20000100800 */
[----:B------:R-:W-:-:S03]  /*19410*/  UMOV UR5, URZ ;  /* 0x0000003f00057c82 */ /* 0x000fc60008000000 */
[----:B------:R-:W-:Y:S04]  /*19420*/  STL [R1+0xe18], R6 ;  /* 0x000e180601007387 */ /* 0x000fe80000100800 */
[----:B------:R-:W-:Y:S04]  /*19430*/  STL [R1+0xe1c], R5 ;  /* 0x000e1c0501007387 */ /* 0x000fe80000100800 */
[----:B------:R-:W-:Y:S04]  /*19440*/  STL [R1+0xe20], R4 ;  /* 0x000e200401007387 */ /* 0x000fe80000100800 */
[----:B------:R0:W-:Y:S01]  /*19450*/  STL [R1+0xe24], R0 ;  /* 0x000e240001007387 */ /* 0x0001e20000100800 */
[----:B------:R-:W-:Y:S01]  /*19460*/  UMOV UR7, URZ ;  /* 0x0000003f00077c82 */ /* 0x000fe20008000000 */
[----:B0-----:R-:W-:-:S02]  /*19470*/  IMAD.U32 R0, RZ, RZ, UR5 ;  /* 0x00000005ff007e24 */ /* 0x001fc4000f8e00ff */
[----:B------:R-:W-:-:S03]  /*19480*/  IMAD.MOV.U32 R4, RZ, RZ, -0x800000 ;  /* 0xff800000ff047424 */ /* 0x000fc600078e00ff */
[----:B------:R0:W-:Y:S01]  /*19490*/  STL [R1+0xd5c], R0 ;  /* 0x000d5c0001007387 */ /* 0x0001e20000100800 */
[----:B------:R-:W-:Y:S02]  /*194a0*/  IMAD.MOV.U32 R5, RZ, RZ, 0x3f800000 ;  /* 0x3f800000ff057424 */ /* 0x000fe400078e00ff */
[----:B0-----:R-:W-:Y:S01]  /*194b0*/  IMAD.U32 R0, RZ, RZ, UR7 ;  /* 0x00000007ff007e24 */ /* 0x001fe2000f8e00ff */
[----:B------:R-:W0:Y:S01]  /*194c0*/  S2R R135, SR_TID.X ;  /* 0x0000000000877919 */ /* 0x000e220000002100 */
[----:B------:R-:W-:Y:S01]  /*194d0*/  LOP3.LUT R6, R2, 0x30, RZ, 0x3c, !PT ;  /* 0x0000003002067812 */ /* 0x000fe200078e3cff */
[----:B------:R-:W-:Y:S02]  /*194e0*/  USHF.R.U32.HI UR11, URZ, 0x4, UR11 ;  /* 0x000000043f0b7899 */ /* 0x000fe4000801160b */
[----:B------:R1:W-:Y:S01]  /*194f0*/  STL [R1+0xdb0], R0 ;  /* 0x000db00001007387 */ /* 0x0003e20000100800 */
[----:B------:R-:W-:Y:S01]  /*19500*/  UMOV UR10, URZ ;  /* 0x0000003f000a7c82 */ /* 0x000fe20008000000 */
[----:B------:R-:W-:-:S02]  /*19510*/  IMAD.MOV.U32 R14, RZ, RZ, 0x5410 ;  /* 0x00005410ff0e7424 */ /* 0x000fc400078e00ff */
[----:B------:R-:W-:Y:S01]  /*19520*/  IMAD.MOV.U32 R13, RZ, RZ, 0x7632 ;  /* 0x00007632ff0d7424 */ /* 0x000fe200078e00ff */
[----:B------:R2:W-:Y:S01]  /*19530*/  STL [R1+0xda4], R4 ;  /* 0x000da40401007387 */ /* 0x0005e20000100800 */
[----:B------:R-:W-:Y:S02]  /*19540*/  CS2R R24, SRZ ;  /* 0x0000000000187805 */ /* 0x000fe4000001ff00 */
[----:B------:R-:W-:Y:S02]  /*19550*/  CS2R R26, SRZ ;  /* 0x00000000001a7805 */ /* 0x000fe4000001ff00 */
[----:B------:R-:W-:Y:S02]  /*19560*/  CS2R R28, SRZ ;  /* 0x00000000001c7805 */ /* 0x000fe4000001ff00 */
[----:B------:R-:W-:Y:S01]  /*19570*/  CS2R R30, SRZ ;  /* 0x00000000001e7805 */ /* 0x000fe2000001ff00 */
[----:B-1----:R-:W-:Y:S01]  /*19580*/  IMAD.MOV.U32 R0, RZ, RZ, 0x3f800000 ;  /* 0x3f800000ff007424 */ /* 0x002fe200078e00ff */
[----:B------:R-:W-:-:S02]  /*19590*/  CS2R R32, SRZ ;  /* 0x0000000000207805 */ /* 0x000fc4000001ff00 */
[----:B------:R-:W-:Y:S02]  /*195a0*/  CS2R R34, SRZ ;  /* 0x0000000000227805 */ /* 0x000fe4000001ff00 */
[----:B------:R-:W-:Y:S02]  /*195b0*/  CS2R R36, SRZ ;  /* 0x0000000000247805 */ /* 0x000fe4000001ff00 */
[----:B------:R-:W-:Y:S01]  /*195c0*/  CS2R R38, SRZ ;  /* 0x0000000000267805 */ /* 0x000fe2000001ff00 */
[----:B--2---:R-:W-:Y:S01]  /*195d0*/  IMAD.MOV.U32 R4, RZ, RZ, 0x3f800000 ;  /* 0x3f800000ff047424 */ /* 0x004fe200078e00ff */
[----:B------:R-:W-:Y:S01]  /*195e0*/  STL [R1+0xde4], R0 ;  /* 0x000de40001007387 */ /* 0x000fe20000100800 */
[----:B------:R-:W-:Y:S02]  /*195f0*/  CS2R R40, SRZ ;  /* 0x0000000000287805 */ /* 0x000fe4000001ff00 */
[----:B------:R-:W-:Y:S02]  /*19600*/  CS2R R42, SRZ ;  /* 0x00000000002a7805 */ /* 0x000fe4000001ff00 */
[----:B------:R-:W-:Y:S01]  /*19610*/  CS2R R44, SRZ ;  /* 0x00000000002c7805 */ /* 0x000fe2000001ff00 */
[----:B------:R1:W-:Y:S01]  /*19620*/  STL [R1+0xde8], R5 ;  /* 0x000de80501007387 */ /* 0x0003e20000100800 */
[----:B------:R-:W-:-:S02]  /*19630*/  CS2R R46, SRZ ;  /* 0x00000000002e7805 */ /* 0x000fc4000001ff00 */
[----:B------:R-:W-:Y:S02]  /*19640*/  CS2R R48, SRZ ;  /* 0x0000000000307805 */ /* 0x000fe4000001ff00 */
[----:B------:R-:W-:Y:S01]  /*19650*/  CS2R R50, SRZ ;  /* 0x0000000000327805 */ /* 0x000fe2000001ff00 */
[----:B------:R2:W-:Y:S01]  /*19660*/  STL [R1+0xdec], R4 ;  /* 0x000dec0401007387 */ /* 0x0005e20000100800 */
[----:B------:R-:W-:Y:S02]  /*19670*/  CS2R R52, SRZ ;  /* 0x0000000000347805 */ /* 0x000fe4000001ff00 */
[----:B------:R-:W-:Y:S02]  /*19680*/  CS2R R54, SRZ ;  /* 0x0000000000367805 */ /* 0x000fe4000001ff00 */
[----:B------:R-:W-:Y:S01]  /*19690*/  CS2R R56, SRZ ;  /* 0x0000000000387805 */ /* 0x000fe2000001ff00 */
[----:B------:R3:W-:Y:S01]  /*196a0*/  STL [R1+0xde0], R0 ;  /* 0x000de00001007387 */ /* 0x0007e20000100800 */
[----:B------:R-:W-:Y:S01]  /*196b0*/  CS2R R58, SRZ ;  /* 0x00000000003a7805 */ /* 0x000fe2000001ff00 */
[----:B-1----:R-:W-:Y:S01]  /*196c0*/  IMAD.MOV.U32 R5, RZ, RZ, -0x800000 ;  /* 0xff800000ff057424 */ /* 0x002fe200078e00ff */
[----:B------:R-:W-:-:S02]  /*196d0*/  CS2R R60, SRZ ;  /* 0x00000000003c7805 */ /* 0x000fc4000001ff00 */
[----:B------:R-:W-:Y:S02]  /*196e0*/  CS2R R62, SRZ ;  /* 0x00000000003e7805 */ /* 0x000fe4000001ff00 */
[----:B------:R-:W-:Y:S01]  /*196f0*/  CS2R R64, SRZ ;  /* 0x0000000000407805 */ /* 0x000fe2000001ff00 */
[----:B--2---:R-:W-:Y:S01]  /*19700*/  IMAD.MOV.U32 R4, RZ, RZ, -0x800000 ;  /* 0xff800000ff047424 */ /* 0x004fe200078e00ff */
[----:B------:R-:W-:Y:S01]  /*19710*/  STL [R1+0xdac], R5 ;  /* 0x000dac0501007387 */ /* 0x000fe20000100800 */
[----:B------:R-:W-:Y:S02]  /*19720*/  CS2R R66, SRZ ;  /* 0x0000000000427805 */ /* 0x000fe4000001ff00 */
[----:B------:R-:W-:Y:S01]  /*19730*/  CS2R R68, SRZ ;  /* 0x0000000000447805 */ /* 0x000fe2000001ff00 */
[----:B---3--:R-:W-:Y:S01]  /*19740*/  IMAD.MOV.U32 R0, RZ, RZ, -0x800000 ;  /* 0xff800000ff007424 */ /* 0x008fe200078e00ff */
[----:B------:R-:W-:Y:S01]  /*19750*/  STL [R1+0xdc8], R4 ;  /* 0x000dc80401007387 */ /* 0x000fe20000100800 */
[----:B------:R-:W-:-:S02]  /*19760*/  CS2R R70, SRZ ;  /* 0x0000000000467805 */ /* 0x000fc4000001ff00 */
[----:B------:R-:W-:Y:S02]  /*19770*/  CS2R R72, SRZ ;  /* 0x0000000000487805 */ /* 0x000fe4000001ff00 */
[----:B------:R-:W-:Y:S01]  /*19780*/  CS2R R74, SRZ ;  /* 0x00000000004a7805 */ /* 0x000fe2000001ff00 */
[----:B------:R-:W-:Y:S01]  /*19790*/  STL [R1+0x400], RZ ;  /* 0x000400ff01007387 */ /* 0x000fe20000100800 */
[----:B------:R-:W-:Y:S02]  /*197a0*/  CS2R R76, SRZ ;  /* 0x00000000004c7805 */ /* 0x000fe4000001ff00 */
[----:B------:R-:W-:Y:S02]  /*197b0*/  CS2R R78, SRZ ;  /* 0x00000000004e7805 */ /* 0x000fe4000001ff00 */
[----:B------:R-:W-:Y:S01]  /*197c0*/  CS2R R80, SRZ ;  /* 0x0000000000507805 */ /* 0x000fe2000001ff00 */
[----:B------:R1:W-:Y:S01]  /*197d0*/  STL [R1+0xdcc], R0 ;  /* 0x000dcc0001007387 */ /* 0x0003e20000100800 */
[----:B------:R-:W-:-:S02]  /*197e0*/  CS2R R82, SRZ ;  /* 0x0000000000527805 */ /* 0x000fc4000001ff00 */
[----:B------:R-:W-:Y:S02]  /*197f0*/  CS2R R84, SRZ ;  /* 0x0000000000547805 */ /* 0x000fe4000001ff00 */
[----:B------:R-:W-:Y:S01]  /*19800*/  CS2R R86, SRZ ;  /* 0x0000000000567805 */ /* 0x000fe2000001ff00 */
[----:B------:R2:W-:Y:S01]  /*19810*/  STL [R1+0x404], RZ ;  /* 0x000404ff01007387 */ /* 0x0005e20000100800 */
[----:B------:R-:W-:Y:S02]  /*19820*/  CS2R R88, SRZ ;  /* 0x0000000000587805 */ /* 0x000fe4000001ff00 */
[----:B------:R-:W-:Y:S02]  /*19830*/  CS2R R90, SRZ ;  /* 0x00000000005a7805 */ /* 0x000fe4000001ff00 */
[----:B------:R-:W-:Y:S01]  /*19840*/  CS2R R92, SRZ ;  /* 0x00000000005c7805 */ /* 0x000fe2000001ff00 */
[----:B------:R2:W-:Y:S01]  /*19850*/  STL [R1+0x408], RZ ;  /* 0x000408ff01007387 */ /* 0x0005e20000100800 */
        /* <DEDUP_REMOVED lines=36> */
[----:B------:R-:W-:Y:S01]  /*19aa0*/  CS2R R150, SRZ ;  /* 0x0000000000967805 */ /* 0x000fe2000001ff00 */
[----:B------:R-:W-:Y:S01]  /*19ab0*/  UMOV UR4, URZ ;  /* 0x0000003f00047c82 */ /* 0x000fe20008000000 */
[----:B------:R-:W-:Y:S01]  /*19ac0*/  ULDC UR7, c[0x0][0x238] ;  /* 0x00008e0000077ab9 */ /* 0x000fe20000000800 */
        /* <DEDUP_REMOVED lines=352> */
[----:B0-----:R-:W-:-:S03]  /*1b0d0*/  LOP3.LUT P1, RZ, R135, 0x80, RZ, 0xc0, !PT ;  /* 0x0000008087ff7812 */ /* 0x001fc6000782c0ff */
[----:B------:R2:W-:Y:S04]  /*1b0e0*/  STL [R1+0x1b0], RZ ;  /* 0x0001b0ff01007387 */ /* 0x0005e80000100800 */
[----:B------:R2:W-:Y:S04]  /*1b0f0*/  STL [R1+0x1b4], RZ ;  /* 0x0001b4ff01007387 */ /* 0x0005e80000100800 */
[----:B------:R2:W-:Y:S04]  /*1b100*/  STL [R1+0x1b8], RZ ;  /* 0x0001b8ff01007387 */ /* 0x0005e80000100800 */
[----:B------:R2:W-:Y:S01]  /*1b110*/  STL [R1+0x1bc], RZ ;  /* 0x0001bcff01007387 */ /* 0x0005e20000100800 */
[----:B-1----:R-:W-:-:S03]  /*1b120*/  SEL R0, RZ, 0x90, !P1 ;  /* 0x00000090ff007807 */ /* 0x002fc60004800000 */
[----:B------:R2:W-:Y:S04]  /*1b130*/  STL [R1+0x1c0], RZ ;  /* 0x0001c0ff01007387 */ /* 0x0005e80000100800 */
[----:B------:R2:W-:Y:S04]  /*1b140*/  STL [R1+0x1c4], RZ ;  /* 0x0001c4ff01007387 */ /* 0x0005e80000100800 */
[----:B------:R2:W-:Y:S04]  /*1b150*/  STL [R1+0x1c8], RZ ;  /* 0x0001c8ff01007387 */ /* 0x0005e80000100800 */
[----:B------:R2:W-:Y:S01]  /*1b160*/  STL [R1+0x1cc], RZ ;  /* 0x0001ccff01007387 */ /* 0x0005e20000100800 */
[----:B------:R-:W-:-:S03]  /*1b170*/  LOP3.LUT R0, R0, 0x7f, R135, 0x78, !PT ;  /* 0x0000007f00007812 */ /* 0x000fc600078e7887 */
[----:B------:R2:W-:Y:S01]  /*1b180*/  STL [R1+0x1d0], RZ ;  /* 0x0001d0ff01007387 */ /* 0x0005e20000100800 */
[----:B------:R-:W-:-:S03]  /*1b190*/  LOP3.LUT R5, R2, 0x10, RZ, 0x3c, !PT ;  /* 0x0000001002057812 */ /* 0x000fc600078e3cff */
[----:B------:R2:W-:Y:S01]  /*1b1a0*/  STL [R1+0x1d4], RZ ;  /* 0x0001d4ff01007387 */ /* 0x0005e20000100800 */
[----:B------:R-:W-:-:S03]  /*1b1b0*/  LOP3.LUT R5, R2, 0x40, RZ, 0x3c, !PT ;  /* 0x0000004002057812 */ /* 0x000fc600078e3cff */
[----:B------:R2:W-:Y:S01]  /*1b1c0*/  STL [R1+0x1d8], RZ ;  /* 0x0001d8ff01007387 */ /* 0x0005e20000100800 */
[----:B------:R-:W-:-:S03]  /*1b1d0*/  LOP3.LUT R6, R2, 0x60, RZ, 0x3c, !PT ;  /* 0x0000006002067812 */ /* 0x000fc600078e3cff */
[----:B------:R2:W-:Y:S01]  /*1b1e0*/  STL [R1+0x1dc], RZ ;  /* 0x0001dcff01007387 */ /* 0x0005e20000100800 */
[----:B------:R-:W-:-:S03]  /*1b1f0*/  LOP3.LUT R5, R2, 0x70, RZ, 0x3c, !PT ;  /* 0x0000007002057812 */ /* 0x000fc600078e3cff */
[----:B------:R2:W-:Y:S01]  /*1b200*/  STL [R1+0x1e0], RZ ;  /* 0x0001e0ff01007387 */ /* 0x0005e20000100800 */
[----:B-----5:R-:W-:-:S03]  /*1b210*/  LOP3.LUT R6, R3, 0x80, RZ, 0xfc, !PT ;  /* 0x0000008003067812 */ /* 0x020fc600078efcff */
[----:B------:R2:W-:Y:S01]  /*1b220*/  STL [R1+0x1e4], RZ ;  /* 0x0001e4ff01007387 */ /* 0x0005e20000100800 */
[----:B------:R-:W-:Y:S02]  /*1b230*/  LOP3.LUT R5, R3, 0x8, RZ, 0xfc, !PT ;  /* 0x0000000803057812 */ /* 0x000fe400078efcff */
[C---:B------:R-:W-:Y:S01]  /*1b240*/  LOP3.LUT R6, R0.reuse, 0x40, RZ, 0x3c, !PT ;  /* 0x0000004000067812 */ /* 0x040fe200078e3cff */
[----:B------:R2:W-:Y:S01]  /*1b250*/  STL [R1+0x1e8], RZ ;  /* 0x0001e8ff01007387 */ /* 0x0005e20000100800 */
[----:B------:R-:W-:-:S03]  /*1b260*/  LOP3.LUT R5, R0, 0x60, RZ, 0x3c, !PT ;  /* 0x0000006000057812 */ /* 0x000fc600078e3cff */
[----:B------:R2:W-:Y:S04]  /*1b270*/  STL [R1+0x1ec], RZ ;  /* 0x0001ecff01007387 */ /* 0x0005e80000100800 */
[----:B------:R2:W-:Y:S04]  /*1b280*/  STL [R1+0x1f0], RZ ;  /* 0x0001f0ff01007387 */ /* 0x0005e80000100800 */
[----:B------:R2:W-:Y:S04]  /*1b290*/  STL [R1+0x1f4], RZ ;  /* 0x0001f4ff01007387 */ /* 0x0005e80000100800 */
[----:B------:R2:W-:Y:S04]  /*1b2a0*/  STL [R1+0x1f8], RZ ;  /* 0x0001f8ff01007387 */ /* 0x0005e80000100800 */
[----:B------:R2:W-:Y:S04]  /*1b2b0*/  STL [R1+0x1fc], RZ ;  /* 0x0001fcff01007387 */ /* 0x0005e80000100800 */
[----:B------:R2:W-:Y:S04]  /*1b2c0*/  STL [R1+0xdd8], R6 ;  /* 0x000dd80601007387 */ /* 0x0005e80000100800 */
[----:B------:R2:W-:Y:S01]  /*1b2d0*/  STL [R1+0xdd4], R5 ;  /* 0x000dd40501007387 */ /* 0x0005e20000100800 */
[----:B------:R-:W-:Y:S01]  /*1b2e0*/  USGXT.U32 UR38, UR11, 0xe ;  /* 0x0000000e0b26789a */ /* 0x000fe20008000000 */
[----:B------:R-:W-:-:S03]  /*1b2f0*/  LOP3.LUT P2, RZ, R135, 0x2, RZ, 0xc0, !PT ;  /* 0x0000000287ff7812 */ /* 0x000fc6000784c0ff */
[----:B------:R-:W-:Y:S01]  /*1b300*/  UIADD3 UR42, UP0, UR38, 0x2, URZ ;  /* 0x00000002262a7890 */ /* 0x000fe2000ff1e03f */
[C---:B------:R-:W-:Y:S02]  /*1b310*/  LOP3.LUT R4, R2.reuse, 0x20, RZ, 0x3c, !PT ;  /* 0x0000002002047812 */ /* 0x040fe400078e3cff */
[----:B------:R-:W-:Y:S01]  /*1b320*/  LOP3.LUT R4, R2, 0x50, RZ, 0x3c, !PT ;  /* 0x0000005002047812 */ /* 0x000fe200078e3cff */
[----:B------:R-:W-:Y:S01]  /*1b330*/  UIADD3.X UR43, UR10, 0x40000040, URZ, UP0, !UPT ;  /* 0x400000400a2b7890 */ /* 0x000fe200087fe43f */
[----:B------:R-:W-:Y:S02]  /*1b340*/  LOP3.LUT R4, R3, 0x88, RZ, 0xfc, !PT ;  /* 0x0000008803047812 */ /* 0x000fe400078efcff */
[----:B------:R-:W-:Y:S02]  /*1b350*/  LOP3.LUT P0, RZ, R135, 0x1, RZ, 0xc0, !PT ;  /* 0x0000000187ff7812 */ /* 0x000fe4000780c0ff */
[----:B------:R-:W-:Y:S02]  /*1b360*/  CS2R R134, SRZ ;  /* 0x0000000000867805 */ /* 0x000fe4000001ff00 */
[----:B------:R-:W-:Y:S01]  /*1b370*/  LOP3.LUT R4, R0, 0x20, RZ, 0x3c, !PT ;  /* 0x0000002000047812 */ /* 0x000fe200078e3cff */
[----:B------:R-:W-:Y:S01]  /*1b380*/  UIADD3.64 UR10, UR42, 0x400, URZ ;  /* 0x000004002a0a7897 */ /* 0x000fe2000fffe03f */
[----:B------:R-:W-:-:S02]  /*1b390*/  SEL R14, R14, 0x1054, !P2 ;  /* 0x000010540e0e7807 */ /* 0x000fc40005000000 */
[----:B------:R-:W-:Y:S02]  /*1b3a0*/  SEL R13, R13, 0x3276, !P2 ;  /* 0x000032760d0d7807 */ /* 0x000fe40005000000 */
[----:B------:R-:W-:Y:S01]  /*1b3b0*/  LOP3.LUT R4, R12, 0x1, RZ, 0x3c, !PT ;  /* 0x000000010c047812 */ /* 0x000fe200078e3cff */
[----:B------:R-:W-:Y:S02]  /*1b3c0*/  UIADD3.64 UR12, UR42, 0x3fe, URZ ;  /* 0x000003fe2a0c7897 */ /* 0x000fe4000fffe03f */
[----:B------:R-:W-:Y:S02]  /*1b3d0*/  UIADD3.64 UR10, UR42, 0x404, URZ ;  /* 0x000004042a0a7897 */ /* 0x000fe4000fffe03f */
[----:B------:R-:W-:Y:S02]  /*1b3e0*/  UIADD3.64 UR14, UR42, 0x2, URZ ;  /* 0x000000022a0e7897 */ /* 0x000fe4000fffe03f */
[----:B------:R-:W-:Y:S02]  /*1b3f0*/  UIADD3.64 UR18, UR42, 0x4, URZ ;  /* 0x000000042a127897 */ /* 0x000fe4000fffe03f */
[----:B------:R-:W-:-:S02]  /*1b400*/  UIADD3.64 UR12, UR42, 0x402, URZ ;  /* 0x000004022a0c7897 */ /* 0x000fc4000fffe03f */
[----:B------:R-:W-:Y:S02]  /*1b410*/  UIADD3.64 UR22, UR42, 0x7fe, URZ ;  /* 0x000007fe2a167897 */ /* 0x000fe4000fffe03f */
[----:B------:R-:W-:Y:S02]  /*1b420*/  UIADD3.64 UR26, UR42, 0x800, URZ ;  /* 0x000008002a1a7897 */ /* 0x000fe4000fffe03f */
[----:B------:R-:W-:Y:S02]  /*1b430*/  UIADD3.64 UR30, UR42, 0x802, URZ ;  /* 0x000008022a1e7897 */ /* 0x000fe4000fffe03f */
[----:B------:R-:W-:Y:S02]  /*1b440*/  UIADD3.64 UR34, UR42, 0x804, URZ ;  /* 0x000008042a227897 */ /* 0x000fe4000fffe03f */
[----:B------:R-:W-:Y:S02]  /*1b450*/  UIADD3.64 UR10, UR42, 0xbfe, URZ ;  /* 0x00000bfe2a0a7897 */ /* 0x000fe4000fffe03f */
[----:B------:R-:W-:-:S02]  /*1b460*/  UIADD3.64 UR58, UR42, 0xc00, URZ ;  /* 0x00000c002a3a7897 */ /* 0x000fc4000fffe03f */
[----:B------:R-:W-:Y:S02]  /*1b470*/  UIADD3.64 UR54, UR42, 0xc02, URZ ;  /* 0x00000c022a367897 */ /* 0x000fe4000fffe03f */
[----:B------:R-:W-:Y:S01]  /*1b480*/  UIADD3.64 UR50, UR42, 0xc04, URZ ;  /* 0x00000c042a327897 */ /* 0x000fe2000fffe03f */
[----:B--2---:R-:W-:-:S11]  /*1b490*/  UMOV UR39, 0x40000040 ;  /* 0x4000004000277882 */ /* 0x004fd60000000000 */
.L_x_1:
[----:B------:R-:W2:Y:S04]  /*1b4a0*/  LDL R4, [R1+0x1e08] ;  /* 0x001e080001047983 */ /* 0x000ea80000100800 */
[----:B------:R-:W3:Y:S04]  /*1b4b0*/  LDL R6, [R1+0x1e00] ;  /* 0x001e000001067983 */ /* 0x000ee80000100800 */
[----:B------:R-:W4:Y:S04]  /*1b4c0*/  LDL R9, [R1+0x1624] ;  /* 0x0016240001097983 */ /* 0x000f280000100800 */
[----:B------:R-:W4:Y:S04]  /*1b4d0*/  LDL R11, [R1+0x1620] ;  /* 0x00162000010b7983 */ /* 0x000f280000100800 */
[----:B------:R-:W4:Y:S04]  /*1b4e0*/  LDL R8, [R1+0x1df0] ;  /* 0x001df00001087983 */ /* 0x000f280000100800 */
[----:B------:R-:W4:Y:S04]  /*1b4f0*/  LDL R20, [R1+0x1de0] ;  /* 0x001de00001147983 */ /* 0x000f280000100800 */
[----:B------:R-:W4:Y:S01]  /*1b500*/  LDL R21, [R1+0x1dec] ;  /* 0x001dec0001157983 */ /* 0x000f220000100800 */
[----:B------:R-:W-:Y:S01]  /*1b510*/  USHF.R.S32.HI UR16, URZ, 0x1f, UR4 ;  /* 0x0000001f3f107899 */ /* 0x000fe20008011404 */
[----:B------:R-:W-:-:S02]  /*1b520*/  ULDC UR20, c[0x0][0x258] ;  /* 0x0000960000147ab9 */ /* 0x000fc40000000800 */
[----:B-----5:R-:W-:Y:S01]  /*1b530*/  STL [R1+0x2250], R3 ;  /* 0x0022500301007387 */ /* 0x020fe20000100800 */
[----:B------:R-:W0:Y:S01]  /*1b540*/  S2UR UR13, SR_CTAID.Y ;  /* 0x00000000000d79c3 */ /* 0x000e220000002600 */
[----:B------:R-:W-:Y:S01]  /*1b550*/  ULDC UR17, c[0x0][0x250] ;  /* 0x0000940000117ab9 */ /* 0x000fe20000000800 */
[----:B------:R-:W-:Y:S01]  /*1b560*/  ULDC UR21, c[0x0][0x218] ;  /* 0x0000860000157ab9 */ /* 0x000fe20000000800 */
[----:B------:R-:W-:Y:S04]  /*1b570*/  STL.64 [R1+0x2038], R150 ;  /* 0x0020389601007387 */ /* 0x000fe80000100a00 */
[----:B------:R1:W-:Y:S04]  /*1b580*/  STL.64 [R1+0x2030], R148 ;  /* 0x0020309401007387 */ /* 0x0003e80000100a00 */
[----:B------:R-:W-:Y:S04]  /*1b590*/  STL [R1+0x202c], R147 ;  /* 0x00202c9301007387 */ /* 0x000fe80000100800 */
        /* <DEDUP_REMOVED lines=33> */
[----:B------:R-:W-:Y:S04]  /*1b7b0*/  STL.64 [R1+0x1fa0], R112 ;  /* 0x001fa07001007387 */ /* 0x000fe80000100a00 */
[----:B------:R-:W-:Y:S04]  /*1b7c0*/  STL [R1+0x1f98], R109 ;  /* 0x001f986d01007387 */ /* 0x000fe80000100800 */
[----:B------:R-:W-:Y:S04]  /*1b7d0*/  STL.64 [R1+0x1f90], R110 ;  /* 0x001f906e01007387 */ /* 0x000fe80000100a00 */
[----:B------:R-:W-:Y:S04]  /*1b7e0*/  STL [R1+0x1f88], R108 ;  /* 0x001f886c01007387 */ /* 0x000fe80000100800 */
[----:B------:R-:W-:Y:S04]  /*1b7f0*/  STL.64 [R1+0x1f80], R106 ;  /* 0x001f806a01007387 */ /* 0x000fe80000100a00 */
        /* <DEDUP_REMOVED lines=71> */
[----:B------:R-:W-:Y:S01]  /*1bc70*/  STL [R1+0x1e5c], R34 ;  /* 0x001e5c2201007387 */ /* 0x000fe20000100800 */
[----:B--2---:R-:W-:-:S03]  /*1bc80*/  IADD3 R4, P1, R4, UR4, RZ ;  /* 0x0000000404047c10 */ /* 0x004fc6000ff3e0ff */
[----:B------:R-:W-:Y:S04]  /*1bc90*/  STL [R1+0x1e58], R33 ;  /* 0x001e582101007387 */ /* 0x000fe80000100800 */
[----:B------:R-:W-:Y:S01]  /*1bca0*/  STL [R1+0x1e54], R32 ;  /* 0x001e542001007387 */ /* 0x000fe20000100800 */
[----:B---3--:R-:W-:-:S03]  /*1bcb0*/  IADD3 R6, P2, R6, UR4, RZ ;  /* 0x0000000406067c10 */ /* 0x008fc6000ff5e0ff */
[----:B------:R-:W-:Y:S04]  /*1bcc0*/  STL [R1+0x1e50], R31 ;  /* 0x001e501f01007387 */ /* 0x000fe80000100800 */
[----:B------:R-:W-:Y:S01]  /*1bcd0*/  STL [R1+0x1e4c], R30 ;  /* 0x001e4c1e01007387 */ /* 0x000fe20000100800 */
[----:B----4-:R-:W-:-:S03]  /*1bce0*/  IADD3.X R5, R9, UR16, RZ, P1, !PT ;  /* 0x0000001009057c10 */ /* 0x010fc60008ffe4ff */
[----:B------:R-:W-:Y:S04]  /*1bcf0*/  STL [R1+0x1e48], R29 ;  /* 0x001e481d01007387 */ /* 0x000fe80000100800 */
[----:B------:R-:W-:Y:S01]  /*1bd00*/  STL [R1+0x1e44], R28 ;  /* 0x001e441c01007387 */ /* 0x000fe20000100800 */
[----:B------:R-:W-:-:S03]  /*1bd10*/  IADD3.X R7, R11, UR16, RZ, P2, !PT ;  /* 0x000000100b077c10 */ /* 0x000fc600097fe4ff */
[----:B------:R-:W-:Y:S04]  /*1bd20*/  STL [R1+0x1e40], R27 ;  /* 0x001e401b01007387 */ /* 0x000fe80000100800 */
[----:B------:R-:W-:Y:S04]  /*1bd30*/  STL [R1+0x1e3c], R26 ;  /* 0x001e3c1a01007387 */ /* 0x000fe80000100800 */
[----:B------:R-:W-:Y:S01]  /*1bd40*/  STL [R1+0x1e38], R25 ;  /* 0x001e381901007387 */ /* 0x000fe20000100800 */
[----:B------:R-:W-:-:S03]  /*1bd50*/  IADD3 R8, P1, R8, UR4, RZ ;  /* 0x0000000408087c10 */ /* 0x000fc6000ff3e0ff */
[----:B------:R-:W-:Y:S04]  /*1bd60*/  STL [R1+0x1e34], R24 ;  /* 0x001e341801007387 */ /* 0x000fe80000100800 */
[----:B------:R-:W-:Y:S04]  /*1bd70*/  STL [R1+0x1e30], R14 ;  /* 0x001e300e01007387 */ /* 0x000fe80000100800 */
[----:B------:R-:W-:Y:S04]  /*1bd80*/  STL [R1+0x1e2c], R13 ;  /* 0x001e2c0d01007387 */ /* 0x000fe80000100800 */
[----:B------:R-:W-:Y:S04]  /*1bd90*/  STL [R1+0x1e28], R12 ;  /* 0x001e280c01007387 */ /* 0x000fe80000100800 */
[----:B-1----:R1:W2:Y:S01]  /*1bda0*/  LDG.E.U8 R149, desc[UR8][R4.64] ;  /* 0x0000000804957981 */ /* 0x0022a2000c1e1100 */
[----:B------:R-:W-:-:S03]  /*1bdb0*/  IADD3.X R9, R20, UR16, RZ, P1, !PT ;  /* 0x0000001014097c10 */ /* 0x000fc60008ffe4ff */
[----:B------:R3:W-:Y:S04]  /*1bdc0*/  STL [R1+0x1e24], R0 ;  /* 0x001e240001007387 */ /* 0x0007e80000100800 */
[----:B------:R-:W4:Y:S04]  /*1bdd0*/  LDL R10, [R1+0x1de4] ;  /* 0x001de400010a7983 */ /* 0x000f280000100800 */
[----:B------:R4:W4:Y:S01]  /*1bde0*/  LDG.E.U8 R148, desc[UR8][R6.64] ;  /* 0x0000000806947981 */ /* 0x000922000c1e1100 */
[----:B---3--:R-:W-:-:S03]  /*1bdf0*/  P2R R0, PR, RZ, 0x1 ;  /* 0x00000001ff007803 */ /* 0x008fc60000000000 */
[----:B------:R-:W3:Y:S04]  /*1be00*/  LDL R19, [R1+0x1dd0] ;  /* 0x001dd00001137983 */ /* 0x000ee80000100800 */
[----:B------:R0:W-:Y:S04]  /*1be10*/  STL [R1+0xdd0], R0 ;  /* 0x000dd00001007387 */ /* 0x0001e80000100800 */
[----:B------:R-:W3:Y:S04]  /*1be20*/  LDL R18, [R1+0x1dd4] ;  /* 0x001dd40001127983 */ /* 0x000ee80000100800 */
[----:B------:R-:W3:Y:S04]  /*1be30*/  LDG.E.U8 R131, desc[UR8][R8.64] ;  /* 0x0000000808837981 */ /* 0x000ee8000c1e1100 */
[----:B------:R-:W3:Y:S04]  /*1be40*/  LDL R16, [R1+0x1ddc] ;  /* 0x001ddc0001107983 */ /* 0x000ee80000100800 */
[----:B------:R-:W3:Y:S01]  /*1be50*/  LDL R3, [R1+0x1dc0] ;  /* 0x001dc00001037983 */ /* 0x000ee20000100800 */
[----:B------:R-:W-:-:S02]  /*1be60*/  MOV R14, UR55 ;  /* 0x00000037000e7c02 */ /* 0x000fc40008000f00 */
[----:B------:R-:W-:Y:S01]  /*1be70*/  MOV R13, UR54 ;  /* 0x00000036000d7c02 */ /* 0x000fe20008000f00 */
[----:B------:R-:W3:Y:S01]  /*1be80*/  LDL R15, [R1+0x1dd8] ;  /* 0x001dd800010f7983 */ /* 0x000ee20000100800 */
[----:B------:R-:W-:Y:S02]  /*1be90*/  MOV R12, UR51 ;  /* 0x00000033000c7c02 */ /* 0x000fe40008000f00 */
[----:B0-----:R-:W-:Y:S01]  /*1bea0*/  MOV R0, UR50 ;  /* 0x0000003200007c02 */ /* 0x001fe20008000f00 */
[----:B------:R-:W-:Y:S04]  /*1beb0*/  STL [R1+0x2254], R14 ;  /* 0x0022540e01007387 */ /* 0x000fe80000100800 */
[----:B------:R-:W-:Y:S04]  /*1bec0*/  STL [R1+0x2258], R13 ;  /* 0x0022580d01007387 */ /* 0x000fe80000100800 */
[----:B------:R-:W-:Y:S04]  /*1bed0*/  STL [R1+0x225c], R12 ;  /* 0x00225c0c01007387 */ /* 0x000fe80000100800 */
[----:B------:R0:W-:Y:S04]  /*1bee0*/  STL [R1+0x2260], R0 ;  /* 0x0022600001007387 */ /* 0x0001e80000100800 */
[----:B------:R-:W3:Y:S01]  /*1bef0*/  LDL R17, [R1+0x1dcc] ;  /* 0x001dcc0001117983 */ /* 0x000ee20000100800 */
[----:B-1----:R-:W-:-:S03]  /*1bf00*/  IADD3 R4, P2, R21, UR4, RZ ;  /* 0x0000000415047c10 */ /* 0x002fc6000ff5e0ff */
[----:B------:R-:W3:Y:S04]  /*1bf10*/  LDL R11, [R1+0x1db0] ;  /* 0x001db000010b7983 */ /* 0x000ee80000100800 */
[----:B0-----:R-:W3:Y:S04]  /*1bf20*/  LDL R0, [R1+0x1dc4] ;  /* 0x001dc40001007983 */ /* 0x001ee80000100800 */
[----:B------:R-:W3:Y:S04]  /*1bf30*/  LDL R12, [R1+0x1dc8] ;  /* 0x001dc800010c7983 */ /* 0x000ee80000100800 */
[----:B--2---:R-:W-:Y:S04]  /*1bf40*/  STL [R1+0x2264], R149 ;  /* 0x0022649501007387 */ /* 0x004fe80000100800 */
[----:B------:R-:W2:Y:S01]  /*1bf50*/  LDL R13, [R1+0x1dbc] ;  /* 0x001dbc00010d7983 */ /* 0x000ea20000100800 */
[----:B----4-:R-:W-:-:S03]  /*1bf60*/  IADD3 R6, P1, R10, UR4, RZ ;  /* 0x000000040a067c10 */ /* 0x010fc6000ff3e0ff */
[----:B------:R-:W-:Y:S04]  /*1bf70*/  STL [R1+0x2268], R148 ;  /* 0x0022689401007387 */ /* 0x000fe80000100800 */
[----:B------:R-:W4:Y:S01]  /*1bf80*/  LDL R10, [R1+0x1db4] ;  /* 0x001db400010a7983 */ /* 0x000f220000100800 */
[----:B---3--:R-:W-:-:S05]  /*1bf90*/  IADD3.X R5, R19, UR16, RZ, P2, !PT ;  /* 0x0000001013057c10 */ /* 0x008fca00097fe4ff */
[----:B------:R0:W3:Y:S01]  /*1bfa0*/  LDG.E.U8 R130, desc[UR8][R4.64] ;  /* 0x0000000804827981 */ /* 0x0000e2000c1e1100 */
[----:B------:R-:W-:-:S03]  /*1bfb0*/  IADD3.X R7, R18, UR16, RZ, P1, !PT ;  /* 0x0000001012077c10 */ /* 0x000fc60008ffe4ff */
[----:B------:R-:W-:Y:S04]  /*1bfc0*/  STL [R1+0x226c], R131 ;  /* 0x00226c8301007387 */ /* 0x000fe80000100800 */
[----:B------:R-:W3:Y:S01]  /*1bfd0*/  LDL R14, [R1+0x1da0] ;  /* 0x001da000010e7983 */ /* 0x000ee20000100800 */
[----:B------:R-:W-:-:S03]  /*1bfe0*/  IADD3 R8, P2, R16, UR4, RZ ;  /* 0x0000000410087c10 */ /* 0x000fc6000ff5e0ff */
[----:B------:R1:W3:Y:S01]  /*1bff0*/  LDG.E.U8 R113, desc[UR8][R6.64] ;  /* 0x0000000806717981 */ /* 0x0002e2000c1e1100 */
[----:B------:R-:W-:Y:S02]  /*1c000*/  IADD3.X R9, R3, UR16, RZ, P2, !PT ;  /* 0x0000001003097c10 */ /* 0x000fe400097fe4ff */
[----:B0-----:R-:W-:Y:S01]  /*1c010*/  IADD3 R4, P1, R15, UR4, RZ ;  /* 0x000000040f047c10 */ /* 0x001fe2000ff3e0ff */
[----:B------:R-:W3:Y:S04]  /*1c020*/  LDL R16, [R1+0x1db8] ;  /* 0x001db80001107983 */ /* 0x000ee80000100800 */
[----:B------:R0:W3:Y:S01]  /*1c030*/  LDG.E.U8 R112, desc[UR8][R8.64] ;  /* 0x0000000808707981 */ /* 0x0000e2000c1e1100 */
[----:B-1----:R-:W-:Y:S02]  /*1c040*/  IADD3 R6, P2, R17, UR4, RZ ;  /* 0x0000000411067c10 */ /* 0x002fe4000ff5e0ff */
[----:B------:R-:W-:-:S02]  /*1c050*/  IADD3.X R5, R0, UR16, RZ, P1, !PT ;  /* 0x0000001000057c10 */ /* 0x000fc40008ffe4ff */
[----:B------:R-:W-:-:S03]  /*1c060*/  IADD3.X R7, R11, UR16, RZ, P2, !PT ;  /* 0x000000100b077c10 */ /* 0x000fc600097fe4ff */
[----:B------:R2:W3:Y:S01]  /*1c070*/  LDG.E.U8 R95, desc[UR8][R4.64] ;  /* 0x00000008045f7981 */ /* 0x0004e2000c1e1100 */
[----:B0-----:R-:W-:-:S03]  /*1c080*/  IADD3 R8, P1, R12, UR4, RZ ;  /* 0x000000040c087c10 */ /* 0x001fc6000ff3e0ff */
[----:B------:R-:W3:Y:S01]  /*1c090*/  LDG.E.U8 R94, desc[UR8][R6.64] ;  /* 0x00000008065e7981 */ /* 0x000ee2000c1e1100 */
[----:B--2---:R-:W-:Y:S02]  /*1c0a0*/  IADD3 R4, P2, R13, UR4, RZ ;  /* 0x000000040d047c10 */ /* 0x004fe4000ff5e0ff */
[----:B----4-:R-:W-:-:S05]  /*1c0b0*/  IADD3.X R9, R10, UR16, RZ, P1, !PT ;  /* 0x000000100a097c10 */ /* 0x010fca0008ffe4ff */
[----:B------:R-:W2:Y:S04]  /*1c0c0*/  LDG.E.U8 R77, desc[UR8][R8.64] ;  /* 0x00000008084d7981 */ /* 0x000ea8000c1e1100 */
[----:B---3--:R-:W-:Y:S04]  /*1c0d0*/  STL [R1+0x2270], R130 ;  /* 0x0022708201007387 */ /* 0x008fe80000100800 */
[----:B------:R-:W3:Y:S01]  /*1c0e0*/  LDL R15, [R1+0x1dac] ;  /* 0x001dac00010f7983 */ /* 0x000ee20000100800 */
[----:B------:R-:W-:-:S03]  /*1c0f0*/  IADD3.X R5, R14, UR16, RZ, P2, !PT ;  /* 0x000000100e057c10 */ /* 0x000fc600097fe4ff */
[----:B------:R-:W4:Y:S04]  /*1c100*/  LDL R3, [R1+0x1da4] ;  /* 0x001da40001037983 */ /* 0x000f280000100800 */
[----:B------:R-:W-:Y:S04]  /*1c110*/  STL [R1+0x2274], R113 ;  /* 0x0022747101007387 */ /* 0x000fe80000100800 */
[----:B------:R-:W4:Y:S04]  /*1c120*/  LDL R0, [R1+0x1da8] ;  /* 0x001da80001007983 */ /* 0x000f280000100800 */
[----:B------:R0:W4:Y:S04]  /*1c130*/  LDG.E.U8 R76, desc[UR8][R4.64] ;  /* 0x00000008044c7981 */ /* 0x000128000c1e1100 */
[----:B------:R-:W4:Y:S04]  /*1c140*/  LDL R20, [R1+0x1d90] ;  /* 0x001d900001147983 */ /* 0x000f280000100800 */
[----:B------:R-:W-:Y:S04]  /*1c150*/  STL [R1+0x2278], R112 ;  /* 0x0022787001007387 */ /* 0x000fe80000100800 */
[----:B------:R-:W4:Y:S04]  /*1c160*/  LDL R12, [R1+0x1d9c] ;  /* 0x001d9c00010c7983 */ /* 0x000f280000100800 */
[----:B------:R-:W4:Y:S04]  /*1c170*/  LDL R19, [R1+0x1d94] ;  /* 0x001d940001137983 */ /* 0x000f280000100800 */
[----:B------:R-:W4:Y:S04]  /*1c180*/  LDL R11, [R1+0x1d98] ;  /* 0x001d9800010b7983 */ /* 0x000f280000100800 */
[----:B------:R-:W-:Y:S04]  /*1c190*/  STL [R1+0x227c], R95 ;  /* 0x00227c5f01007387 */ /* 0x000fe80000100800 */
[----:B------:R-:W4:Y:S04]  /*1c1a0*/  LDL R13, [R1+0x1d80] ;  /* 0x001d8000010d7983 */ /* 0x000f280000100800 */
[----:B------:R-:W4:Y:S04]  /*1c1b0*/  LDL R10, [R1+0x1d8c] ;  /* 0x001d8c00010a7983 */ /* 0x000f280000100800 */
[----:B------:R-:W4:Y:S04]  /*1c1c0*/  LDL R18, [R1+0x1d84] ;  /* 0x001d840001127983 */ /* 0x000f280000100800 */
[----:B------:R-:W-:Y:S01]  /*1c1d0*/  STL [R1+0x2280], R94 ;  /* 0x0022805e01007387 */ /* 0x000fe20000100800 */
[----:B------:R-:W-:-:S03]  /*1c1e0*/  IADD3 R6, P1, R16, UR4, RZ ;  /* 0x0000000410067c10 */ /* 0x000fc6000ff3e0ff */
[----:B------:R-:W4:Y:S04]  /*1c1f0*/  LDL R14, [R1+0x1d88] ;  /* 0x001d8800010e7983 */ /* 0x000f280000100800 */
[----:B------:R-:W4:Y:S04]  /*1c200*/  LDL R17, [R1+0x1d70] ;  /* 0x001d700001117983 */ /* 0x000f280000100800 */
[----:B--2---:R-:W-:Y:S04]  /*1c210*/  STL [R1+0x2284], R77 ;  /* 0x0022844d01007387 */ /* 0x004fe80000100800 */
[----:B------:R-:W2:Y:S01]  /*1c220*/  LDL R16, [R1+0x1d7c] ;  /* 0x001d7c0001107983 */ /* 0x000ea20000100800 */
[----:B---3--:R-:W-:-:S03]  /*1c230*/  IADD3 R8, P2, R15, UR4, RZ ;  /* 0x000000040f087c10 */ /* 0x008fc6000ff5e0ff */
[----:B------:R-:W3:Y:S01]  /*1c240*/  LDL R15, [R1+0x1d74] ;  /* 0x001d7400010f7983 */ /* 0x000ee20000100800 */
[----:B----4-:R-:W-:-:S03]  /*1c250*/  IADD3.X R7, R3, UR16, RZ, P1, !PT ;  /* 0x0000001003077c10 */ /* 0x010fc60008ffe4ff */
[----:B------:R-:W4:Y:S04]  /*1c260*/  LDL R3, [R1+0x1d78] ;  /* 0x001d780001037983 */ /* 0x000f280000100800 */
[----:B------:R1:W4:Y:S01]  /*1c270*/  LDG.E.U8 R59, desc[UR8][R6.64] ;  /* 0x00000008063b7981 */ /* 0x000322000c1e1100 */
[----:B0-----:R-:W-:-:S03]  /*1c280*/  IADD3 R4, P1, R0, UR4, RZ ;  /* 0x0000000400047c10 */ /* 0x001fc6000ff3e0ff */
[----:B------:R0:W-:Y:S04]  /*1c290*/  STL [R1+0x2288], R76 ;  /* 0x0022884c01007387 */ /* 0x0001e80000100800 */
[----:B------:R-:W4:Y:S01]  /*1c2a0*/  LDL R0, [R1+0x1d60] ;  /* 0x001d600001007983 */ /* 0x000f220000100800 */
[----:B------:R-:W-:-:S03]  /*1c2b0*/  IADD3.X R9, R20, UR16, RZ, P2, !PT ;  /* 0x0000001014097c10 */ /* 0x000fc600097fe4ff */
[----:B------:R-:W4:Y:S01]  /*1c2c0*/  LDL R20, [R1+0x1d6c] ;  /* 0x001d6c0001147983 */ /* 0x000f220000100800 */
[----:B-1----:R-:W-:-:S03]  /*1c2d0*/  IADD3 R6, P2, R12, UR4, RZ ;  /* 0x000000040c067c10 */ /* 0x002fc6000ff5e0ff */
[----:B------:R1:W4:Y:S01]  /*1c2e0*/  LDG.E.U8 R58, desc[UR8][R8.64] ;  /* 0x00000008083a7981 */ /* 0x000322000c1e1100 */
[----:B------:R-:W-:-:S03]  /*1c2f0*/  IADD3.X R5, R19, UR16, RZ, P1, !PT ;  /* 0x0000001013057c10 */ /* 0x000fc60008ffe4ff */
[----:B------:R-:W4:Y:S04]  /*1c300*/  LDL R12, [R1+0x1d64] ;  /* 0x001d6400010c7983 */ /* 0x000f280000100800 */
[----:B------:R-:W4:Y:S01]  /*1c310*/  LDL R19, [R1+0x1d68] ;  /* 0x001d680001137983 */ /* 0x000f220000100800 */
[----:B-1----:R-:W-:-:S03]  /*1c320*/  IADD3 R8, P1, R11, UR4, RZ ;  /* 0x000000040b087c10 */ /* 0x002fc6000ff3e0ff */
[----:B------:R-:W4:Y:S04]  /*1c330*/  LDL R11, [R1+0x1d50] ;  /* 0x001d5000010b7983 */ /* 0x000f280000100800 */
[----:B------:R1:W4:Y:S01]  /*1c340*/  LDG.E.U8 R41, desc[UR8][R4.64] ;  /* 0x0000000804297981 */ /* 0x000322000c1e1100 */
[----:B------:R-:W-:-:S03]  /*1c350*/  IADD3.X R7, R13, UR16, RZ, P2, !PT ;  /* 0x000000100d077c10 */ /* 0x000fc600097fe4ff */
[----:B------:R-:W4:Y:S04]  /*1c360*/  LDL R22, [R1+0x1adc] ;  /* 0x001adc0001167983 */ /* 0x000f280000100800 */
[----:B------:R-:W4:Y:S01]  /*1c370*/  LDL R13, [R1+0x1d5c] ;  /* 0x001d5c00010d7983 */ /* 0x000f220000100800 */
[----:B-1----:R-:W-:-:S03]  /*1c380*/  IADD3 R4, P2, R10, UR4, RZ ;  /* 0x000000040a047c10 */ /* 0x002fc6000ff5e0ff */
[----:B------:R-:W4:Y:S01]  /*1c390*/  LDL R10, [R1+0x1d54] ;  /* 0x001d5400010a7983 */ /* 0x000f220000100800 */
[----:B------:R-:W-:-:S03]  /*1c3a0*/  IADD3.X R9, R18, UR16, RZ, P1, !PT ;  /* 0x0000001012097c10 */ /* 0x000fc60008ffe4ff */
[----:B------:R-:W4:Y:S04]  /*1c3b0*/  LDL R18, [R1+0x1d58] ;  /* 0x001d580001127983 */ /* 0x000f280000100800 */
[----:B------:R1:W4:Y:S01]  /*1c3c0*/  LDG.E.U8 R40, desc[UR8][R6.64] ;  /* 0x0000000806287981 */ /* 0x000322000c1e1100 */
[----:B------:R-:W-:-:S03]  /*1c3d0*/  IADD3.X R5, R17, UR16, RZ, P2, !PT ;  /* 0x0000001011057c10 */ /* 0x000fc600097fe4ff */
[----:B0-----:R2:W4:Y:S04]  /*1c3e0*/  LDG.E.U8 R76, desc[UR8][R8.64] ;  /* 0x00000008084c7981 */ /* 0x001528000c1e1100 */
[----:B------:R-:W4:Y:S01]  /*1c3f0*/  LDL R17, [R1+0x1d4c] ;  /* 0x001d4c0001117983 */ /* 0x000f220000100800 */
[----:B-1----:R-:W-:-:S03]  /*1c400*/  IADD3 R6, P1, R14, UR4, RZ ;  /* 0x000000040e067c10 */ /* 0x002fc6000ff3e0ff */
[----:B------:R-:W4:Y:S04]  /*1c410*/  LDL R14, [R1+0x1d40] ;  /* 0x001d4000010e7983 */ /* 0x000f280000100800 */
[----:B------:R4:W4:Y:S04]  /*1c420*/  LDG.E.U8 R77, desc[UR8][R4.64] ;  /* 0x00000008044d7981 */ /* 0x000928000c1e1100 */
[----:B------:R-:W4:Y:S04]  /*1c430*/  LDL R21, [R1+0x1ac4] ;  /* 0x001ac40001157983 */ /* 0x000f280000100800 */
        /* <DEDUP_REMOVED lines=10> */
[----:B------:R-:W4:Y:S01]  /*1c4e0*/  LDL R159, [R1+0x1878] ;  /* 0x00187800019f7983 */ /* 0x000f220000100800 */
[----:B--2---:R-:W-:-:S03]  /*1c4f0*/  IADD3 R8, P2, R16, UR4, RZ ;  /* 0x0000000410087c10 */ /* 0x004fc6000ff5e0ff */
[----:B------:R-:W2:Y:S01]  /*1c500*/  LDL R16, [R1+0x1d44] ;  /* 0x001d440001107983 */ /* 0x000ea20000100800 */
[----:B---3--:R-:W-:-:S03]  /*1c510*/  IADD3.X R7, R15, UR16, RZ, P1, !PT ;  /* 0x000000100f077c10 */ /* 0x008fc60008ffe4ff */
[----:B------:R-:W3:Y:S01]  /*1c520*/  LDL R15, [R1+0x1d48] ;  /* 0x001d4800010f7983 */ /* 0x000ee20000100800 */
[----:B----4-:R-:W-:-:S03]  /*1c530*/  IADD3 R4, P1, R3, UR4, RZ ;  /* 0x0000000403047c10 */ /* 0x010fc6000ff3e0ff */
[----:B------:R-:W4:Y:S04]  /*1c540*/  LDL R3, [R1+0x1d30] ;  /* 0x001d300001037983 */ /* 0x000f280000100800 */
[----:B------:R0:W4:Y:S01]  /*1c550*/  LDG.E.U8 R147, desc[UR8][R6.64] ;  /* 0x0000000806937981 */ /* 0x000122000c1e1100 */
[----:B------:R-:W-:-:S03]  /*1c560*/  IADD3.X R9, R0, UR16, RZ, P2, !PT ;  /* 0x0000001000097c10 */ /* 0x000fc600097fe4ff */
[----:B------:R-:W4:Y:S01]  /*1c570*/  LDL R0, [R1+0x1d3c] ;  /* 0x001d3c0001007983 */ /* 0x000f220000100800 */
[----:B0-----:R-:W-:-:S03]  /*1c580*/  IADD3 R6, P2, R20, UR4, RZ ;  /* 0x0000000414067c10 */ /* 0x001fc6000ff5e0ff */
[----:B------:R-:W4:Y:S04]  /*1c590*/  LDL R20, [R1+0x1d34] ;  /* 0x001d340001147983 */ /* 0x000f280000100800 */
[----:B------:R0:W4:Y:S01]  /*1c5a0*/  LDG.E.U8 R146, desc[UR8][R8.64] ;  /* 0x0000000808927981 */ /* 0x000122000c1e1100 */
[----:B------:R-:W-:-:S03]  /*1c5b0*/  IADD3.X R5, R12, UR16, RZ, P1, !PT ;  /* 0x000000100c057c10 */ /* 0x000fc60008ffe4ff */
[----:B------:R-:W4:Y:S04]  /*1c5c0*/  LDL R12, [R1+0x1d38] ;  /* 0x001d3800010c7983 */ /* 0x000f280000100800 */
[----:B------:R1:W4:Y:S01]  /*1c5d0*/  LDG.E.U8 R129, desc[UR8][R4.64] ;  /* 0x0000000804817981 */ /* 0x000322000c1e1100 */
[----:B0-----:R-:W-:-:S03]  /*1c5e0*/  IADD3 R8, P1, R19, UR4, RZ ;  /* 0x0000000413087c10 */ /* 0x001fc6000ff3e0ff */
[----:B------:R-:W4:Y:S01]  /*1c5f0*/  LDL R19, [R1+0x1d20] ;  /* 0x001d200001137983 */ /* 0x000f220000100800 */
[----:B------:R-:W-:-:S03]  /*1c600*/  IADD3.X R7, R11, UR16, RZ, P2, !PT ;  /* 0x000000100b077c10 */ /* 0x000fc600097fe4ff */
[----:B------:R-:W4:Y:S04]  /*1c610*/  LDL R11, [R1+0x1d2c] ;  /* 0x001d2c00010b7983 */ /* 0x000f280000100800 */
[----:B------:R0:W4:Y:S01]  /*1c620*/  LDG.E.U8 R128, desc[UR8][R6.64] ;  /* 0x0000000806807981 */ /* 0x000122000c1e1100 */
[----:B-1----:R-:W-:-:S03]  /*1c630*/  IADD3 R4, P2, R13, UR4, RZ ;  /* 0x000000040d047c10 */ /* 0x002fc6000ff5e0ff */
[----:B------:R-:W4:Y:S01]  /*1c640*/  LDL R13, [R1+0x1d24] ;  /* 0x001d2400010d7983 */ /* 0x000f220000100800 */
[----:B------:R-:W-:-:S03]  /*1c650*/  IADD3.X R9, R10, UR16, RZ, P1, !PT ;  /* 0x000000100a097c10 */ /* 0x000fc60008ffe4ff */
[----:B------:R-:W4:Y:S01]  /*1c660*/  LDL R10, [R1+0x1d28] ;  /* 0x001d2800010a7983 */ /* 0x000f220000100800 */
[----:B0-----:R-:W-:-:S03]  /*1c670*/  IADD3 R6, P1, R18, UR4, RZ ;  /* 0x0000000412067c10 */ /* 0x001fc6000ff3e0ff */
[----:B------:R-:W4:Y:S04]  /*1c680*/  LDL R18, [R1+0x1d10] ;  /* 0x001d100001127983 */ /* 0x000f280000100800 */
[----:B------:R0:W4:Y:S01]  /*1c690*/  LDG.E.U8 R111, desc[UR8][R8.64] ;  /* 0x00000008086f7981 */ /* 0x000122000c1e1100 */
[----:B------:R-:W-:-:S03]  /*1c6a0*/  IADD3.X R5, R14, UR16, RZ, P2, !PT ;  /* 0x000000100e057c10 */ /* 0x000fc600097fe4ff */
[----:B------:R-:W4:Y:S01]  /*1c6b0*/  LDL R14, [R1+0x1d1c] ;  /* 0x001d1c00010e7983 */ /* 0x000f220000100800 */
[----:B0-----:R-:W-:-:S03]  /*1c6c0*/  IADD3 R8, P2, R17, UR4, RZ ;  /* 0x0000000411087c10 */ /* 0x001fc6000ff5e0ff */
[----:B------:R-:W4:Y:S04]  /*1c6d0*/  LDL R17, [R1+0x1d14] ;  /* 0x001d140001117983 */ /* 0x000f280000100800 */
[----:B------:R3:W4:Y:S01]  /*1c6e0*/  LDG.E.U8 R110, desc[UR8][R4.64] ;  /* 0x00000008046e7981 */ /* 0x000722000c1e1100 */
[----:B--2---:R-:W-:-:S03]  /*1c6f0*/  IADD3.X R7, R16, UR16, RZ, P1, !PT ;  /* 0x0000001010077c10 */ /* 0x004fc60008ffe4ff */
[----:B------:R-:W2:Y:S01]  /*1c700*/  LDL R16, [R1+0x1d18] ;  /* 0x001d180001107983 */ /* 0x000ea20000100800 */
[----:B---3--:R-:W-:-:S03]  /*1c710*/  IADD3 R4, P1, R15, UR4, RZ ;  /* 0x000000040f047c10 */ /* 0x008fc6000ff3e0ff */
[----:B------:R0:W3:Y:S01]  /*1c720*/  LDG.E.U8 R93, desc[UR8][R6.64] ;  /* 0x00000008065d7981 */ /* 0x0000e2000c1e1100 */
[----:B----4-:R-:W-:-:S03]  /*1c730*/  IADD3.X R9, R3, UR16, RZ, P2, !PT ;  /* 0x0000001003097c10 */ /* 0x010fc600097fe4ff */
[----:B------:R-:W4:Y:S04]  /*1c740*/  LDL R15, [R1+0x1d00] ;  /* 0x001d0000010f7983 */ /* 0x000f280000100800 */
[----:B------:R-:W3:Y:S04]  /*1c750*/  LDL R3, [R1+0x1d0c] ;  /* 0x001d0c0001037983 */ /* 0x000ee80000100800 */
[----:B------:R1:W3:Y:S01]  /*1c760*/  LDG.E.U8 R92, desc[UR8][R8.64] ;  /* 0x00000008085c7981 */ /* 0x0002e2000c1e1100 */
[----:B0-----:R-:W-:-:S03]  /*1c770*/  IADD3 R6, P2, R0, UR4, RZ ;  /* 0x0000000400067c10 */ /* 0x001fc6000ff5e0ff */
[----:B------:R-:W3:Y:S01]  /*1c780*/  LDL R0, [R1+0x1d04] ;  /* 0x001d040001007983 */ /* 0x000ee20000100800 */
[----:B------:R-:W-:-:S03]  /*1c790*/  IADD3.X R5, R20, UR16, RZ, P1, !PT ;  /* 0x0000001014057c10 */ /* 0x000fc60008ffe4ff */
[----:B------:R-:W3:Y:S04]  /*1c7a0*/  LDL R20, [R1+0x1d08] ;  /* 0x001d080001147983 */ /* 0x000ee80000100800 */
[----:B------:R0:W3:Y:S01]  /*1c7b0*/  LDG.E.U8 R75, desc[UR8][R4.64] ;  /* 0x00000008044b7981 */ /* 0x0000e2000c1e1100 */
[----:B-1----:R-:W-:-:S03]  /*1c7c0*/  IADD3 R8, P1, R12, UR4, RZ ;  /* 0x000000040c087c10 */ /* 0x002fc6000ff3e0ff */
[----:B------:R-:W3:Y:S01]  /*1c7d0*/  LDL R12, [R1+0x1cf0] ;  /* 0x001cf000010c7983 */ /* 0x000ee20000100800 */
[----:B------:R-:W-:-:S03]  /*1c7e0*/  IADD3.X R7, R19, UR16, RZ, P2, !PT ;  /* 0x0000001013077c10 */ /* 0x000fc600097fe4ff */
[----:B------:R-:W3:Y:S01]  /*1c7f0*/  LDL R19, [R1+0x1cfc] ;  /* 0x001cfc0001137983 */ /* 0x000ee20000100800 */
[----:B0-----:R-:W-:-:S03]  /*1c800*/  IADD3 R4, P2, R11, UR4, RZ ;  /* 0x000000040b047c10 */ /* 0x001fc6000ff5e0ff */
[----:B------:R-:W3:Y:S04]  /*1c810*/  LDL R11, [R1+0x1cf4] ;  /* 0x001cf400010b7983 */ /* 0x000ee80000100800 */
[----:B------:R0:W3:Y:S01]  /*1c820*/  LDG.E.U8 R74, desc[UR8][R6.64] ;  /* 0x00000008064a7981 */ /* 0x0000e2000c1e1100 */
[----:B------:R-:W-:-:S03]  /*1c830*/  IADD3.X R9, R13, UR16, RZ, P1, !PT ;  /* 0x000000100d097c10 */ /* 0x000fc60008ffe4ff */
        /* <DEDUP_REMOVED lines=10> */
[----:B------:R-:W3:Y:S04]  /*1c8e0*/  LDL R17, [R1+0x1ce8] ;  /* 0x001ce80001117983 */ /* 0x000ee80000100800 */
[----:B------:R3:W3:Y:S01]  /*1c8f0*/  LDG.E.U8 R39, desc[UR8][R6.64] ;  /* 0x0000000806277981 */ /* 0x0006e2000c1e1100 */
[----:B--2---:R-:W-:-:S03]  /*1c900*/  IADD3 R4, P1, R16, UR4, RZ ;  /* 0x0000000410047c10 */ /* 0x004fc6000ff3e0ff */
[----:B------:R-:W2:Y:S01]  /*1c910*/  LDL R16, [R1+0x1cd0] ;  /* 0x001cd00001107983 */ /* 0x000ea20000100800 */
[----:B----4-:R-:W-:-:S03]  /*1c920*/  IADD3.X R9, R15, UR16, RZ, P2, !PT ;  /* 0x000000100f097c10 */ /* 0x010fc600097fe4ff */
[----:B------:R-:W4:Y:S01]  /*1c930*/  LDL R15, [R1+0x1cdc] ;  /* 0x001cdc00010f7983 */ /* 0x000f220000100800 */
[----:B---3--:R-:W-:-:S03]  /*1c940*/  IADD3 R6, P2, R3, UR4, RZ ;  /* 0x0000000403067c10 */ /* 0x008fc6000ff5e0ff */
[----:B------:R-:W3:Y:S04]  /*1c950*/  LDL R3, [R1+0x1cd4] ;  /* 0x001cd40001037983 */ /* 0x000ee80000100800 */
[----:B------:R0:W3:Y:S01]  /*1c960*/  LDG.E.U8 R38, desc[UR8][R8.64] ;  /* 0x0000000808267981 */ /* 0x0000e2000c1e1100 */
[----:B------:R-:W-:-:S03]  /*1c970*/  IADD3.X R5, R0, UR16, RZ, P1, !PT ;  /* 0x0000001000057c10 */ /* 0x000fc60008ffe4ff */
[----:B------:R-:W3:Y:S01]  /*1c980*/  LDL R0, [R1+0x1cd8] ;  /* 0x001cd80001007983 */ /* 0x000ee20000100800 */
[----:B0-----:R-:W-:-:S03]  /*1c990*/  IADD3 R8, P1, R20, UR4, RZ ;  /* 0x0000000414087c10 */ /* 0x001fc6000ff3e0ff */
[----:B------:R0:W3:Y:S04]  /*1c9a0*/  LDG.E.U8 R94, desc[UR8][R4.64] ;  /* 0x00000008045e7981 */ /* 0x0000e8000c1e1100 */
[----:B------:R-:W3:Y:S01]  /*1c9b0*/  LDL R20, [R1+0x1cc0] ;  /* 0x001cc00001147983 */ /* 0x000ee20000100800 */
        /* <DEDUP_REMOVED lines=16> */
[----:B------:R-:W3:Y:S01]  /*1cac0*/  LDL R14, [R1+0x1cb8] ;  /* 0x001cb800010e7983 */ /* 0x000ee20000100800 */
[----:B0-----:R-:W-:-:S03]  /*1cad0*/  IADD3 R4, P1, R17, UR4, RZ ;  /* 0x0000000411047c10 */ /* 0x001fc6000ff3e0ff */
[----:B------:R-:W3:Y:S04]  /*1cae0*/  LDL R17, [R1+0x1ca0] ;  /* 0x001ca00001117983 */ /* 0x000ee80000100800 */
[----:B------:R4:W3:Y:S01]  /*1caf0*/  LDG.E.U8 R127, desc[UR8][R6.64] ;  /* 0x00000008067f7981 */ /* 0x0008e2000c1e1100 */
[----:B--2---:R-:W-:-:S03]  /*1cb00*/  IADD3.X R9, R16, UR16, RZ, P2, !PT ;  /* 0x0000001010097c10 */ /* 0x004fc600097fe4ff */
[----:B------:R-:W2:Y:S04]  /*1cb10*/  LDL R16, [R1+0x1cac] ;  /* 0x001cac0001107983 */ /* 0x000ea80000100800 */
[----:B------:R0:W2:Y:S01]  /*1cb20*/  LDG.E.U8 R126, desc[UR8][R8.64] ;  /* 0x00000008087e7981 */ /* 0x0000a2000c1e1100 */
[----:B----4-:R-:W-:-:S03]  /*1cb30*/  IADD3 R6, P2, R15, UR4, RZ ;  /* 0x000000040f067c10 */ /* 0x010fc6000ff5e0ff */
[----:B------:R-:W4:Y:S01]  /*1cb40*/  LDL R15, [R1+0x1ca4] ;  /* 0x001ca400010f7983 */ /* 0x000f220000100800 */
[----:B---3--:R-:W-:-:S03]  /*1cb50*/  IADD3.X R5, R3, UR16, RZ, P1, !PT ;  /* 0x0000001003057c10 */ /* 0x008fc60008ffe4ff */
[----:B------:R-:W3:Y:S04]  /*1cb60*/  LDL R3, [R1+0x1ca8] ;  /* 0x001ca80001037983 */ /* 0x000ee80000100800 */
[----:B------:R1:W3:Y:S01]  /*1cb70*/  LDG.E.U8 R109, desc[UR8][R4.64] ;  /* 0x00000008046d7981 */ /* 0x0002e2000c1e1100 */
[----:B0-----:R-:W-:-:S03]  /*1cb80*/  IADD3 R8, P1, R0, UR4, RZ ;  /* 0x0000000400087c10 */ /* 0x001fc6000ff3e0ff */
[----:B------:R-:W3:Y:S01]  /*1cb90*/  LDL R0, [R1+0x1c90] ;  /* 0x001c900001007983 */ /* 0x000ee20000100800 */
[----:B------:R-:W-:-:S03]  /*1cba0*/  IADD3.X R7, R20, UR16, RZ, P2, !PT ;  /* 0x0000001014077c10 */ /* 0x000fc600097fe4ff */
[----:B------:R-:W3:Y:S01]  /*1cbb0*/  LDL R20, [R1+0x1c9c] ;  /* 0x001c9c0001147983 */ /* 0x000ee20000100800 */
[----:B-1----:R-:W-:-:S03]  /*1cbc0*/  IADD3 R4, P2, R12, UR4, RZ ;  /* 0x000000040c047c10 */ /* 0x002fc6000ff5e0ff */
[----:B------:R0:W3:Y:S04]  /*1cbd0*/  LDG.E.U8 R108, desc[UR8][R6.64] ;  /* 0x00000008066c7981 */ /* 0x0000e8000c1e1100 */
        /* <DEDUP_REMOVED lines=109> */
[----:B------:R-:W3:Y:S04]  /*1d2b0*/  LDL R18, [R1+0x1be4] ;  /* 0x001be40001127983 */ /* 0x000ee80000100800 */
[----:B------:R0:W3:Y:S01]  /*1d2c0*/  LDG.E.U8 R52, desc[UR8][R8.64] ;  /* 0x0000000808347981 */ /* 0x0000e2000c1e1100 */
[----:B------:R-:W-:-:S03]  /*1d2d0*/  IADD3.X R5, R14, UR16, RZ, P1, !PT ;  /* 0x000000100e057c10 */ /* 0x000fc60008ffe4ff */
[----:B------:R-:W3:Y:S04]  /*1d2e0*/  LDL R14, [R1+0x1be8] ;  /* 0x001be800010e7983 */ /* 0x000ee80000100800 */
[----:B------:R4:W3:Y:S01]  /*1d2f0*/  LDG.E.U8 R35, desc[UR8][R4.64] ;  /* 0x0000000804237981 */ /* 0x0008e2000c1e1100 */
[----:B0-----:R-:W-:-:S03]  /*1d300*/  IADD3 R8, P1, R17, UR4, RZ ;  /* 0x0000000411087c10 */ /* 0x001fc6000ff3e0ff */
[----:B------:R-:W3:Y:S01]  /*1d310*/  LDL R17, [R1+0x1bd0] ;  /* 0x001bd00001117983 */ /* 0x000ee20000100800 */
        /* <DEDUP_REMOVED lines=168> */
[----:B------:R-:W3:Y:S01]  /*1dda0*/  LDL R3, [R1+0x1ac0] ;  /* 0x001ac00001037983 */ /* 0x000ee20000100800 */
[----:B------:R-:W-:-:S03]  /*1ddb0*/  IADD3.X R9, R0, UR16, RZ, P2, !PT ;  /* 0x0000001000097c10 */ /* 0x000fc600097fe4ff */
[----:B------:R0:W2:Y:S02]  /*1ddc0*/  LDG.E.U8 R0, desc[UR8][R6.64] ;  /* 0x0000000806007981 */ /* 0x0000a4000c1e1100 */
[----:B0-----:R-:W-:Y:S02]  /*1ddd0*/  IADD3 R6, P2, R20, UR4, RZ ;  /* 0x0000000414067c10 */ /* 0x001fe4000ff5e0ff */
[----:B------:R-:W2:Y:S01]  /*1dde0*/  LDL R20, [R1+0x1ac8] ;  /* 0x001ac80001147983 */ /* 0x000ea20000100800 */
[----:B------:R-:W-:-:S03]  /*1ddf0*/  IADD3.X R5, R12, UR16, RZ, P1, !PT ;  /* 0x000000100c057c10 */ /* 0x000fc60008ffe4ff */
[----:B------:R0:W2:Y:S04]  /*1de00*/  LDG.E.U8 R12, desc[UR8][R8.64] ;  /* 0x00000008080c7981 */ /* 0x0000a8000c1e1100 */
[----:B------:R1:W2:Y:S01]  /*1de10*/  LDG.E.U8 R137, desc[UR8][R4.64] ;  /* 0x0000000804897981 */ /* 0x0002a2000c1e1100 */
[----:B0-----:R-:W-:-:S03]  /*1de20*/  IADD3 R8, P1, R19, UR4, RZ ;  /* 0x0000000413087c10 */ /* 0x001fc6000ff3e0ff */
[----:B------:R-:W2:Y:S01]  /*1de30*/  LDL R19, [R1+0x1ab0] ;  /* 0x001ab00001137983 */ /* 0x000ea20000100800 */
[----:B------:R-:W-:-:S03]  /*1de40*/  IADD3.X R7, R11, UR16, RZ, P2, !PT ;  /* 0x000000100b077c10 */ /* 0x000fc600097fe4ff */
[----:B------:R-:W2:Y:S01]  /*1de50*/  LDL R11, [R1+0x1abc] ;  /* 0x001abc00010b7983 */ /* 0x000ea20000100800 */
[----:B-1----:R-:W-:-:S03]  /*1de60*/  IADD3 R4, P2, R13, UR4, RZ ;  /* 0x000000040d047c10 */ /* 0x002fc6000ff5e0ff */
[----:B------:R-:W2:Y:S04]  /*1de70*/  LDL R13, [R1+0x1ab4] ;  /* 0x001ab400010d7983 */ /* 0x000ea80000100800 */
[----:B------:R0:W2:Y:S01]  /*1de80*/  LDG.E.U8 R136, desc[UR8][R6.64] ;  /* 0x0000000806887981 */ /* 0x0000a2000c1e1100 */
[----:B------:R-:W-:-:S03]  /*1de90*/  IADD3.X R9, R10, UR16, RZ, P1, !PT ;  /* 0x000000100a097c10 */ /* 0x000fc60008ffe4ff */
[----:B------:R-:W2:Y:S04]  /*1dea0*/  LDL R10, [R1+0x1ab8] ;  /* 0x001ab800010a7983 */ /* 0x000ea80000100800 */
[----:B------:R1:W2:Y:S01]  /*1deb0*/  LDG.E.U8 R119, desc[UR8][R8.64] ;  /* 0x0000000808777981 */ /* 0x0002a2000c1e1100 */
[----:B0-----:R-:W-:-:S03]  /*1dec0*/  IADD3 R6, P1, R18, UR4, RZ ;  /* 0x0000000412067c10 */ /* 0x001fc6000ff3e0ff */
[----:B------:R-:W2:Y:S01]  /*1ded0*/  LDL R18, [R1+0x1aa0] ;  /* 0x001aa00001127983 */ /* 0x000ea20000100800 */
[----:B------:R-:W-:-:S03]  /*1dee0*/  IADD3.X R5, R14, UR16, RZ, P2, !PT ;  /* 0x000000100e057c10 */ /* 0x000fc600097fe4ff */
[----:B------:R-:W2:Y:S01]  /*1def0*/  LDL R14, [R1+0x1aac] ;  /* 0x001aac00010e7983 */ /* 0x000ea20000100800 */
[----:B-1----:R-:W-:-:S03]  /*1df00*/  IADD3 R8, P2, R22, UR4, RZ ;  /* 0x0000000416087c10 */ /* 0x002fc6000ff5e0ff */
[----:B------:R-:W2:Y:S01]  /*1df10*/  LDL R22, [R1+0x1aa4] ;  /* 0x001aa40001167983 */ /* 0x000ea20000100800 */
[----:B------:R-:W-:-:S03]  /*1df20*/  IADD3.X R7, R17, UR16, RZ, P1, !PT ;  /* 0x0000001011077c10 */ /* 0x000fc60008ffe4ff */
[----:B------:R-:W2:Y:S04]  /*1df30*/  LDL R17, [R1+0x1aa8] ;  /* 0x001aa80001117983 */ /* 0x000ea80000100800 */
[----:B------:R4:W2:Y:S04]  /*1df40*/  LDG.E.U8 R118, desc[UR8][R4.64] ;  /* 0x0000000804767981 */ /* 0x0008a8000c1e1100 */
[----:B------:R2:W2:Y:S01]  /*1df50*/  LDG.E.U8 R101, desc[UR8][R6.64] ;  /* 0x0000000806657981 */ /* 0x0004a2000c1e1100 */
[----:B----4-:R-:W-:-:S03]  /*1df60*/  IADD3 R4, P1, R15, UR4, RZ ;  /* 0x000000040f047c10 */ /* 0x010fc6000ff3e0ff */
[----:B------:R-:W4:Y:S01]  /*1df70*/  LDL R15, [R1+0x1a90] ;  /* 0x001a9000010f7983 */ /* 0x000f220000100800 */
[----:B---3--:R-:W-:-:S03]  /*1df80*/  IADD3.X R9, R3, UR16, RZ, P2, !PT ;  /* 0x0000001003097c10 */ /* 0x008fc600097fe4ff */
[----:B------:R-:W3:Y:S01]  /*1df90*/  LDL R3, [R1+0x1a9c] ;  /* 0x001a9c0001037983 */ /* 0x000ee20000100800 */
[----:B--2---:R-:W-:-:S03]  /*1dfa0*/  IADD3 R6, P2, R16, UR4, RZ ;  /* 0x0000000410067c10 */ /* 0x004fc6000ff5e0ff */
[----:B------:R-:W2:Y:S01]  /*1dfb0*/  LDL R16, [R1+0x1a94] ;  /* 0x001a940001107983 */ /* 0x000ea20000100800 */
[----:B------:R-:W-:-:S03]  /*1dfc0*/  IADD3.X R5, R21, UR16, RZ, P1, !PT ;  /* 0x0000001015057c10 */ /* 0x000fc60008ffe4ff */
[----:B------:R0:W2:Y:S04]  /*1dfd0*/  LDG.E.U8 R100, desc[UR8][R8.64] ;  /* 0x0000000808647981 */ /* 0x0000a8000c1e1100 */
        /* <DEDUP_REMOVED lines=17> */
[----:B------:R0:W2:Y:S01]  /*1e0f0*/  LDG.E.U8 R64, desc[UR8][R4.64] ;  /* 0x0000000804407981 */ /* 0x0000a2000c1e1100 */
[----:B------:R-:W-:-:S03]  /*1e100*/  IADD3.X R7, R22, UR16, RZ, P1, !PT ;  /* 0x0000001016077c10 */ /* 0x000fc60008ffe4ff */
[----:B------:R-:W2:Y:S04]  /*1e110*/  LDL R14, [R1+0x1a74] ;  /* 0x001a7400010e7983 */ /* 0x000ea80000100800 */
[----:B------:R3:W2:Y:S01]  /*1e120*/  LDG.E.U8 R47, desc[UR8][R6.64] ;  /* 0x00000008062f7981 */ /* 0x0006a2000c1e1100 */
[----:B0-----:R-:W-:-:S03]  /*1e130*/  IADD3 R4, P1, R17, UR4, RZ ;  /* 0x0000000411047c10 */ /* 0x001fc6000ff3e0ff */
[----:B------:R-:W2:Y:S04]  /*1e140*/  LDL R17, [R1+0x1a60] ;  /* 0x001a600001117983 */ /* 0x000ea80000100800 */
[----:B------:R-:W2:Y:S01]  /*1e150*/  LDL R22, [R1+0x1a50] ;  /* 0x001a500001167983 */ /* 0x000ea20000100800 */
[----:B----4-:R-:W-:-:S03]  /*1e160*/  IADD3.X R9, R15, UR16, RZ, P2, !PT ;  /* 0x000000100f097c10 */ /* 0x010fc600097fe4ff */
[----:B------:R-:W4:Y:S01]  /*1e170*/  LDL R15, [R1+0x1a6c] ;  /* 0x001a6c00010f7983 */ /* 0x000f220000100800 */
[----:B---3--:R-:W-:-:S03]  /*1e180*/  IADD3 R6, P2, R3, UR4, RZ ;  /* 0x0000000403067c10 */ /* 0x008fc6000ff5e0ff */
[----:B------:R-:W3:Y:S01]  /*1e190*/  LDL R3, [R1+0x1a64] ;  /* 0x001a640001037983 */ /* 0x000ee20000100800 */
[----:B--2---:R-:W-:-:S03]  /*1e1a0*/  IADD3.X R5, R16, UR16, RZ, P1, !PT ;  /* 0x0000001010057c10 */ /* 0x004fc60008ffe4ff */
[----:B------:R-:W2:Y:S04]  /*1e1b0*/  LDL R16, [R1+0x1a68] ;  /* 0x001a680001107983 */ /* 0x000ea80000100800 */
[----:B------:R-:W2:Y:S04]  /*1e1c0*/  LDG.E.U8 R29, desc[UR8][R4.64] ;  /* 0x00000008041d7981 */ /* 0x000ea8000c1e1100 */
[----:B------:R0:W2:Y:S01]  /*1e1d0*/  LDG.E.U8 R46, desc[UR8][R8.64] ;  /* 0x00000008082e7981 */ /* 0x0000a2000c1e1100 */
[----:B------:R-:W-:-:S03]  /*1e1e0*/  IADD3.X R7, R20, UR16, RZ, P2, !PT ;  /* 0x0000001014077c10 */ /* 0x000fc600097fe4ff */
[----:B------:R-:W2:Y:S01]  /*1e1f0*/  LDL R20, [R1+0x1a5c] ;  /* 0x001a5c0001147983 */ /* 0x000ea20000100800 */
[----:B0-----:R-:W-:-:S03]  /*1e200*/  IADD3 R8, P1, R21, UR4, RZ ;  /* 0x0000000415087c10 */ /* 0x001fc6000ff3e0ff */
[----:B------:R-:W2:Y:S04]  /*1e210*/  LDL R21, [R1+0x1a40] ;  /* 0x001a400001157983 */ /* 0x000ea80000100800 */
[----:B------:R0:W2:Y:S01]  /*1e220*/  LDG.E.U8 R28, desc[UR8][R6.64] ;  /* 0x00000008061c7981 */ /* 0x0000a2000c1e1100 */
[----:B------:R-:W-:-:S03]  /*1e230*/  IADD3 R4, P2, R19, UR4, RZ ;  /* 0x0000000413047c10 */ /* 0x000fc6000ff5e0ff */
[----:B------:R-:W2:Y:S01]  /*1e240*/  LDL R19, [R1+0x1a54] ;  /* 0x001a540001137983 */ /* 0x000ea20000100800 */
[----:B------:R-:W-:-:S03]  /*1e250*/  IADD3.X R9, R11, UR16, RZ, P1, !PT ;  /* 0x000000100b097c10 */ /* 0x000fc60008ffe4ff */
[----:B------:R-:W2:Y:S01]  /*1e260*/  LDL R11, [R1+0x1a58] ;  /* 0x001a5800010b7983 */ /* 0x000ea20000100800 */
[----:B0-----:R-:W-:-:S03]  /*1e270*/  IADD3 R6, P1, R13, UR4, RZ ;  /* 0x000000040d067c10 */ /* 0x001fc6000ff3e0ff */
[----:B------:R0:W2:Y:S01]  /*1e280*/  LDG.E.U8 R13, desc[UR8][R8.64] ;  /* 0x00000008080d7981 */ /* 0x0000a2000c1e1100 */
[----:B------:R-:W-:-:S03]  /*1e290*/  IADD3.X R5, R10, UR16, RZ, P2, !PT ;  /* 0x000000100a057c10 */ /* 0x000fc600097fe4ff */
[----:B------:R-:W2:Y:S01]  /*1e2a0*/  LDL R10, [R1+0x1a4c] ;  /* 0x001a4c00010a7983 */ /* 0x000ea20000100800 */
[----:B0-----:R-:W-:-:S03]  /*1e2b0*/  IADD3 R8, P2, R18, UR4, RZ ;  /* 0x0000000412087c10 */ /* 0x001fc6000ff5e0ff */
[----:B------:R-:W2:Y:S01]  /*1e2c0*/  LDL R18, [R1+0x1a48] ;  /* 0x001a480001127983 */ /* 0x000ea20000100800 */
[----:B------:R-:W-:-:S03]  /*1e2d0*/  IADD3.X R7, R14, UR16, RZ, P1, !PT ;  /* 0x000000100e077c10 */ /* 0x000fc60008ffe4ff */
[----:B------:R0:W2:Y:S04]  /*1e2e0*/  LDG.E.U8 R14, desc[UR8][R4.64] ;  /* 0x00000008040e7981 */ /* 0x0000a8000c1e1100 */
[----:B------:R4:W2:Y:S01]  /*1e2f0*/  LDG.E.U8 R135, desc[UR8][R6.64] ;  /* 0x0000000806877981 */ /* 0x0008a2000c1e1100 */
[----:B------:R-:W-:-:S03]  /*1e300*/  IADD3.X R9, R17, UR16, RZ, P2, !PT ;  /* 0x0000001011097c10 */ /* 0x000fc600097fe4ff */
[----:B------:R-:W2:Y:S01]  /*1e310*/  LDL R17, [R1+0x1a3c] ;  /* 0x001a3c0001117983 */ /* 0x000ea20000100800 */
[----:B0-----:R-:W-:-:S03]  /*1e320*/  IADD3 R4, P1, R24, UR4, RZ ;  /* 0x0000000418047c10 */ /* 0x001fc6000ff3e0ff */
[----:B------:R-:W2:Y:S04]  /*1e330*/  LDL R24, [R1+0x1a30] ;  /* 0x001a300001187983 */ /* 0x000ea80000100800 */
        /* <DEDUP_REMOVED lines=15> */
[----:B------:R-:W-:Y:S02]  /*1e430*/  IADD3.X R5, R21, UR16, RZ, P2, !PT ;  /* 0x0000001015057c10 */ /* 0x000fe400097fe4ff */
[----:B-1----:R-:W-:Y:S01]  /*1e440*/  IADD3 R6, P1, R11, UR4, RZ ;  /* 0x000000040b067c10 */ /* 0x002fe2000ff3e0ff */
[----:B------:R-:W2:Y:S04]  /*1e450*/  LDL R21, [R1+0x1a1c] ;  /* 0x001a1c0001157983 */ /* 0x000ea80000100800 */
[----:B------:R-:W2:Y:S01]  /*1e460*/  LDL R11, [R1+0x1a10] ;  /* 0x001a1000010b7983 */ /* 0x000ea20000100800 */
[----:B------:R-:W-:-:S03]  /*1e470*/  IADD3.X R7, R23, UR16, RZ, P1, !PT ;  /* 0x0000001017077c10 */ /* 0x000fc60008ffe4ff */
[----:B------:R0:W2:Y:S04]  /*1e480*/  LDG.E.U8 R99, desc[UR8][R8.64] ;  /* 0x0000000808637981 */ /* 0x0000a8000c1e1100 */
[----:B------:R-:W2:Y:S04]  /*1e490*/  LDL R23, [R1+0x1a18] ;  /* 0x001a180001177983 */ /* 0x000ea80000100800 */
[----:B------:R1:W2:Y:S01]  /*1e4a0*/  LDG.E.U8 R98, desc[UR8][R4.64] ;  /* 0x0000000804627981 */ /* 0x0002a2000c1e1100 */
[----:B0-----:R-:W-:-:S03]  /*1e4b0*/  IADD3 R8, P2, R10, UR4, RZ ;  /* 0x000000040a087c10 */ /* 0x001fc6000ff5e0ff */
[----:B------:R-:W2:Y:S04]  /*1e4c0*/  LDL R10, [R1+0x1a14] ;  /* 0x001a1400010a7983 */ /* 0x000ea80000100800 */
[----:B------:R0:W2:Y:S01]  /*1e4d0*/  LDG.E.U8 R81, desc[UR8][R6.64] ;  /* 0x0000000806517981 */ /* 0x0000a2000c1e1100 */
[----:B-1----:R-:W-:-:S03]  /*1e4e0*/  IADD3 R4, P1, R18, UR4, RZ ;  /* 0x0000000412047c10 */ /* 0x002fc6000ff3e0ff */
[----:B------:R-:W2:Y:S01]  /*1e4f0*/  LDL R18, [R1+0x1a00] ;  /* 0x001a000001127983 */ /* 0x000ea20000100800 */
[----:B------:R-:W-:Y:S02]  /*1e500*/  IADD3.X R9, R24, UR16, RZ, P2, !PT ;  /* 0x0000001018097c10 */ /* 0x000fe400097fe4ff */
[----:B0-----:R-:W-:Y:S01]  /*1e510*/  IADD3 R6, P2, R17, UR4, RZ ;  /* 0x0000000411067c10 */ /* 0x001fe2000ff5e0ff */
[----:B------:R-:W2:Y:S04]  /*1e520*/  LDL R24, [R1+0x1a0c] ;  /* 0x001a0c0001187983 */ /* 0x000ea80000100800 */
[----:B------:R-:W2:Y:S04]  /*1e530*/  LDL R17, [R1+0x1a04] ;  /* 0x001a040001117983 */ /* 0x000ea80000100800 */
[----:B------:R3:W2:Y:S01]  /*1e540*/  LDG.E.U8 R80, desc[UR8][R8.64] ;  /* 0x0000000808507981 */ /* 0x0006a2000c1e1100 */
[----:B----4-:R-:W-:-:S03]  /*1e550*/  IADD3.X R5, R15, UR16, RZ, P1, !PT ;  /* 0x000000100f057c10 */ /* 0x010fc60008ffe4ff */
[----:B------:R-:W4:Y:S01]  /*1e560*/  LDL R15, [R1+0x1a08] ;  /* 0x001a0800010f7983 */ /* 0x000f220000100800 */
[----:B---3--:R-:W-:-:S03]  /*1e570*/  IADD3 R8, P1, R3, UR4, RZ ;  /* 0x0000000403087c10 */ /* 0x008fc6000ff3e0ff */
[----:B------:R-:W3:Y:S01]  /*1e580*/  LDL R3, [R1+0x19f0] ;  /* 0x0019f00001037983 */ /* 0x000ee20000100800 */
[----:B--2---:R-:W-:-:S03]  /*1e590*/  IADD3.X R7, R16, UR16, RZ, P2, !PT ;  /* 0x0000001010077c10 */ /* 0x004fc600097fe4ff */
[----:B------:R-:W2:Y:S04]  /*1e5a0*/  LDL R16, [R1+0x19fc] ;  /* 0x0019fc0001107983 */ /* 0x000ea80000100800 */
[----:B------:R0:W2:Y:S04]  /*1e5b0*/  LDG.E.U8 R63, desc[UR8][R4.64] ;  /* 0x00000008043f7981 */ /* 0x0000a8000c1e1100 */
[----:B------:R1:W2:Y:S01]  /*1e5c0*/  LDG.E.U8 R62, desc[UR8][R6.64] ;  /* 0x00000008063e7981 */ /* 0x0002a2000c1e1100 */
[----:B0-----:R-:W-:-:S03]  /*1e5d0*/  IADD3 R4, P2, R22, UR4, RZ ;  /* 0x0000000416047c10 */ /* 0x001fc6000ff5e0ff */
[----:B------:R-:W2:Y:S01]  /*1e5e0*/  LDL R22, [R1+0x19f4] ;  /* 0x0019f40001167983 */ /* 0x000ea20000100800 */
[----:B------:R-:W-:-:S03]  /*1e5f0*/  IADD3.X R9, R20, UR16, RZ, P1, !PT ;  /* 0x0000001014097c10 */ /* 0x000fc60008ffe4ff */
[----:B------:R-:W2:Y:S04]  /*1e600*/  LDL R20, [R1+0x19f8] ;  /* 0x0019f80001147983 */ /* 0x000ea80000100800 */
[----:B------:R0:W2:Y:S01]  /*1e610*/  LDG.E.U8 R45, desc[UR8][R8.64] ;  /* 0x00000008082d7981 */ /* 0x0000a2000c1e1100 */
[----:B-1----:R-:W-:-:S03]  /*1e620*/  IADD3 R6, P1, R19, UR4, RZ ;  /* 0x0000000413067c10 */ /* 0x002fc6000ff3e0ff */
[----:B------:R-:W2:Y:S01]  /*1e630*/  LDL R19, [R1+0x19e0] ;  /* 0x0019e00001137983 */ /* 0x000ea20000100800 */
[----:B------:R-:W-:-:S03]  /*1e640*/  IADD3.X R5, R11, UR16, RZ, P2, !PT ;  /* 0x000000100b057c10 */ /* 0x000fc600097fe4ff */
[----:B------:R-:W2:Y:S01]  /*1e650*/  LDL R11, [R1+0x19ec] ;  /* 0x0019ec00010b7983 */ /* 0x000ea20000100800 */
[----:B0-----:R-:W-:-:S03]  /*1e660*/  IADD3 R8, P2, R21, UR4, RZ ;  /* 0x0000000415087c10 */ /* 0x001fc6000ff5e0ff */
[----:B------:R-:W2:Y:S04]  /*1e670*/  LDL R21, [R1+0x19e4] ;  /* 0x0019e40001157983 */ /* 0x000ea80000100800 */
[----:B------:R0:W2:Y:S01]  /*1e680*/  LDG.E.U8 R44, desc[UR8][R4.64] ;  /* 0x00000008042c7981 */ /* 0x0000a2000c1e1100 */
[----:B------:R-:W-:-:S03]  /*1e690*/  IADD3.X R7, R10, UR16, RZ, P1, !PT ;  /* 0x000000100a077c10 */ /* 0x000fc60008ffe4ff */
[----:B------:R-:W2:Y:S01]  /*1e6a0*/  LDL R10, [R1+0x19e8] ;  /* 0x0019e800010a7983 */ /* 0x000ea20000100800 */
[----:B0-----:R-:W-:-:S03]  /*1e6b0*/  IADD3 R4, P1, R23, UR4, RZ ;  /* 0x0000000417047c10 */ /* 0x001fc6000ff3e0ff */
[----:B------:R-:W2:Y:S01]  /*1e6c0*/  LDL R23, [R1+0x19d0] ;  /* 0x0019d00001177983 */ /* 0x000ea20000100800 */
[----:B------:R-:W-:-:S03]  /*1e6d0*/  IADD3.X R9, R18, UR16, RZ, P2, !PT ;  /* 0x0000001012097c10 */ /* 0x000fc600097fe4ff */
[----:B------:R-:W2:Y:S04]  /*1e6e0*/  LDL R18, [R1+0x19dc] ;  /* 0x0019dc0001127983 */ /* 0x000ea80000100800 */
[----:B------:R0:W2:Y:S04]  /*1e6f0*/  LDG.E.U8 R27, desc[UR8][R6.64] ;  /* 0x00000008061b7981 */ /* 0x0000a8000c1e1100 */
[----:B------:R4:W2:Y:S01]  /*1e700*/  LDG.E.U8 R26, desc[UR8][R8.64] ;  /* 0x00000008081a7981 */ /* 0x0008a2000c1e1100 */
[----:B0-----:R-:W-:Y:S02]  /*1e710*/  IADD3 R6, P2, R24, UR4, RZ ;  /* 0x0000000418067c10 */ /* 0x001fe4000ff5e0ff */
[----:B------:R-:W-:Y:S01]  /*1e720*/  IADD3.X R5, R17, UR16, RZ, P1, !PT ;  /* 0x0000001011057c10 */ /* 0x000fe20008ffe4ff */
[----:B------:R-:W2:Y:S04]  /*1e730*/  LDL R24, [R1+0x19c0] ;  /* 0x0019c00001187983 */ /* 0x000ea80000100800 */
[----:B------:R-:W2:Y:S01]  /*1e740*/  LDL R17, [R1+0x19d8] ;  /* 0x0019d80001117983 */ /* 0x000ea20000100800 */
[----:B----4-:R-:W-:-:S03]  /*1e750*/  IADD3 R8, P1, R15, UR4, RZ ;  /* 0x000000040f087c10 */ /* 0x010fc6000ff3e0ff */
[----:B------:R-:W4:Y:S01]  /*1e760*/  LDL R15, [R1+0x19cc] ;  /* 0x0019cc00010f7983 */ /* 0x000f220000100800 */
[----:B---3--:R-:W-:-:S03]  /*1e770*/  IADD3.X R7, R3, UR16, RZ, P2, !PT ;  /* 0x0000001003077c10 */ /* 0x008fc600097fe4ff */
[----:B------:R2:W3:Y:S04]  /*1e780*/  LDG.E.U8 R3, desc[UR8][R4.64] ;  /* 0x0000000804037981 */ /* 0x0004e8000c1e1100 */
[----:B------:R0:W3:Y:S01]  /*1e790*/  LDG.E.U8 R151, desc[UR8][R6.64] ;  /* 0x0000000806977981 */ /* 0x0000e2000c1e1100 */
[----:B--2---:R-:W-:-:S03]  /*1e7a0*/  IADD3 R4, P2, R16, UR4, RZ ;  /* 0x0000000410047c10 */ /* 0x004fc6000ff5e0ff */
[----:B------:R-:W2:Y:S01]  /*1e7b0*/  LDL R16, [R1+0x19c4] ;  /* 0x0019c40001107983 */ /* 0x000ea20000100800 */
        /* <DEDUP_REMOVED lines=17> */
[----:B------:R-:W-:Y:S02]  /*1e8d0*/  IADD3.X R5, R25, UR16, RZ, P1, !PT ;  /* 0x0000001019057c10 */ /* 0x000fe40008ffe4ff */
[----:B0-----:R-:W-:Y:S01]  /*1e8e0*/  IADD3 R6, P2, R18, UR4, RZ ;  /* 0x0000000412067c10 */ /* 0x001fe2000ff5e0ff */
[----:B------:R0:W3:Y:S04]  /*1e8f0*/  LDG.E.U8 R114, desc[UR8][R8.64] ;  /* 0x0000000808727981 */ /* 0x0000e8000c1e1100 */
[----:B------:R-:W3:Y:S04]  /*1e900*/  LDL R18, [R1+0x19a4] ;  /* 0x0019a40001127983 */ /* 0x000ee80000100800 */
[----:B------:R-:W3:Y:S04]  /*1e910*/  LDL R25, [R1+0x19a8] ;  /* 0x0019a80001197983 */ /* 0x000ee80000100800 */
[----:B------:R4:W3:Y:S01]  /*1e920*/  LDG.E.U8 R97, desc[UR8][R4.64] ;  /* 0x0000000804617981 */ /* 0x0008e2000c1e1100 */
[----:B------:R-:W-:-:S03]  /*1e930*/  IADD3.X R7, R24, UR16, RZ, P2, !PT ;  /* 0x0000001018077c10 */ /* 0x000fc600097fe4ff */
[----:B------:R-:W3:Y:S01]  /*1e940*/  LDL R24, [R1+0x199c] ;  /* 0x00199c0001187983 */ /* 0x000ee20000100800 */
[----:B0-----:R-:W-:-:S03]  /*1e950*/  IADD3 R8, P1, R17, UR4, RZ ;  /* 0x0000000411087c10 */ /* 0x001fc6000ff3e0ff */
[----:B------:R-:W3:Y:S04]  /*1e960*/  LDL R17, [R1+0x1990] ;  /* 0x0019900001117983 */ /* 0x000ee80000100800 */
[----:B------:R3:W3:Y:S01]  /*1e970*/  LDG.E.U8 R96, desc[UR8][R6.64] ;  /* 0x0000000806607981 */ /* 0x0006e2000c1e1100 */
[----:B----4-:R-:W-:-:S03]  /*1e980*/  IADD3 R4, P2, R15, UR4, RZ ;  /* 0x000000040f047c10 */ /* 0x010fc6000ff5e0ff */
[----:B------:R-:W4:Y:S01]  /*1e990*/  LDL R15, [R1+0x1994] ;  /* 0x00199400010f7983 */ /* 0x000f220000100800 */
[----:B--2---:R-:W-:-:S03]  /*1e9a0*/  IADD3.X R9, R16, UR16, RZ, P1, !PT ;  /* 0x0000001010097c10 */ /* 0x004fc60008ffe4ff */
[----:B------:R-:W2:Y:S04]  /*1e9b0*/  LDL R16, [R1+0x1998] ;  /* 0x0019980001107983 */ /* 0x000ea80000100800 */
[----:B------:R0:W2:Y:S01]  /*1e9c0*/  LDG.E.U8 R79, desc[UR8][R8.64] ;  /* 0x00000008084f7981 */ /* 0x0000a2000c1e1100 */
[----:B---3--:R-:W-:-:S03]  /*1e9d0*/  IADD3 R6, P1, R22, UR4, RZ ;  /* 0x0000000416067c10 */ /* 0x008fc6000ff3e0ff */
        /* <DEDUP_REMOVED lines=19> */
[----:B0-----:R-:W-:Y:S02]  /*1eb10*/  IADD3 R8, P1, R25, UR4, RZ ;  /* 0x0000000419087c10 */ /* 0x001fe4000ff3e0ff */
[----:B------:R-:W-:Y:S02]  /*1eb20*/  IADD3.X R7, R17, UR16, RZ, P2, !PT ;  /* 0x0000001011077c10 */ /* 0x000fe400097fe4ff */
[----:B------:R-:W3:Y:S01]  /*1eb30*/  LDL R17, [R1+0x196c] ;  /* 0x00196c0001117983 */ /* 0x000ee20000100800 */
[----:B-1----:R-:W-:-:S03]  /*1eb40*/  IADD3 R4, P2, R24, UR4, RZ ;  /* 0x0000000418047c10 */ /* 0x002fc6000ff5e0ff */
[----:B------:R2:W3:Y:S01]  /*1eb50*/  LDG.E.U8 R42, desc[UR8][R6.64] ;  /* 0x00000008062a7981 */ /* 0x0004e2000c1e1100 */
[----:B----4-:R-:W-:-:S03]  /*1eb60*/  IADD3.X R9, R15, UR16, RZ, P1, !PT ;  /* 0x000000100f097c10 */ /* 0x010fc60008ffe4ff */
[----:B------:R-:W4:Y:S04]  /*1eb70*/  LDL R15, [R1+0x1968] ;  /* 0x00196800010f7983 */ /* 0x000f280000100800 */
[----:B------:R0:W4:Y:S01]  /*1eb80*/  LDG.E.U8 R25, desc[UR8][R8.64] ;  /* 0x0000000808197981 */ /* 0x000122000c1e1100 */
[----:B--2---:R-:W-:-:S03]  /*1eb90*/  IADD3 R6, P1, R16, UR4, RZ ;  /* 0x0000000410067c10 */ /* 0x004fc6000ff3e0ff */
[----:B------:R-:W2:Y:S01]  /*1eba0*/  LDL R16, [R1+0x1950] ;  /* 0x0019500001107983 */ /* 0x000ea20000100800 */
[----:B---3--:R-:W-:-:S03]  /*1ebb0*/  IADD3.X R5, R22, UR16, RZ, P2, !PT ;  /* 0x0000001016057c10 */ /* 0x008fc600097fe4ff */
        /* <DEDUP_REMOVED lines=16> */
[----:B------:R-:W-:-:S03]  /*1ecc0*/  IADD3.X R7, R153, UR16, RZ, P2, !PT ;  /* 0x0000001099077c10 */ /* 0x000fc600097fe4ff */
[----:B------:R1:W3:Y:S01]  /*1ecd0*/  LDG.E.U8 R251, desc[UR8][R4.64] ;  /* 0x0000000804fb7981 */ /* 0x0002e2000c1e1100 */
[----:B0-----:R-:W-:-:S03]  /*1ece0*/  IADD3 R8, P1, R18, UR4, RZ ;  /* 0x0000000412087c10 */ /* 0x001fc6000ff3e0ff */
[----:B------:R-:W3:Y:S01]  /*1ecf0*/  LDL R18, [R1+0x1930] ;  /* 0x0019300001127983 */ /* 0x000ee20000100800 */
[----:B------:R-:W-:-:S03]  /*1ed00*/  IADD3.X R9, R152, UR16, RZ, P1, !PT ;  /* 0x0000001098097c10 */ /* 0x000fc60008ffe4ff */
[----:B------:R4:W3:Y:S04]  /*1ed10*/  LDG.E.U8 R250, desc[UR8][R6.64] ;  /* 0x0000000806fa7981 */ /* 0x0008e8000c1e1100 */
[----:B------:R-:W3:Y:S04]  /*1ed20*/  LDL R152, [R1+0x1938] ;  /* 0x0019380001987983 */ /* 0x000ee80000100800 */
[----:B------:R3:W3:Y:S01]  /*1ed30*/  LDG.E.U8 R249, desc[UR8][R8.64] ;  /* 0x0000000808f97981 */ /* 0x0006e2000c1e1100 */
[----:B-1----:R-:W-:-:S03]  /*1ed40*/  IADD3 R4, P2, R17, UR4, RZ ;  /* 0x0000000411047c10 */ /* 0x002fc6000ff5e0ff */
[----:B------:R-:W3:Y:S04]  /*1ed50*/  LDL R153, [R1+0x1914] ;  /* 0x0019140001997983 */ /* 0x000ee80000100800 */
[----:B------:R-:W3:Y:S01]  /*1ed60*/  LDL R17, [R1+0x1934] ;  /* 0x0019340001117983 */ /* 0x000ee20000100800 */
        /* <DEDUP_REMOVED lines=40> */
[----:B------:R-:W3:Y:S01]  /*1eff0*/  LDL R20, [R1+0x18e0] ;  /* 0x0018e00001147983 */ /* 0x000ee20000100800 */
[----:B------:R-:W-:-:S03]  /*1f000*/  IADD3.X R9, R19, UR16, RZ, P2, !PT ;  /* 0x0000001013097c10 */ /* 0x000fc600097fe4ff */
[----:B------:R0:W3:Y:S04]  /*1f010*/  LDG.E.U8 R241, desc[UR8][R6.64] ;  /* 0x0000000806f17981 */ /* 0x0000e8000c1e1100 */
[----:B------:R-:W3:Y:S01]  /*1f020*/  LDL R19, [R1+0x18ec] ;  /* 0x0018ec0001137983 */ /* 0x000ee20000100800 */
[----:B------:R-:W-:-:S03]  /*1f030*/  IADD3.X R5, R153, UR16, RZ, P1, !PT ;  /* 0x0000001099057c10 */ /* 0x000fc60008ffe4ff */
[----:B------:R1:W3:Y:S01]  /*1f040*/  LDG.E.U8 R240, desc[UR8][R8.64] ;  /* 0x0000000808f07981 */ /* 0x0002e2000c1e1100 */
[----:B0-----:R-:W-:-:S03]  /*1f050*/  IADD3 R6, P2, R11, UR4, RZ ;  /* 0x000000040b067c10 */ /* 0x001fc6000ff5e0ff */
        /* <DEDUP_REMOVED lines=8> */
[----:B------:R-:W3:Y:S01]  /*1f0e0*/  LDL R23, [R1+0x18dc] ;  /* 0x0018dc0001177983 */ /* 0x000ee20000100800 */
[----:B------:R-:W-:-:S03]  /*1f0f0*/  IADD3.X R9, R18, UR16, RZ, P1, !PT ;  /* 0x0000001012097c10 */ /* 0x000fc60008ffe4ff */
[----:B------:R0:W3:Y:S04]  /*1f100*/  LDG.E.U8 R238, desc[UR8][R6.64] ;  /* 0x0000000806ee7981 */ /* 0x0000e8000c1e1100 */
[----:B------:R-:W3:Y:S04]  /*1f110*/  LDL R18, [R1+0x18d8] ;  /* 0x0018d80001127983 */ /* 0x000ee80000100800 */
[----:B------:R4:W3:Y:S01]  /*1f120*/  LDG.E.U8 R237, desc[UR8][R8.64] ;  /* 0x0000000808ed7981 */ /* 0x0008e2000c1e1100 */
[----:B0-----:R-:W-:-:S03]  /*1f130*/  IADD3 R6, P1, R17, UR4, RZ ;  /* 0x0000000411067c10 */ /* 0x001fc6000ff3e0ff */
[----:B------:R-:W3:Y:S01]  /*1f140*/  LDL R17, [R1+0x18c0] ;  /* 0x0018c00001117983 */ /* 0x000ee20000100800 */
[----:B------:R-:W-:-:S03]  /*1f150*/  IADD3.X R5, R152, UR16, RZ, P2, !PT ;  /* 0x0000001098057c10 */ /* 0x000fc600097fe4ff */
[----:B------:R-:W3:Y:S04]  /*1f160*/  LDL R152, [R1+0x18a0] ;  /* 0x0018a00001987983 */ /* 0x000ee80000100800 */
[----:B------:R0:W3:Y:S01]  /*1f170*/  LDG.E.U8 R236, desc[UR8][R4.64] ;  /* 0x0000000804ec7981 */ /* 0x0000e2000c1e1100 */
[----:B----4-:R-:W-:-:S03]  /*1f180*/  IADD3 R8, P2, R15, UR4, RZ ;  /* 0x000000040f087c10 */ /* 0x010fc6000ff5e0ff */
[----:B------:R-:W4:Y:S01]  /*1f190*/  LDL R15, [R1+0x18c4] ;  /* 0x0018c400010f7983 */ /* 0x000f220000100800 */
[----:B--2---:R-:W-:-:S03]  /*1f1a0*/  IADD3.X R7, R16, UR16, RZ, P1, !PT ;  /* 0x0000001010077c10 */ /* 0x004fc60008ffe4ff */
[----:B------:R-:W2:Y:S04]  /*1f1b0*/  LDL R16, [R1+0x18c8] ;  /* 0x0018c80001107983 */ /* 0x000ea80000100800 */
[----:B------:R1:W2:Y:S01]  /*1f1c0*/  LDG.E.U8 R235, desc[UR8][R6.64] ;  /* 0x0000000806eb7981 */ /* 0x0002a2000c1e1100 */
[----:B---3--:R-:W-:-:S03]  /*1f1d0*/  IADD3.X R9, R20, UR16, RZ, P2, !PT ;  /* 0x0000001014097c10 */ /* 0x008fc600097fe4ff */
[----:B------:R-:W3:Y:S01]  /*1f1e0*/  LDL R20, [R1+0x18b4] ;  /* 0x0018b40001147983 */ /* 0x000ee20000100800 */
[----:B0-----:R-:W-:-:S03]  /*1f1f0*/  IADD3 R4, P1, R22, UR4, RZ ;  /* 0x0000000416047c10 */ /* 0x001fc6000ff3e0ff */
[----:B------:R-:W3:Y:S04]  /*1f200*/  LDL R22, [R1+0x18bc] ;  /* 0x0018bc0001167983 */ /* 0x000ee80000100800 */
[----:B------:R-:W3:Y:S01]  /*1f210*/  LDG.E.U8 R234, desc[UR8][R8.64] ;  /* 0x0000000808ea7981 */ /* 0x000ee2000c1e1100 */
[----:B-1----:R-:W-:-:S03]  /*1f220*/  IADD3 R6, P2, R19, UR4, RZ ;  /* 0x0000000413067c10 */ /* 0x002fc6000ff5e0ff */
[----:B------:R-:W3:Y:S01]  /*1f230*/  LDL R19, [R1+0x18ac] ;  /* 0x0018ac0001137983 */ /* 0x000ee20000100800 */
[----:B------:R-:W-:-:S03]  /*1f240*/  IADD3.X R7, R21, UR16, RZ, P2, !PT ;  /* 0x0000001015077c10 */ /* 0x000fc600097fe4ff */
[----:B------:R-:W3:Y:S01]  /*1f250*/  LDL R21, [R1+0x18a4] ;  /* 0x0018a40001157983 */ /* 0x000ee20000100800 */
[----:B------:R-:W-:-:S03]  /*1f260*/  IADD3.X R5, R11, UR16, RZ, P1, !PT ;  /* 0x000000100b057c10 */ /* 0x000fc60008ffe4ff */
[----:B------:R-:W3:Y:S01]  /*1f270*/  LDG.E.U8 R232, desc[UR8][R6.64] ;  /* 0x0000000806e87981 */ /* 0x000ee2000c1e1100 */
[----:B------:R-:W-:-:S03]  /*1f280*/  IADD3 R10, P1, R10, UR4, RZ ;  /* 0x000000040a0a7c10 */ /* 0x000fc6000ff3e0ff */
[----:B------:R0:W3:Y:S01]  /*1f290*/  LDG.E.U8 R233, desc[UR8][R4.64] ;  /* 0x0000000804e97981 */ /* 0x0000e2000c1e1100 */
[----:B------:R-:W-:-:S03]  /*1f2a0*/  IADD3.X R11, R157, UR16, RZ, P1, !PT ;  /* 0x000000109d0b7c10 */ /* 0x000fc60008ffe4ff */
[----:B------:R-:W3:Y:S04]  /*1f2b0*/  LDL R157, [R1+0x1860] ;  /* 0x00186000019d7983 */ /* 0x000ee80000100800 */
[----:B------:R1:W3:Y:S01]  /*1f2c0*/  LDG.E.U8 R231, desc[UR8][R10.64] ;  /* 0x000000080ae77981 */ /* 0x0002e2000c1e1100 */
[----:B0-----:R-:W-:-:S03]  /*1f2d0*/  IADD3 R4, P2, R23, UR4, RZ ;  /* 0x0000000417047c10 */ /* 0x001fc6000ff5e0ff */
[----:B------:R-:W3:Y:S01]  /*1f2e0*/  LDL R23, [R1+0x1890] ;  /* 0x0018900001177983 */ /* 0x000ee20000100800 */
[----:B------:R-:W-:-:S03]  /*1f2f0*/  IADD3 R8, P1, R18, UR4, RZ ;  /* 0x0000000412087c10 */ /* 0x000fc6000ff3e0ff */
[----:B------:R-:W3:Y:S01]  /*1f300*/  LDL R18, [R1+0x189c] ;  /* 0x00189c0001127983 */ /* 0x000ee20000100800 */
[----:B------:R-:W-:-:S03]  /*1f310*/  IADD3.X R5, R17, UR16, RZ, P2, !PT ;  /* 0x0000001011057c10 */ /* 0x000fc600097fe4ff */
[----:B------:R-:W3:Y:S01]  /*1f320*/  LDL R17, [R1+0x1894] ;  /* 0x0018940001117983 */ /* 0x000ee20000100800 */
[----:B-1----:R-:W-:-:S03]  /*1f330*/  IADD3 R10, P2, R156, UR4, RZ ;  /* 0x000000049c0a7c10 */ /* 0x002fc6000ff5e0ff */
[----:B------:R0:W3:Y:S01]  /*1f340*/  LDG.E.U8 R230, desc[UR8][R4.64] ;  /* 0x0000000804e67981 */ /* 0x0000e2000c1e1100 */
[----:B------:R-:W-:-:S03]  /*1f350*/  IADD3.X R11, R155, UR16, RZ, P2, !PT ;  /* 0x000000109b0b7c10 */ /* 0x000fc600097fe4ff */
[----:B------:R-:W3:Y:S04]  /*1f360*/  LDL R156, [R1+0x1854] ;  /* 0x00185400019c7983 */ /* 0x000ee80000100800 */
[----:B------:R1:W3:Y:S04]  /*1f370*/  LDG.E.U8 R228, desc[UR8][R10.64] ;  /* 0x000000080ae47981 */ /* 0x0002e8000c1e1100 */
[----:B------:R-:W3:Y:S01]  /*1f380*/  LDL R155, [R1+0x1858] ;  /* 0x00185800019b7983 */ /* 0x000ee20000100800 */
        /* <DEDUP_REMOVED lines=9> */
[----:B------:R-:W-:Y:S02]  /*1f420*/  IADD3.X R5, R152, UR16, RZ, P2, !PT ;  /* 0x0000001098057c10 */ /* 0x000fe400097fe4ff */
[----:B-1----:R-:W-:Y:S01]  /*1f430*/  IADD3 R10, P1, R154, UR4, RZ ;  /* 0x000000049a0a7c10 */ /* 0x002fe2000ff3e0ff */
[----:B------:R-:W3:Y:S04]  /*1f440*/  LDL R152, [R1+0x1888] ;  /* 0x0018880001987983 */ /* 0x000ee80000100800 */
[----:B------:R0:W3:Y:S01]  /*1f450*/  LDG.E.U8 R227, desc[UR8][R6.64] ;  /* 0x0000000806e37981 */ /* 0x0000e2000c1e1100 */
[----:B------:R-:W-:-:S03]  /*1f460*/  IADD3 R8, P2, R19, UR4, RZ ;  /* 0x0000000413087c10 */ /* 0x000fc6000ff5e0ff */
[----:B------:R1:W3:Y:S04]  /*1f470*/  LDG.E.U8 R226, desc[UR8][R4.64] ;  /* 0x0000000804e27981 */ /* 0x0002e8000c1e1100 */
[----:B------:R-:W3:Y:S04]  /*1f480*/  LDL R19, [R1+0x187c] ;  /* 0x00187c0001137983 */ /* 0x000ee80000100800 */
[----:B------:R-:W3:Y:S01]  /*1f490*/  LDL R154, [R1+0x1840] ;  /* 0x00184000019a7983 */ /* 0x000ee20000100800 */
[----:B------:R-:W-:-:S03]  /*1f4a0*/  IADD3.X R11, R21, UR16, RZ, P1, !PT ;  /* 0x00000010150b7c10 */ /* 0x000fc60008ffe4ff */
[----:B------:R-:W3:Y:S01]  /*1f4b0*/  LDL R21, [R1+0x1870] ;  /* 0x0018700001157983 */ /* 0x000ee20000100800 */
[----:B0-----:R-:W-:-:S03]  /*1f4c0*/  IADD3 R6, P1, R153, UR4, RZ ;  /* 0x0000000499067c10 */ /* 0x001fc6000ff3e0ff */
[----:B------:R-:W3:Y:S04]  /*1f4d0*/  LDG.E.U8 R225, desc[UR8][R10.64] ;  /* 0x000000080ae17981 */ /* 0x000ee8000c1e1100 */
        /* <DEDUP_REMOVED lines=8> */
[----:B------:R-:W3:Y:S01]  /*1f560*/  LDG.E.U8 R223, desc[UR8][R6.64] ;  /* 0x0000000806df7981 */ /* 0x000ee2000c1e1100 */
[----:B----4-:R-:W-:-:S03]  /*1f570*/  IADD3 R8, P1, R15, UR4, RZ ;  /* 0x000000040f087c10 */ /* 0x010fc6000ff3e0ff */
[----:B------:R-:W4:Y:S01]  /*1f580*/  LDL R15, [R1+0x1850] ;  /* 0x00185000010f7983 */ /* 0x000f220000100800 */
[----:B--2---:R-:W-:-:S03]  /*1f590*/  IADD3.X R5, R16, UR16, RZ, P2, !PT ;  /* 0x0000001010057c10 */ /* 0x004fc600097fe4ff */
[----:B------:R-:W2:Y:S04]  /*1f5a0*/  LDL R16, [R1+0x185c] ;  /* 0x00185c0001107983 */ /* 0x000ea80000100800 */
[----:B------:R0:W2:Y:S01]  /*1f5b0*/  LDG.E.U8 R222, desc[UR8][R4.64] ;  /* 0x0000000804de7981 */ /* 0x0000a2000c1e1100 */
[----:B---3--:R-:W-:-:S03]  /*1f5c0*/  IADD3.X R9, R20, UR16, RZ, P1, !PT ;  /* 0x0000001014097c10 */ /* 0x008fc60008ffe4ff */
[----:B------:R-:W3:Y:S01]  /*1f5d0*/  LDL R20, [R1+0x1844] ;  /* 0x0018440001147983 */ /* 0x000ee20000100800 */
[----:B------:R-:W-:-:S03]  /*1f5e0*/  IADD3 R10, P2, R22, UR4, RZ ;  /* 0x00000004160a7c10 */ /* 0x000fc6000ff5e0ff */
[----:B------:R-:W3:Y:S01]  /*1f5f0*/  LDL R22, [R1+0x1848] ;  /* 0x0018480001167983 */ /* 0x000ee20000100800 */
[----:B0-----:R-:W-:-:S03]  /*1f600*/  IADD3 R4, P3, R19, UR4, RZ ;  /* 0x0000000413047c10 */ /* 0x001fc6000ff7e0ff */
[----:B------:R0:W3:Y:S04]  /*1f610*/  LDG.E.U8 R221, desc[UR8][R8.64] ;  /* 0x0000000808dd7981 */ /* 0x0000e8000c1e1100 */
[----:B------:R-:W3:Y:S01]  /*1f620*/  LDL R19, [R1+0x1830] ;  /* 0x0018300001137983 */ /* 0x000ee20000100800 */
[----:B------:R-:W-:-:S03]  /*1f630*/  IADD3.X R11, R21, UR16, RZ, P2, !PT ;  /* 0x00000010150b7c10 */ /* 0x000fc600097fe4ff */
[----:B------:R-:W3:Y:S01]  /*1f640*/  LDL R21, [R1+0x1834] ;  /* 0x0018340001157983 */ /* 0x000ee20000100800 */
[----:B------:R-:W-:Y:S02]  /*1f650*/  IADD3 R6, P1, R152, UR4, RZ ;  /* 0x0000000498067c10 */ /* 0x000fe4000ff3e0ff */
[----:B------:R-:W-:Y:S01]  /*1f660*/  IADD3.X R5, R157, UR16, RZ, P3, !PT ;  /* 0x000000109d057c10 */ /* 0x000fe20009ffe4ff */
[----:B------:R-:W3:Y:S01]  /*1f670*/  LDL R152, [R1+0x183c] ;  /* 0x00183c0001987983 */ /* 0x000ee20000100800 */
[----:B------:R-:W-:Y:S02]  /*1f680*/  IADD3.X R7, R158, UR16, RZ, P1, !PT ;  /* 0x000000109e077c10 */ /* 0x000fe40008ffe4ff */
[----:B0-----:R-:W-:Y:S01]  /*1f690*/  IADD3 R8, P2, R159, UR4, RZ ;  /* 0x000000049f087c10 */ /* 0x001fe2000ff5e0ff */
[----:B------:R-:W3:Y:S04]  /*1f6a0*/  LDG.E.U8 R218, desc[UR8][R4.64] ;  /* 0x0000000804da7981 */ /* 0x000ee8000c1e1100 */
[----:B------:R0:W3:Y:S04]  /*1f6b0*/  LDG.E.U8 R219, desc[UR8][R6.64] ;  /* 0x0000000806db7981 */ /* 0x0000e8000c1e1100 */
[----:B------:R1:W3:Y:S01]  /*1f6c0*/  LDG.E.U8 R220, desc[UR8][R10.64] ;  /* 0x000000080adc7981 */ /* 0x0002e2000c1e1100 */
[----:B------:R-:W-:-:S03]  /*1f6d0*/  IADD3.X R9, R23, UR16, RZ, P2, !PT ;  /* 0x0000001017097c10 */ /* 0x000fc600097fe4ff */
[----:B------:R-:W3:Y:S01]  /*1f6e0*/  LDL R23, [R1+0x1820] ;  /* 0x0018200001177983 */ /* 0x000ee20000100800 */
[----:B0-----:R-:W-:-:S03]  /*1f6f0*/  IADD3 R6, P1, R18, UR4, RZ ;  /* 0x0000000412067c10 */ /* 0x001fc6000ff3e0ff */
[----:B------:R0:W3:Y:S01]  /*1f700*/  LDG.E.U8 R217, desc[UR8][R8.64] ;  /* 0x0000000808d97981 */ /* 0x0000e2000c1e1100 */
[----:B------:R-:W3:Y:S01]  /*1f710*/  LDC R18, c[0x0][0x258] ;  /* 0x00009600ff127b82 */ /* 0x000ee20000000800 */
[----:B------:R-:W-:-:S04]  /*1f720*/  IADD3 R4, P2, R17, UR4, RZ ;  /* 0x0000000411047c10 */ /* 0x000fc8000ff5e0ff */
[----:B------:R-:W-:Y:S02]  /*1f730*/  IADD3.X R5, R156, UR16, RZ, P2, !PT ;  /* 0x000000109c057c10 */ /* 0x000fe400097fe4ff */
[----:B-1----:R-:W-:Y:S01]  /*1f740*/  IADD3 R10, P2, R155, UR4, RZ ;  /* 0x000000049b0a7c10 */ /* 0x002fe2000ff5e0ff */
[----:B------:R-:W-:Y:S01]  /*1f750*/  UIMAD UR12, UR13, UR17, URZ ;  /* 0x000000110d0c72a4 */ /* 0x000fe2000f8e023f */
[----:B------:R-:W3:Y:S04]  /*1f760*/  LDL R155, [R1+0x17f0] ;  /* 0x0017f000019b7983 */ /* 0x000ee80000100800 */
[----:B------:R-:W3:Y:S01]  /*1f770*/  LDG.E.U8 R215, desc[UR8][R4.64] ;  /* 0x0000000804d77981 */ /* 0x000ee2000c1e1100 */
[----:B------:R-:W-:Y:S02]  /*1f780*/  UIMAD UR11, UR13, UR17, URZ ;  /* 0x000000110d0b72a4 */ /* 0x000fe4000f8e023f */
[----:B------:R-:W-:Y:S01]  /*1f790*/  UIMAD UR10, UR13, UR17, URZ ;  /* 0x000000110d0a72a4 */ /* 0x000fe2000f8e023f */
[----:B------:R-:W3:Y:S01]  /*1f7a0*/  LDL R156, [R1+0x1704] ;  /* 0x00170400019c7983 */ /* 0x000ee20000100800 */
[----:B----4-:R-:W-:-:S02]  /*1f7b0*/  IADD3.X R7, R15, UR16, RZ, P1, !PT ;  /* 0x000000100f077c10 */ /* 0x010fc40008ffe4ff */
[----:B------:R-:W1:Y:S03]  /*1f7c0*/  LDC R15, c[0x0][0x258] ;  /* 0x00009600ff0f7b82 */ /* 0x000e660000000800 */
[----:B------:R4:W4:Y:S01]  /*1f7d0*/  LDG.E.U8 R216, desc[UR8][R6.64] ;  /* 0x0000000806d87981 */ /* 0x000922000c1e1100 */
[----:B--2---:R-:W-:-:S04]  /*1f7e0*/  IADD3 R16, P1, R16, UR4, RZ ;  /* 0x0000000410107c10 */ /* 0x004fc8000ff3e0ff */
[----:B------:R-:W-:Y:S02]  /*1f7f0*/  IADD3.X R17, R154, UR16, RZ, P1, !PT ;  /* 0x000000109a117c10 */ /* 0x000fe40008ffe4ff */
[----:B0-----:R-:W-:Y:S02]  /*1f800*/  IADD3 R8, P1, R153, UR4, RZ ;  /* 0x0000000499087c10 */ /* 0x001fe4000ff3e0ff */
[----:B---3--:R-:W-:Y:S01]  /*1f810*/  IADD3.X R11, R20, UR16, RZ, P2, !PT ;  /* 0x00000010140b7c10 */ /* 0x008fe200097fe4ff */
[----:B------:R-:W2:Y:S04]  /*1f820*/  LDG.E.U8 R214, desc[UR8][R16.64] ;  /* 0x0000000810d67981 */ /* 0x000ea8000c1e1100 */
[----:B------:R-:W3:Y:S01]  /*1f830*/  LDL R20, [R1+0x182c] ;  /* 0x00182c0001147983 */ /* 0x000ee20000100800 */
[----:B----4-:R-:W-:-:S03]  /*1f840*/  IADD3 R6, P3, R22, UR4, RZ ;  /* 0x0000000416067c10 */ /* 0x010fc6000ff7e0ff */
[----:B------:R-:W4:Y:S04]  /*1f850*/  LDL R22, [R1+0x1838] ;  /* 0x0018380001167983 */ /* 0x000f280000100800 */
[----:B------:R-:W2:Y:S04]  /*1f860*/  LDL R16, [R1+0x1810] ;  /* 0x0018100001107983 */ /* 0x000ea80000100800 */
[----:B------:R1:W2:Y:S04]  /*1f870*/  LDG.E.U8 R213, desc[UR8][R10.64] ;  /* 0x000000080ad57981 */ /* 0x0002a8000c1e1100 */
[----:B------:R-:W2:Y:S01]  /*1f880*/  LDL R17, [R1+0x180c] ;  /* 0x00180c0001117983 */ /* 0x000ea20000100800 */
[----:B------:R-:W-:-:S03]  /*1f890*/  IADD3.X R9, R19, UR16, RZ, P1, !PT ;  /* 0x0000001013097c10 */ /* 0x000fc60008ffe4ff */
[----:B------:R-:W2:Y:S04]  /*1f8a0*/  LDL R153, [R1+0x178c] ;  /* 0x00178c0001997983 */ /* 0x000ea80000100800 */
[----:B------:R-:W2:Y:S04]  /*1f8b0*/  LDL R19, [R1+0x1824] ;  /* 0x0018240001137983 */ /* 0x000ea80000100800 */
[----:B------:R0:W2:Y:S01]  /*1f8c0*/  LDG.E.U8 R212, desc[UR8][R8.64] ;  /* 0x0000000808d47981 */ /* 0x0000a2000c1e1100 */
[----:B------:R-:W-:Y:S02]  /*1f8d0*/  IADD3.X R7, R21, UR16, RZ, P3, !PT ;  /* 0x0000001015077c10 */ /* 0x000fe40009ffe4ff */
[----:B------:R-:W1:Y:S01]  /*1f8e0*/  S2R R21, SR_TID.X ;  /* 0x0000000000157919 */ /* 0x000e620000002100 */
[----:B------:R-:W-:-:S02]  /*1f8f0*/  IADD3 R4, P1, R152, UR4, RZ ;  /* 0x0000000498047c10 */ /* 0x000fc4000ff3e0ff */
[----:B------:R-:W2:Y:S01]  /*1f900*/  LDG.E.U8 R211, desc[UR8][R6.64] ;  /* 0x0000000806d37981 */ /* 0x000ea2000c1e1100 */
[----:B------:R-:W-:Y:S02]  /*1f910*/  UIMAD UR13, UR13, UR17, URZ ;  /* 0x000000110d0d72a4 */ /* 0x000fe4000f8e023f */
[----:B------:R-:W-:Y:S01]  /*1f920*/  UIADD3 UR11, UR11, UR21, URZ ;  /* 0x000000150b0b7290 */ /* 0x000fe2000fffe03f */
[----:B------:R-:W2:Y:S04]  /*1f930*/  LDL R154, [R1+0x170c] ;  /* 0x00170c00019a7983 */ /* 0x000ea80000100800 */
[----:B------:R-:W2:Y:S01]  /*1f940*/  LDL R152, [R1+0x1698] ;  /* 0x0016980001987983 */ /* 0x000ea20000100800 */
[----:B------:R-:W-:Y:S02]  /*1f950*/  IADD3.X R5, R23, UR16, RZ, P1, !PT ;  /* 0x0000001017057c10 */ /* 0x000fe40008ffe4ff */
[----:B-1----:R-:W-:-:S03]  /*1f960*/  LOP3.LUT R21, R21, 0xff, RZ, 0xc0, !PT ;  /* 0x000000ff15157812 */ /* 0x002fc600078ec0ff */
[----:B------:R3:W2:Y:S02]  /*1f970*/  LDG.E.U8 R210, desc[UR8][R4.64] ;  /* 0x0000000804d27981 */ /* 0x0006a4000c1e1100 */
[C---:B------:R-:W-:Y:S01]  /*1f980*/  IMAD R10, R21.reuse, R15, RZ ;  /* 0x0000000f150a7224 */ /* 0x040fe200078e02ff */
[----:B------:R-:W-:Y:S01]  /*1f990*/  UIADD3 UR17, UP0, UR12, UR60, URZ ;  /* 0x0000003c0c117290 */ /* 0x000fe2000ff1e03f */
[C---:B0-----:R-:W-:Y:S01]  /*1f9a0*/  IMAD R9, R21.reuse, R18, RZ ;  /* 0x0000001215097224 */ /* 0x041fe200078e02ff */
[----:B------:R-:W-:Y:S01]  /*1f9b0*/  UIADD3 UR13, UR13, UR21, URZ ;  /* 0x000000150d0d7290 */ /* 0x000fe2000fffe03f */
[C---:B------:R-:W-:Y:S01]  /*1f9c0*/  IMAD R11, R21.reuse, UR20, RZ ;  /* 0x00000014150b7c24 */ /* 0x040fe2000f8e02ff */
[----:B------:R-:W2:Y:S01]  /*1f9d0*/  LDL R23, [R1+0x168c] ;  /* 0x00168c0001177983 */ /* 0x000ea20000100800 */
[----:B------:R-:W-:-:S03]  /*1f9e0*/  IMAD R8, R21, UR20, RZ ;  /* 0x0000001415087c24 */ /* 0x000fc6000f8e02ff */
[----:B------:R-:W2:Y:S01]  /*1f9f0*/  LDL R21, [R1+0x1818] ;  /* 0x0018180001157983 */ /* 0x000ea20000100800 */
[----:B------:R-:W-:-:S03]  /*1fa00*/  IMAD R9, R18, 0x100, R9 ;  /* 0x0000010012097824 */ /* 0x000fc600078e0209 */
[----:B------:R-:W2:Y:S01]  /*1fa10*/  LDL R18, [R1+0x1718] ;  /* 0x0017180001127983 */ /* 0x000ea20000100800 */
[----:B---3--:R-:W-:-:S03]  /*1fa20*/  IADD3 R4, P2, R20, UR4, RZ ;  /* 0x0000000414047c10 */ /* 0x008fc6000ff5e0ff */
[----:B------:R-:W3:Y:S01]  /*1fa30*/  LDL R20, [R1+0x1804] ;  /* 0x0018040001147983 */ /* 0x000ee20000100800 */
[----:B----4-:R-:W-:-:S03]  /*1fa40*/  IADD3 R6, P1, R22, UR4, RZ ;  /* 0x0000000416067c10 */ /* 0x010fc6000ff3e0ff */
[----:B------:R-:W4:Y:S01]  /*1fa50*/  LDL R22, [R1+0x1770] ;  /* 0x0017700001167983 */ /* 0x000f220000100800 */
[----:B--2---:R-:W-:-:S03]  /*1fa60*/  IADD3.X R5, R16, UR16, RZ, P2, !PT ;  /* 0x0000001010057c10 */ /* 0x004fc600097fe4ff */
[----:B------:R-:W2:Y:S01]  /*1fa70*/  LDL R16, [R1+0x1798] ;  /* 0x0017980001107983 */ /* 0x000ea20000100800 */
[----:B------:R-:W-:Y:S01]  /*1fa80*/  ULEA.HI.X.SX32 UR12, UR12, UR61, 0x1, UP0 ;  /* 0x0000003d0c0c7291 */ /* 0x000fe200080f0e3f */
[----:B------:R-:W-:Y:S01]  /*1fa90*/  VIADD R8, R8, UR11 ;  /* 0x0000000b08087c36 */ /* 0x000fe20008000000 */
[----:B------:R-:W-:Y:S01]  /*1faa0*/  UIADD3 UR20, UP1, UR10, UR60, URZ ;  /* 0x0000003c0a147290 */ /* 0x000fe2000ff3e03f */
[----:B------:R-:W-:Y:S01]  /*1fab0*/  IMAD R10, R15, 0x100, R10 ;  /* 0x000001000f0a7824 */ /* 0x000fe200078e020a */
[----:B------:R-:W4:Y:S01]  /*1fac0*/  LDG.E.U8 R208, desc[UR8][R4.64] ;  /* 0x0000000804d07981 */ /* 0x000f22000c1e1100 */
[----:B------:R-:W-:-:S03]  /*1fad0*/  IADD3.X R7, R19, UR16, RZ, P1, !PT ;  /* 0x0000001013077c10 */ /* 0x000fc60008ffe4ff */
[----:B------:R-:W4:Y:S01]  /*1fae0*/  LDL R19, [R1+0x1784] ;  /* 0x0017840001137983 */ /* 0x000f220000100800 */
[----:B------:R-:W-:Y:S01]  /*1faf0*/  IADD3 RZ, P1, R11, UR17, RZ ;  /* 0x000000110bff7c10 */ /* 0x000fe2000ff3e0ff */
[----:B------:R-:W-:Y:S01]  /*1fb00*/  ULEA.HI.X.SX32 UR10, UR10, UR61, 0x1, UP1 ;  /* 0x0000003d0a0a7291 */ /* 0x000fe200088f0e3f */
[----:B------:R-:W-:Y:S01]  /*1fb10*/  VIADD R15, R9, UR13 ;  /* 0x0000000d090f7c36 */ /* 0x000fe20008000000 */
[----:B------:R-:W-:Y:S01]  /*1fb20*/  IADD3 RZ, P2, R10, UR20, RZ ;  /* 0x000000140aff7c10 */ /* 0x000fe2000ff5e0ff */
[----:B------:R0:W4:Y:S01]  /*1fb30*/  LDG.E.U8 R209, desc[UR8][R6.64] ;  /* 0x0000000806d17981 */ /* 0x000122000c1e1100 */
[----:B------:R-:W-:Y:S02]  /*1fb40*/  LEA.HI.X.SX32 R11, R11, UR12, 0x1, P1 ;  /* 0x0000000c0b0b7c11 */ /* 0x000fe400088f0eff */
[----:B------:R-:W-:Y:S02]  /*1fb50*/  IADD3 R8, P1, R8, UR4, RZ ;  /* 0x0000000408087c10 */ /* 0x000fe4000ff3e0ff */
[----:B------:R-:W-:-:S02]  /*1fb60*/  LEA.HI.X.SX32 R10, R10, UR10, 0x1, P2 ;  /* 0x0000000a0a0a7c11 */ /* 0x000fc400090f0eff */
[----:B------:R-:W-:Y:S02]  /*1fb70*/  IADD3.X R9, R11, UR16, RZ, P1, !PT ;  /* 0x000000100b097c10 */ /* 0x000fe40008ffe4ff */
[----:B0-----:R-:W-:-:S03]  /*1fb80*/  IADD3 R6, P1, R15, UR4, RZ ;  /* 0x000000040f067c10 */ /* 0x001fc6000ff3e0ff */
        /* <DEDUP_REMOVED lines=8> */
[----:B------:R-:W4:Y:S01]  /*1fc10*/  LDG.E.U8 R204, desc[UR8][R8.64] ;  /* 0x0000000808cc7981 */ /* 0x000f22000c1e1100 */
[----:B------:R-:W-:-:S03]  /*1fc20*/  IADD3 R4, P2, R21, UR4, RZ ;  /* 0x0000000415047c10 */ /* 0x000fc6000ff5e0ff */
[----:B------:R-:W4:Y:S01]  /*1fc30*/  LDL R21, [R1+0x16f0] ;  /* 0x0016f00001157983 */ /* 0x000f220000100800 */
[----:B---3--:R-:W-:-:S03]  /*1fc40*/  IADD3.X R5, R20, UR16, RZ, P2, !PT ;  /* 0x0000001014057c10 */ /* 0x008fc600097fe4ff */
[----:B------:R-:W3:Y:S04]  /*1fc50*/  LDL R20, [R1+0x1808] ;  /* 0x0018080001147983 */ /* 0x000ee80000100800 */
[----:B------:R0:W3:Y:S01]  /*1fc60*/  LDG.E.U8 R205, desc[UR8][R4.64] ;  /* 0x0000000804cd7981 */ /* 0x0000e2000c1e1100 */
[----:B--2---:R-:W-:-:S03]  /*1fc70*/  IADD3 R6, P2, R16, UR4, RZ ;  /* 0x0000000410067c10 */ /* 0x004fc6000ff5e0ff */
[----:B------:R-:W2:Y:S01]  /*1fc80*/  LDL R16, [R1+0x1670] ;  /* 0x0016700001107983 */ /* 0x000ea20000100800 */
[----:B0-----:R-:W-:-:S03]  /*1fc90*/  IADD3 R4, P1, R153, UR4, RZ ;  /* 0x0000000499047c10 */ /* 0x001fc6000ff3e0ff */
[----:B------:R-:W2:Y:S01]  /*1fca0*/  LDL R153, [R1+0x17f4] ;  /* 0x0017f40001997983 */ /* 0x000ea20000100800 */
[----:B----4-:R-:W-:-:S03]  /*1fcb0*/  IADD3.X R7, R19, UR16, RZ, P2, !PT ;  /* 0x0000001013077c10 */ /* 0x010fc600097fe4ff */
[----:B------:R-:W4:Y:S01]  /*1fcc0*/  LDL R19, [R1+0x1788] ;  /* 0x0017880001137983 */ /* 0x000f220000100800 */
[----:B------:R-:W-:-:S03]  /*1fcd0*/  IADD3 R10, P2, R18, UR4, RZ ;  /* 0x00000004120a7c10 */ /* 0x000fc6000ff5e0ff */
[----:B------:R-:W4:Y:S01]  /*1fce0*/  LDL R18, [R1+0x17e0] ;  /* 0x0017e00001127983 */ /* 0x000f220000100800 */
[----:B------:R-:W-:-:S03]  /*1fcf0*/  IADD3.X R5, R22, UR16, RZ, P1, !PT ;  /* 0x0000001016057c10 */ /* 0x000fc60008ffe4ff */
[----:B------:R-:W4:Y:S01]  /*1fd00*/  LDL R22, [R1+0x177c] ;  /* 0x00177c0001167983 */ /* 0x000f220000100800 */
[----:B------:R-:W-:Y:S02]  /*1fd10*/  IADD3 R8, P1, R154, UR4, RZ ;  /* 0x000000049a087c10 */ /* 0x000fe4000ff3e0ff */
[----:B------:R-:W-:Y:S01]  /*1fd20*/  IADD3.X R11, R156, UR16, RZ, P2, !PT ;  /* 0x000000109c0b7c10 */ /* 0x000fe200097fe4ff */
[----:B------:R0:W4:Y:S04]  /*1fd30*/  LDG.E.U8 R203, desc[UR8][R6.64] ;  /* 0x0000000806cb7981 */ /* 0x000128000c1e1100 */
[----:B------:R-:W4:Y:S04]  /*1fd40*/  LDL R154, [R1+0x1774] ;  /* 0x00177400019a7983 */ /* 0x000f280000100800 */
[----:B------:R1:W4:Y:S01]  /*1fd50*/  LDG.E.U8 R202, desc[UR8][R4.64] ;  /* 0x0000000804ca7981 */ /* 0x000322000c1e1100 */
[----:B0-----:R-:W-:-:S03]  /*1fd60*/  IADD3 R6, P2, R152, UR4, RZ ;  /* 0x0000000498067c10 */ /* 0x001fc6000ff5e0ff */
[----:B------:R-:W4:Y:S01]  /*1fd70*/  LDL R152, [R1+0x1760] ;  /* 0x0017600001987983 */ /* 0x000f220000100800 */
[----:B------:R-:W-:-:S03]  /*1fd80*/  IADD3.X R7, R17, UR16, RZ, P2, !PT ;  /* 0x0000001011077c10 */ /* 0x000fc600097fe4ff */
[----:B------:R-:W4:Y:S01]  /*1fd90*/  LDG.E.U8 R201, desc[UR8][R10.64] ;  /* 0x000000080ac97981 */ /* 0x000f22000c1e1100 */
[----:B-1----:R-:W-:-:S03]  /*1fda0*/  IADD3 R4, P3, R23, UR4, RZ ;  /* 0x0000000417047c10 */ /* 0x002fc6000ff7e0ff */
[----:B------:R-:W4:Y:S04]  /*1fdb0*/  LDL R23, [R1+0x16f4] ;  /* 0x0016f40001177983 */ /* 0x000f280000100800 */
[----:B------:R-:W4:Y:S04]  /*1fdc0*/  LDL R17, [R1+0x1688] ;  /* 0x0016880001117983 */ /* 0x000f280000100800 */
[----:B------:R0:W4:Y:S04]  /*1fdd0*/  LDG.E.U8 R199, desc[UR8][R6.64] ;  /* 0x0000000806c77981 */ /* 0x000128000c1e1100 */
[----:B------:R-:W4:Y:S01]  /*1fde0*/  LDL R156, [R1+0x1678] ;  /* 0x00167800019c7983 */ /* 0x000f220000100800 */
[----:B------:R-:W-:-:S03]  /*1fdf0*/  IADD3.X R9, R21, UR16, RZ, P1, !PT ;  /* 0x0000001015097c10 */ /* 0x000fc60008ffe4ff */
[----:B------:R-:W4:Y:S04]  /*1fe00*/  LDL R21, [R1+0x16fc] ;  /* 0x0016fc0001157983 */ /* 0x000f280000100800 */
[----:B------:R3:W4:Y:S01]  /*1fe10*/  LDG.E.U8 R200, desc[UR8][R8.64] ;  /* 0x0000000808c87981 */ /* 0x000722000c1e1100 */
[----:B0-----:R-:W-:-:S03]  /*1fe20*/  IADD3 R6, P2, R155, UR4, RZ ;  /* 0x000000049b067c10 */ /* 0x001fc6000ff5e0ff */
[----:B------:R-:W4:Y:S01]  /*1fe30*/  LDL R155, [R1+0x1674] ;  /* 0x00167400019b7983 */ /* 0x000f220000100800 */
[----:B---3--:R-:W-:-:S03]  /*1fe40*/  IADD3 R8, P1, R20, UR4, RZ ;  /* 0x0000000414087c10 */ /* 0x008fc6000ff3e0ff */
[----:B------:R-:W3:Y:S01]  /*1fe50*/  LDL R20, [R1+0x16e0] ;  /* 0x0016e00001147983 */ /* 0x000ee20000100800 */
[----:B--2---:R-:W-:-:S03]  /*1fe60*/  IADD3.X R5, R16, UR16, RZ, P3, !PT ;  /* 0x0000001010057c10 */ /* 0x004fc60009ffe4ff */
[----:B------:R-:W2:Y:S04]  /*1fe70*/  LDL R16, [R1+0x167c] ;  /* 0x00167c0001107983 */ /* 0x000ea80000100800 */
[----:B------:R4:W2:Y:S01]  /*1fe80*/  LDG.E.U8 R198, desc[UR8][R4.64] ;  /* 0x0000000804c67981 */ /* 0x0008a2000c1e1100 */
[----:B------:R-:W-:-:S03]  /*1fe90*/  IADD3.X R9, R153, UR16, RZ, P1, !PT ;  /* 0x0000001099097c10 */ /* 0x000fc60008ffe4ff */
[----:B------:R-:W2:Y:S04]  /*1fea0*/  LDL R153, [R1+0x17f8] ;  /* 0x0017f80001997983 */ /* 0x000ea80000100800 */
[----:B------:R0:W2:Y:S01]  /*1feb0*/  LDG.E.U8 R197, desc[UR8][R8.64] ;  /* 0x0000000808c57981 */ /* 0x0000a2000c1e1100 */
[----:B----4-:R-:W-:-:S03]  /*1fec0*/  IADD3 R4, P1, R19, UR4, RZ ;  /* 0x0000000413047c10 */ /* 0x010fc6000ff3e0ff */
[----:B------:R-:W4:Y:S01]  /*1fed0*/  LDL R19, [R1+0x1660] ;  /* 0x0016600001137983 */ /* 0x000f220000100800 */
[----:B------:R-:W-:-:S03]  /*1fee0*/  IADD3.X R7, R18, UR16, RZ, P2, !PT ;  /* 0x0000001012077c10 */ /* 0x000fc600097fe4ff */
[----:B------:R-:W4:Y:S01]  /*1fef0*/  LDL R18, [R1+0x17ec] ;  /* 0x0017ec0001127983 */ /* 0x000f220000100800 */
[----:B------:R-:W-:-:S03]  /*1ff00*/  IADD3 R10, P2, R22, UR4, RZ ;  /* 0x00000004160a7c10 */ /* 0x000fc6000ff5e0ff */
[----:B------:R-:W4:Y:S04]  /*1ff10*/  LDL R22, [R1+0x17e4] ;  /* 0x0017e40001167983 */ /* 0x000f280000100800 */
[----:B------:R-:W4:Y:S01]  /*1ff20*/  LDG.E.U8 R196, desc[UR8][R6.64] ;  /* 0x0000000806c47981 */ /* 0x000f22000c1e1100 */
[----:B------:R-:W-:Y:S02]  /*1ff30*/  IADD3.X R5, R154, UR16, RZ, P1, !PT ;  /* 0x000000109a057c10 */ /* 0x000fe40008ffe4ff */
[----:B0-----:R-:W-:Y:S01]  /*1ff40*/  IADD3 R8, P1, R15, UR4, RZ ;  /* 0x000000040f087c10 */ /* 0x001fe2000ff3e0ff */
[----:B------:R-:W4:Y:S04]  /*1ff50*/  LDL R154, [R1+0x1778] ;  /* 0x00177800019a7983 */ /* 0x000f280000100800 */
[----:B------:R-:W4:Y:S01]  /*1ff60*/  LDL R15, [R1+0x17d0] ;  /* 0x0017d000010f7983 */ /* 0x000f220000100800 */
[----:B------:R-:W-:-:S03]  /*1ff70*/  IADD3.X R11, R152, UR16, RZ, P2, !PT ;  /* 0x00000010980b7c10 */ /* 0x000fc600097fe4ff */
[----:B------:R-:W4:Y:S04]  /*1ff80*/  LDL R152, [R1+0x176c] ;  /* 0x00176c0001987983 */ /* 0x000f280000100800 */
[----:B------:R0:W4:Y:S01]  /*1ff90*/  LDG.E.U8 R195, desc[UR8][R4.64] ;  /* 0x0000000804c37981 */ /* 0x000122000c1e1100 */
[----:B------:R-:W-:-:S03]  /*1ffa0*/  IADD3.X R9, R23, UR16, RZ, P1, !PT ;  /* 0x0000001017097c10 */ /* 0x000fc60008ffe4ff */
[----:B------:R-:W4:Y:S04]  /*1ffb0*/  LDL R23, [R1+0x16f8] ;  /* 0x0016f80001177983 */ /* 0x000f280000100800 */
[----:B------:R2:W4:Y:S01]  /*1ffc0*/  LDG.E.U8 R193, desc[UR8][R8.64] ;  /* 0x0000000808c17981 */ /* 0x000522000c1e1100 */
[----:B0-----:R-:W-:-:S03]  /*1ffd0*/  IADD3 R4, P1, R17, UR4, RZ ;  /* 0x0000000411047c10 */ /* 0x001fc6000ff3e0ff */
[----:B------:R-:W4:Y:S04]  /*1ffe0*/  LDL R17, [R1+0x1750] ;  /* 0x0017500001117983 */ /* 0x000f280000100800 */
[----:B------:R0:W4:Y:S01]  /*1fff0*/  LDG.E.U8 R194, desc[UR8][R10.64] ;  /* 0x000000080ac27981 */ /* 0x000122000c1e1100 */
[----:B------:R-:W-:-:S03]  /*20000*/  IADD3 R6, P2, R21, UR4, RZ ;  /* 0x0000000415067c10 */ /* 0x000fc6000ff5e0ff */
[----:B------:R-:W4:Y:S01]  /*20010*/  LDL R21, [R1+0x1764] ;  /* 0x0017640001157983 */ /* 0x000f220000100800 */
[----:B------:R-:W-:-:S03]  /*20020*/  IADD3.X R5, R155, UR16, RZ, P1, !PT ;  /* 0x000000109b057c10 */ /* 0x000fc60008ffe4ff */
[----:B------:R-:W4:Y:S04]  /*20030*/  LDL R155, [R1+0x1650] ;  /* 0x00165000019b7983 */ /* 0x000f280000100800 */
[----:B------:R-:W4:Y:S01]  /*20040*/  LDG.E.U8 R191, desc[UR8][R4.64] ;  /* 0x0000000804bf7981 */ /* 0x000f22000c1e1100 */
        /* <DEDUP_REMOVED lines=9> */
[----:B-1----:R-:W-:-:S03]  /*200e0*/  IADD3 R6, P2, R18, UR4, RZ ;  /* 0x0000000412067c10 */ /* 0x002fc6000ff5e0ff */
[----:B------:R-:W4:Y:S01]  /*200f0*/  LDL R18, [R1+0x1664] ;  /* 0x0016640001127983 */ /* 0x000f220000100800 */
[----:B------:R-:W-:-:S03]  /*20100*/  IADD3.X R11, R22, UR16, RZ, P1, !PT ;  /* 0x00000010160b7c10 */ /* 0x000fc60008ffe4ff */
[----:B------:R-:W4:Y:S04]  /*20110*/  LDL R22, [R1+0x17e8] ;  /* 0x0017e80001167983 */ /* 0x000f280000100800 */
[----:B------:R0:W4:Y:S01]  /*20120*/  LDG.E.U8 R189, desc[UR8][R10.64] ;  /* 0x000000080abd7981 */ /* 0x000122000c1e1100 */
[----:B------:R-:W-:-:S03]  /*20130*/  IADD3 R4, P1, R154, UR4, RZ ;  /* 0x000000049a047c10 */ /* 0x000fc6000ff3e0ff */
[----:B------:R1:W4:Y:S01]  /*20140*/  LDG.E.U8 R190, desc[UR8][R8.64] ;  /* 0x0000000808be7981 */ /* 0x000322000c1e1100 */
[----:B------:R-:W-:-:S03]  /*20150*/  IADD3.X R7, R15, UR16, RZ, P2, !PT ;  /* 0x000000100f077c10 */ /* 0x000fc600097fe4ff */
[----:B------:R-:W4:Y:S01]  /*20160*/  LDL R154, [R1+0x1754] ;  /* 0x00175400019a7983 */ /* 0x000f220000100800 */
[----:B0-----:R-:W-:-:S03]  /*20170*/  IADD3 R10, P2, R152, UR4, RZ ;  /* 0x00000004980a7c10 */ /* 0x001fc6000ff5e0ff */
[----:B------:R-:W4:Y:S04]  /*20180*/  LDL R15, [R1+0x17dc] ;  /* 0x0017dc00010f7983 */ /* 0x000f280000100800 */
[----:B------:R-:W4:Y:S04]  /*20190*/  LDL R152, [R1+0x17d4] ;  /* 0x0017d40001987983 */ /* 0x000f280000100800 */
[----:B------:R3:W4:Y:S01]  /*201a0*/  LDG.E.U8 R188, desc[UR8][R6.64] ;  /* 0x0000000806bc7981 */ /* 0x000722000c1e1100 */
[----:B------:R-:W-:-:S03]  /*201b0*/  IADD3.X R11, R17, UR16, RZ, P2, !PT ;  /* 0x00000010110b7c10 */ /* 0x000fc600097fe4ff */
[----:B------:R-:W4:Y:S04]  /*201c0*/  LDL R17, [R1+0x175c] ;  /* 0x00175c0001117983 */ /* 0x000f280000100800 */
[----:B------:R-:W4:Y:S01]  /*201d0*/  LDG.E.U8 R186, desc[UR8][R10.64] ;  /* 0x000000080aba7981 */ /* 0x000f22000c1e1100 */
[----:B------:R-:W-:Y:S02]  /*201e0*/  IADD3.X R5, R21, UR16, RZ, P1, !PT ;  /* 0x0000001015057c10 */ /* 0x000fe40008ffe4ff */
[----:B-1----:R-:W-:Y:S01]  /*201f0*/  IADD3 R8, P1, R23, UR4, RZ ;  /* 0x0000000417087c10 */ /* 0x002fe2000ff3e0ff */
[----:B------:R-:W4:Y:S04]  /*20200*/  LDL R21, [R1+0x1768] ;  /* 0x0017680001157983 */ /* 0x000f280000100800 */
[----:B------:R-:W4:Y:S04]  /*20210*/  LDL R23, [R1+0x17c0] ;  /* 0x0017c00001177983 */ /* 0x000f280000100800 */
[----:B------:R0:W4:Y:S01]  /*20220*/  LDG.E.U8 R187, desc[UR8][R4.64] ;  /* 0x0000000804bb7981 */ /* 0x000122000c1e1100 */
[----:B---3--:R-:W-:-:S03]  /*20230*/  IADD3 R6, P2, R20, UR4, RZ ;  /* 0x0000000414067c10 */ /* 0x008fc6000ff5e0ff */
[----:B------:R-:W3:Y:S01]  /*20240*/  LDL R20, [R1+0x16e8] ;  /* 0x0016e80001147983 */ /* 0x000ee20000100800 */
[----:B--2---:R-:W-:-:S03]  /*20250*/  IADD3.X R9, R16, UR16, RZ, P1, !PT ;  /* 0x0000001010097c10 */ /* 0x004fc60008ffe4ff */
[----:B------:R-:W2:Y:S01]  /*20260*/  LDL R16, [R1+0x1740] ;  /* 0x0017400001107983 */ /* 0x000ea20000100800 */
[----:B0-----:R-:W-:-:S03]  /*20270*/  IADD3 R4, P1, R156, UR4, RZ ;  /* 0x000000049c047c10 */ /* 0x001fc6000ff3e0ff */
        /* <DEDUP_REMOVED lines=9> */
[----:B------:R-:W4:Y:S01]  /*20310*/  LDL R22, [R1+0x16c0] ;  /* 0x0016c00001167983 */ /* 0x000f220000100800 */
[----:B------:R-:W-:-:S03]  /*20320*/  IADD3.X R9, R155, UR16, RZ, P2, !PT ;  /* 0x000000109b097c10 */ /* 0x000fc600097fe4ff */
[----:B------:R-:W4:Y:S04]  /*20330*/  LDL R155, [R1+0x165c] ;  /* 0x00165c00019b7983 */ /* 0x000f280000100800 */
[----:B------:R1:W4:Y:S04]  /*20340*/  LDG.E.U8 R183, desc[UR8][R4.64] ;  /* 0x0000000804b77981 */ /* 0x000328000c1e1100 */
[----:B------:R-:W4:Y:S01]  /*20350*/  LDG.E.U8 R182, desc[UR8][R8.64] ;  /* 0x0000000808b67981 */ /* 0x000f22000c1e1100 */
[----:B0-----:R-:W-:-:S03]  /*20360*/  IADD3 R6, P2, R15, UR4, RZ ;  /* 0x000000040f067c10 */ /* 0x001fc6000ff5e0ff */
[----:B------:R-:W4:Y:S01]  /*20370*/  LDL R15, [R1+0x1654] ;  /* 0x00165400010f7983 */ /* 0x000f220000100800 */
[----:B------:R-:W-:-:S03]  /*20380*/  IADD3.X R11, R152, UR16, RZ, P1, !PT ;  /* 0x00000010980b7c10 */ /* 0x000fc60008ffe4ff */
[----:B------:R-:W4:Y:S04]  /*20390*/  LDL R152, [R1+0x17d8] ;  /* 0x0017d80001987983 */ /* 0x000f280000100800 */
[----:B------:R0:W4:Y:S04]  /*203a0*/  LDG.E.U8 R181, desc[UR8][R10.64] ;  /* 0x000000080ab57981 */ /* 0x000128000c1e1100 */
[----:B------:R-:W4:Y:S01]  /*203b0*/  LDL R156, [R1+0x174c] ;  /* 0x00174c00019c7983 */ /* 0x000f220000100800 */
[----:B-1----:R-:W-:-:S03]  /*203c0*/  IADD3 R4, P1, R21, UR4, RZ ;  /* 0x0000000415047c10 */ /* 0x002fc6000ff3e0ff */
[----:B------:R-:W4:Y:S01]  /*203d0*/  LDL R21, [R1+0x1640] ;  /* 0x0016400001157983 */ /* 0x000f220000100800 */
[----:B------:R-:W-:Y:S02]  /*203e0*/  IADD3.X R7, R23, UR16, RZ, P2, !PT ;  /* 0x0000001017077c10 */ /* 0x000fe400097fe4ff */
[----:B0-----:R-:W-:Y:S01]  /*203f0*/  IADD3 R10, P2, R17, UR4, RZ ;  /* 0x00000004110a7c10 */ /* 0x001fe2000ff5e0ff */
[----:B------:R-:W4:Y:S01]  /*20400*/  LDL R23, [R1+0x17cc] ;  /* 0x0017cc0001177983 */ /* 0x000f220000100800 */
[----:B------:R-:W-:-:S03]  /*20410*/  IADD3.X R5, R154, UR16, RZ, P1, !PT ;  /* 0x000000109a057c10 */ /* 0x000fc60008ffe4ff */
[----:B------:R-:W4:Y:S04]  /*20420*/  LDL R17, [R1+0x17c4] ;  /* 0x0017c40001117983 */ /* 0x000f280000100800 */
[----:B------:R0:W4:Y:S04]  /*20430*/  LDG.E.U8 R180, desc[UR8][R6.64] ;  /* 0x0000000806b47981 */ /* 0x000128000c1e1100 */
[----:B------:R1:W4:Y:S04]  /*20440*/  LDG.E.U8 R179, desc[UR8][R4.64] ;  /* 0x0000000804b37981 */ /* 0x000328000c1e1100 */
[----:B------:R-:W4:Y:S01]  /*20450*/  LDL R154, [R1+0x1744] ;  /* 0x00174400019a7983 */ /* 0x000f220000100800 */
[----:B---3--:R-:W-:-:S03]  /*20460*/  IADD3 R8, P1, R20, UR4, RZ ;  /* 0x0000000414087c10 */ /* 0x008fc6000ff3e0ff */
[----:B------:R-:W3:Y:S01]  /*20470*/  LDL R20, [R1+0x1758] ;  /* 0x0017580001147983 */ /* 0x000ee20000100800 */
[----:B--2---:R-:W-:-:S03]  /*20480*/  IADD3.X R11, R16, UR16, RZ, P2, !PT ;  /* 0x00000010100b7c10 */ /* 0x004fc600097fe4ff */
[----:B------:R-:W2:Y:S04]  /*20490*/  LDL R16, [R1+0x17b0] ;  /* 0x0017b00001107983 */ /* 0x000ea80000100800 */
[----:B------:R-:W2:Y:S01]  /*204a0*/  LDG.E.U8 R178, desc[UR8][R10.64] ;  /* 0x000000080ab27981 */ /* 0x000ea2000c1e1100 */
        /* <DEDUP_REMOVED lines=8> */
[----:B------:R0:W4:Y:S04]  /*20530*/  LDG.E.U8 R177, desc[UR8][R8.64] ;  /* 0x0000000808b17981 */ /* 0x000128000c1e1100 */
[----:B------:R1:W4:Y:S01]  /*20540*/  LDG.E.U8 R176, desc[UR8][R6.64] ;  /* 0x0000000806b07981 */ /* 0x000322000c1e1100 */
[----:B0-----:R-:W-:Y:S02]  /*20550*/  IADD3 R8, P2, R155, UR4, RZ ;  /* 0x000000049b087c10 */ /* 0x001fe4000ff5e0ff */
[----:B------:R-:W-:Y:S01]  /*20560*/  IADD3.X R5, R15, UR16, RZ, P1, !PT ;  /* 0x000000100f057c10 */ /* 0x000fe20008ffe4ff */
[----:B------:R-:W4:Y:S01]  /*20570*/  LDL R155, [R1+0x16b0] ;  /* 0x0016b000019b7983 */ /* 0x000f220000100800 */
[----:B------:R-:W-:-:S03]  /*20580*/  IADD3 R10, P1, R152, UR4, RZ ;  /* 0x00000004980a7c10 */ /* 0x000fc6000ff3e0ff */
[----:B------:R-:W4:Y:S04]  /*20590*/  LDL R15, [R1+0x1658] ;  /* 0x00165800010f7983 */ /* 0x000f280000100800 */
[----:B------:R-:W4:Y:S04]  /*205a0*/  LDL R152, [R1+0x164c] ;  /* 0x00164c0001987983 */ /* 0x000f280000100800 */
[----:B------:R3:W4:Y:S01]  /*205b0*/  LDG.E.U8 R175, desc[UR8][R4.64] ;  /* 0x0000000804af7981 */ /* 0x000722000c1e1100 */
[----:B------:R-:W-:-:S03]  /*205c0*/  IADD3.X R9, R21, UR16, RZ, P2, !PT ;  /* 0x0000001015097c10 */ /* 0x000fc600097fe4ff */
[----:B------:R-:W4:Y:S01]  /*205d0*/  LDL R21, [R1+0x1644] ;  /* 0x0016440001157983 */ /* 0x000f220000100800 */
[----:B-1----:R-:W-:-:S03]  /*205e0*/  IADD3 R6, P2, R23, UR4, RZ ;  /* 0x0000000417067c10 */ /* 0x002fc6000ff5e0ff */
[----:B------:R-:W4:Y:S01]  /*205f0*/  LDG.E.U8 R174, desc[UR8][R8.64] ;  /* 0x0000000808ae7981 */ /* 0x000f22000c1e1100 */
[----:B------:R-:W-:-:S03]  /*20600*/  IADD3.X R11, R17, UR16, RZ, P1, !PT ;  /* 0x00000010110b7c10 */ /* 0x000fc60008ffe4ff */
[----:B------:R-:W4:Y:S04]  /*20610*/  LDL R23, [R1+0x1638] ;  /* 0x0016380001177983 */ /* 0x000f280000100800 */
[----:B------:R-:W4:Y:S04]  /*20620*/  LDL R17, [R1+0x17c8] ;  /* 0x0017c80001117983 */ /* 0x000f280000100800 */
[----:B------:R0:W4:Y:S01]  /*20630*/  LDG.E.U8 R173, desc[UR8][R10.64] ;  /* 0x000000080aad7981 */ /* 0x000122000c1e1100 */
[----:B---3--:R-:W-:-:S03]  /*20640*/  IADD3 R4, P1, R20, UR4, RZ ;  /* 0x0000000414047c10 */ /* 0x008fc6000ff3e0ff */
[----:B------:R-:W3:Y:S01]  /*20650*/  LDL R20, [R1+0x17bc] ;  /* 0x0017bc0001147983 */ /* 0x000ee20000100800 */
[----:B------:R-:W-:-:S03]  /*20660*/  IADD3.X R5, R154, UR16, RZ, P1, !PT ;  /* 0x000000109a057c10 */ /* 0x000fc60008ffe4ff */
[----:B------:R-:W3:Y:S01]  /*20670*/  LDL R154, [R1+0x1748] ;  /* 0x00174800019a7983 */ /* 0x000ee20000100800 */
[----:B--2---:R-:W-:-:S03]  /*20680*/  IADD3.X R7, R16, UR16, RZ, P2, !PT ;  /* 0x0000001010077c10 */ /* 0x004fc600097fe4ff */
[----:B------:R-:W2:Y:S01]  /*20690*/  LDL R16, [R1+0x17b4] ;  /* 0x0017b40001107983 */ /* 0x000ea20000100800 */
[----:B0-----:R-:W-:-:S03]  /*206a0*/  IADD3 R10, P2, R156, UR4, RZ ;  /* 0x000000049c0a7c10 */ /* 0x001fc6000ff5e0ff */
[----:B------:R0:W2:Y:S04]  /*206b0*/  LDG.E.U8 R172, desc[UR8][R6.64] ;  /* 0x0000000806ac7981 */ /* 0x0000a8000c1e1100 */
[----:B------:R1:W2:Y:S01]  /*206c0*/  LDG.E.U8 R171, desc[UR8][R4.64] ;  /* 0x0000000804ab7981 */ /* 0x0002a2000c1e1100 */
[----:B----4-:R-:W-:-:S03]  /*206d0*/  IADD3 R8, P1, R19, UR4, RZ ;  /* 0x0000000413087c10 */ /* 0x010fc6000ff3e0ff */
[----:B------:R-:W4:Y:S01]  /*206e0*/  LDL R19, [R1+0x17a0] ;  /* 0x0017a00001137983 */ /* 0x000f220000100800 */
[----:B------:R-:W-:-:S03]  /*206f0*/  IADD3.X R11, R18, UR16, RZ, P2, !PT ;  /* 0x00000010120b7c10 */ /* 0x000fc600097fe4ff */
[----:B------:R-:W4:Y:S01]  /*20700*/  LDL R18, [R1+0x173c] ;  /* 0x00173c0001127983 */ /* 0x000f220000100800 */
[----:B0-----:R-:W-:Y:S02]  /*20710*/  IADD3 R6, P2, R153, UR4, RZ ;  /* 0x0000000499067c10 */ /* 0x001fe4000ff5e0ff */
[----:B------:R-:W-:Y:S01]  /*20720*/  IADD3.X R9, R22, UR16, RZ, P1, !PT ;  /* 0x0000001016097c10 */ /* 0x000fe20008ffe4ff */
[----:B------:R-:W4:Y:S04]  /*20730*/  LDL R153, [R1+0x1734] ;  /* 0x0017340001997983 */ /* 0x000f280000100800 */
[----:B------:R-:W4:Y:S04]  /*20740*/  LDL R22, [R1+0x16c8] ;  /* 0x0016c80001167983 */ /* 0x000f280000100800 */
[----:B------:R-:W4:Y:S04]  /*20750*/  LDG.E.U8 R170, desc[UR8][R10.64] ;  /* 0x000000080aaa7981 */ /* 0x000f28000c1e1100 */
[----:B------:R0:W4:Y:S01]  /*20760*/  LDG.E.U8 R169, desc[UR8][R8.64] ;  /* 0x0000000808a97981 */ /* 0x000122000c1e1100 */
[----:B------:R-:W-:-:S02]  /*20770*/  IADD3.X R7, R155, UR16, RZ, P2, !PT ;  /* 0x000000109b077c10 */ /* 0x000fc400097fe4ff */
[----:B-1----:R-:W-:-:S03]  /*20780*/  IADD3 R4, P1, R15, UR4, RZ ;  /* 0x000000040f047c10 */ /* 0x002fc6000ff3e0ff */
[----:B------:R3:W4:Y:S01]  /*20790*/  LDG.E.U8 R168, desc[UR8][R6.64] ;  /* 0x0000000806a87981 */ /* 0x000722000c1e1100 */
[----:B0-----:R-:W-:-:S03]  /*207a0*/  IADD3 R8, P2, R152, UR4, RZ ;  /* 0x0000000498087c10 */ /* 0x001fc6000ff5e0ff */
[----:B------:R-:W4:Y:S04]  /*207b0*/  LDL R15, [R1+0x1720] ;  /* 0x00172000010f7983 */ /* 0x000f280000100800 */
[----:B------:R-:W4:Y:S01]  /*207c0*/  LDL R152, [R1+0x16bc] ;  /* 0x0016bc0001987983 */ /* 0x000f220000100800 */
[----:B------:R-:W-:-:S03]  /*207d0*/  IADD3.X R5, R21, UR16, RZ, P1, !PT ;  /* 0x0000001015057c10 */ /* 0x000fc60008ffe4ff */
[----:B------:R-:W4:Y:S04]  /*207e0*/  LDL R21, [R1+0x16b4] ;  /* 0x0016b40001157983 */ /* 0x000f280000100800 */
[----:B------:R0:W4:Y:S01]  /*207f0*/  LDG.E.U8 R167, desc[UR8][R4.64] ;  /* 0x0000000804a77981 */ /* 0x000122000c1e1100 */
[----:B------:R-:W-:-:S03]  /*20800*/  IADD3.X R9, R23, UR16, RZ, P2, !PT ;  /* 0x0000001017097c10 */ /* 0x000fc600097fe4ff */
[----:B------:R-:W4:Y:S01]  /*20810*/  LDL R23, [R1+0x16a0] ;  /* 0x0016a00001177983 */ /* 0x000f220000100800 */
[----:B------:R-:W-:-:S03]  /*20820*/  IADD3 R10, P1, R17, UR4, RZ ;  /* 0x00000004110a7c10 */ /* 0x000fc6000ff3e0ff */
[----:B------:R-:W4:Y:S04]  /*20830*/  LDL R17, [R1+0x1648] ;  /* 0x0016480001117983 */ /* 0x000f280000100800 */
[----:B------:R-:W4:Y:S01]  /*20840*/  LDG.E.U8 R166, desc[UR8][R8.64] ;  /* 0x0000000808a67981 */ /* 0x000f22000c1e1100 */
[----:B---3--:R-:W-:-:S03]  /*20850*/  IADD3 R6, P2, R20, UR4, RZ ;  /* 0x0000000414067c10 */ /* 0x008fc6000ff5e0ff */
[----:B------:R-:W3:Y:S01]  /*20860*/  LDL R20, [R1+0x163c] ;  /* 0x00163c0001147983 */ /* 0x000ee20000100800 */
[----:B--2---:R-:W-:-:S03]  /*20870*/  IADD3.X R11, R16, UR16, RZ, P1, !PT ;  /* 0x00000010100b7c10 */ /* 0x004fc60008ffe4ff */
[----:B------:R-:W2:Y:S01]  /*20880*/  LDL R16, [R1+0x1630] ;  /* 0x0016300001107983 */ /* 0x000ea20000100800 */
[----:B0-----:R-:W-:-:S03]  /*20890*/  IADD3 R4, P1, R154, UR4, RZ ;  /* 0x000000049a047c10 */ /* 0x001fc6000ff3e0ff */
[----:B------:R0:W2:Y:S01]  /*208a0*/  LDG.E.U8 R165, desc[UR8][R10.64] ;  /* 0x000000080aa57981 */ /* 0x0000a2000c1e1100 */
[----:B----4-:R-:W-:-:S03]  /*208b0*/  IADD3.X R7, R19, UR16, RZ, P2, !PT ;  /* 0x0000001013077c10 */ /* 0x010fc600097fe4ff */
[----:B------:R-:W4:Y:S01]  /*208c0*/  LDL R19, [R1+0x17b8] ;  /* 0x0017b80001137983 */ /* 0x000f220000100800 */
[----:B0-----:R-:W-:-:S03]  /*208d0*/  IADD3 R10, P2, R18, UR4, RZ ;  /* 0x00000004120a7c10 */ /* 0x001fc6000ff5e0ff */
[----:B------:R-:W4:Y:S01]  /*208e0*/  LDL R18, [R1+0x1628] ;  /* 0x0016280001127983 */ /* 0x000f220000100800 */
[----:B------:R-:W-:-:S03]  /*208f0*/  IADD3.X R5, R153, UR16, RZ, P1, !PT ;  /* 0x0000001099057c10 */ /* 0x000fc60008ffe4ff */
[----:B------:R0:W4:Y:S01]  /*20900*/  LDG.E.U8 R164, desc[UR8][R6.64] ;  /* 0x0000000806a47981 */ /* 0x000122000c1e1100 */
[----:B------:R-:W-:-:S03]  /*20910*/  IADD3 R8, P1, R22, UR4, RZ ;  /* 0x0000000416087c10 */ /* 0x000fc6000ff3e0ff */
[----:B------:R-:W4:Y:S04]  /*20920*/  LDL R22, [R1+0x17ac] ;  /* 0x0017ac0001167983 */ /* 0x000f280000100800 */
[----:B------:R1:W4:Y:S01]  /*20930*/  LDG.E.U8 R163, desc[UR8][R4.64] ;  /* 0x0000000804a37981 */ /* 0x000322000c1e1100 */
[----:B------:R-:W-:-:S03]  /*20940*/  IADD3.X R11, R15, UR16, RZ, P2, !PT ;  /* 0x000000100f0b7c10 */ /* 0x000fc600097fe4ff */
[----:B------:R-:W4:Y:S01]  /*20950*/  LDL R15, [R1+0x17a4] ;  /* 0x0017a400010f7983 */ /* 0x000f220000100800 */
[----:B0-----:R-:W-:-:S03]  /*20960*/  IADD3 R6, P2, R152, UR4, RZ ;  /* 0x0000000498067c10 */ /* 0x001fc6000ff5e0ff */
[----:B------:R-:W4:Y:S04]  /*20970*/  LDG.E.U8 R162, desc[UR8][R10.64] ;  /* 0x000000080aa27981 */ /* 0x000f28000c1e1100 */
[----:B------:R-:W4:Y:S01]  /*20980*/  LDL R152, [R1+0x1634] ;  /* 0x0016340001987983 */ /* 0x000f220000100800 */
[----:B------:R-:W-:-:S03]  /*20990*/  IADD3.X R9, R21, UR16, RZ, P1, !PT ;  /* 0x0000001015097c10 */ /* 0x000fc60008ffe4ff */
[----:B------:R-:W4:Y:S04]  /*209a0*/  LDL R21, [R1+0x1738] ;  /* 0x0017380001157983 */ /* 0x000f280000100800 */
[----:B------:R3:W4:Y:S01]  /*209b0*/  LDG.E.U8 R161, desc[UR8][R8.64] ;  /* 0x0000000808a17981 */ /* 0x000722000c1e1100 */
[----:B------:R-:W-:-:S03]  /*209c0*/  IADD3.X R7, R23, UR16, RZ, P2, !PT ;  /* 0x0000001017077c10 */ /* 0x000fc600097fe4ff */
[----:B------:R-:W4:Y:S01]  /*209d0*/  LDL R23, [R1+0x162c] ;  /* 0x00162c0001177983 */ /* 0x000f220000100800 */
[----:B-1----:R-:W-:-:S03]  /*209e0*/  IADD3 R4, P1, R17, UR4, RZ ;  /* 0x0000000411047c10 */ /* 0x002fc6000ff3e0ff */
[----:B------:R-:W4:Y:S04]  /*209f0*/  LDL R17, [R1+0x1790] ;  /* 0x0017900001117983 */ /* 0x000f280000100800 */
[----:B------:R0:W4:Y:S01]  /*20a00*/  LDG.E.U8 R160, desc[UR8][R6.64] ;  /* 0x0000000806a07981 */ /* 0x000122000c1e1100 */
[----:B---3--:R-:W-:-:S03]  /*20a10*/  IADD3 R8, P2, R20, UR4, RZ ;  /* 0x0000000414087c10 */ /* 0x008fc6000ff5e0ff */
[----:B------:R-:W3:Y:S01]  /*20a20*/  LDL R20, [R1+0x1724] ;  /* 0x0017240001147983 */ /* 0x000ee20000100800 */
[----:B--2---:R-:W-:-:S03]  /*20a30*/  IADD3.X R5, R16, UR16, RZ, P1, !PT ;  /* 0x0000001010057c10 */ /* 0x004fc60008ffe4ff */
[----:B------:R-:W2:Y:S04]  /*20a40*/  LDL R16, [R1+0x172c] ;  /* 0x00172c0001107983 */ /* 0x000ea80000100800 */
[----:B------:R1:W2:Y:S01]  /*20a50*/  LDG.E.U8 R159, desc[UR8][R4.64] ;  /* 0x00000008049f7981 */ /* 0x0002a2000c1e1100 */
[----:B----4-:R-:W-:-:S03]  /*20a60*/  IADD3.X R9, R18, UR16, RZ, P2, !PT ;  /* 0x0000001012097c10 */ /* 0x010fc600097fe4ff */
[----:B------:R-:W4:Y:S01]  /*20a70*/  LDL R18, [R1+0x1710] ;  /* 0x0017100001127983 */ /* 0x000f220000100800 */
[----:B------:R-:W-:-:S03]  /*20a80*/  IADD3 R10, P1, R19, UR4, RZ ;  /* 0x00000004130a7c10 */ /* 0x000fc6000ff3e0ff */
[----:B------:R-:W4:Y:S01]  /*20a90*/  LDL R19, [R1+0x16b8] ;  /* 0x0016b80001137983 */ /* 0x000f220000100800 */
[----:B0-----:R-:W-:-:S03]  /*20aa0*/  IADD3 R6, P2, R22, UR4, RZ ;  /* 0x0000000416067c10 */ /* 0x001fc6000ff5e0ff */
[----:B------:R-:W4:Y:S04]  /*20ab0*/  LDL R22, [R1+0x16ac] ;  /* 0x0016ac0001167983 */ /* 0x000f280000100800 */
[----:B------:R-:W4:Y:S01]  /*20ac0*/  LDG.E.U8 R158, desc[UR8][R8.64] ;  /* 0x00000008089e7981 */ /* 0x000f22000c1e1100 */
[----:B------:R-:W-:-:S03]  /*20ad0*/  IADD3.X R11, R15, UR16, RZ, P1, !PT ;  /* 0x000000100f0b7c10 */ /* 0x000fc60008ffe4ff */
[----:B------:R-:W4:Y:S04]  /*20ae0*/  LDL R15, [R1+0x16a4] ;  /* 0x0016a400010f7983 */ /* 0x000f280000100800 */
[----:B------:R0:W4:Y:S01]  /*20af0*/  LDG.E.U8 R157, desc[UR8][R10.64] ;  /* 0x000000080a9d7981 */ /* 0x000122000c1e1100 */
[----:B-1----:R-:W-:-:S03]  /*20b00*/  IADD3 R4, P1, R21, UR4, RZ ;  /* 0x0000000415047c10 */ /* 0x002fc6000ff3e0ff */
[----:B------:R-:W4:Y:S01]  /*20b10*/  LDL R21, [R1+0x1690] ;  /* 0x0016900001157983 */ /* 0x000f220000100800 */
[----:B------:R-:W-:-:S05]  /*20b20*/  IADD3.X R7, R17, UR16, RZ, P2, !PT ;  /* 0x0000001011077c10 */ /* 0x000fca00097fe4ff */
[----:B------:R1:W4:Y:S01]  /*20b30*/  LDG.E.U8 R156, desc[UR8][R6.64] ;  /* 0x00000008069c7981 */ /* 0x000322000c1e1100 */
[----:B---3--:R-:W-:-:S03]  /*20b40*/  IADD3.X R5, R20, UR16, RZ, P1, !PT ;  /* 0x0000001014057c10 */ /* 0x008fc60008ffe4ff */
[----:B------:R-:W3:Y:S04]  /*20b50*/  LDL R20, [R1+0x161c] ;  /* 0x00161c0001147983 */ /* 0x000ee80000100800 */
[----:B------:R1:W3:Y:S01]  /*20b60*/  LDG.E.U8 R155, desc[UR8][R4.64] ;  /* 0x00000008049b7981 */ /* 0x0002e2000c1e1100 */
[----:B--2---:R-:W-:-:S04]  /*20b70*/  IADD3 R16, P2, R16, UR4, RZ ;  /* 0x0000000410107c10 */ /* 0x004fc8000ff5e0ff */
[----:B----4-:R-:W-:Y:S02]  /*20b80*/  IADD3.X R17, R18, UR16, RZ, P2, !PT ;  /* 0x0000001012117c10 */ /* 0x010fe400097fe4ff */
[----:B------:R-:W2:Y:S01]  /*20b90*/  LDL R18, [R1+0x1618] ;  /* 0x0016180001127983 */ /* 0x000ea20000100800 */
[----:B0-----:R-:W-:-:S03]  /*20ba0*/  IADD3 R10, P1, R19, UR4, RZ ;  /* 0x00000004130a7c10 */ /* 0x001fc6000ff3e0ff */
[----:B------:R-:W4:Y:S01]  /*20bb0*/  LDL R19, [R1+0x1828] ;  /* 0x0018280001137983 */ /* 0x000f220000100800 */
[----:B------:R-:W-:-:S03]  /*20bc0*/  IADD3 R8, P2, R22, UR4, RZ ;  /* 0x0000000416087c10 */ /* 0x000fc6000ff5e0ff */
[----:B------:R-:W4:Y:S04]  /*20bd0*/  LDL R22, [R1+0x181c] ;  /* 0x00181c0001167983 */ /* 0x000f280000100800 */
[----:B------:R4:W4:Y:S01]  /*20be0*/  LDG.E.U8 R154, desc[UR8][R16.64] ;  /* 0x00000008109a7981 */ /* 0x000922000c1e1100 */
[----:B------:R-:W-:Y:S02]  /*20bf0*/  IADD3.X R11, R15, UR16, RZ, P1, !PT ;  /* 0x000000100f0b7c10 */ /* 0x000fe40008ffe4ff */
[----:B-1----:R-:W-:Y:S01]  /*20c00*/  IADD3 R6, P1, R152, UR4, RZ ;  /* 0x0000000498067c10 */ /* 0x002fe2000ff3e0ff */
[----:B------:R-:W4:Y:S04]  /*20c10*/  LDL R15, [R1+0x1814] ;  /* 0x00181400010f7983 */ /* 0x000f280000100800 */
[----:B------:R0:W4:Y:S01]  /*20c20*/  LDG.E.U8 R153, desc[UR8][R10.64] ;  /* 0x000000080a997981 */ /* 0x000122000c1e1100 */
[----:B------:R-:W-:-:S02]  /*20c30*/  IADD3.X R9, R21, UR16, RZ, P2, !PT ;  /* 0x0000001015097c10 */ /* 0x000fc400097fe4ff */
[----:B------:R-:W-:Y:S01]  /*20c40*/  IADD3 R4, P2, R23, UR4, RZ ;  /* 0x0000000417047c10 */ /* 0x000fe2000ff5e0ff */
[----:B------:R-:W4:Y:S04]  /*20c50*/  LDL R21, [R1+0x1800] ;  /* 0x0018000001157983 */ /* 0x000f280000100800 */
[----:B------:R1:W4:Y:S04]  /*20c60*/  LDG.E.U8 R152, desc[UR8][R8.64] ;  /* 0x0000000808987981 */ /* 0x000328000c1e1100 */
[----:B------:R-:W1:Y:S01]  /*20c70*/  LDL R9, [R1+0x17a8] ;  /* 0x0017a80001097983 */ /* 0x000e620000100800 */
[----:B---3--:R-:W-:-:S03]  /*20c80*/  IADD3.X R7, R20, UR16, RZ, P1, !PT ;  /* 0x0000001014077c10 */ /* 0x008fc60008ffe4ff */
[----:B------:R-:W3:Y:S04]  /*20c90*/  LDL R20, [R1+0x1794] ;  /* 0x0017940001147983 */ /* 0x000ee80000100800 */
[----:B------:R3:W3:Y:S04]  /*20ca0*/  LDG.E.U8 R23, desc[UR8][R6.64] ;  /* 0x0000000806177981 */ /* 0x0006e8000c1e1100 */
[----:B------:R-:W3:Y:S01]  /*20cb0*/  LDL R7, [R1+0x179c] ;  /* 0x00179c0001077983 */ /* 0x000ee20000100800 */
[----:B--2---:R-:W-:-:S03]  /*20cc0*/  IADD3.X R5, R18, UR16, RZ, P2, !PT ;  /* 0x0000001012057c10 */ /* 0x004fc600097fe4ff */
[----:B------:R-:W2:Y:S01]  /*20cd0*/  LDL R18, [R1+0x1714] ;  /* 0x0017140001127983 */ /* 0x000ea20000100800 */
[----:B----4-:R-:W-:-:S03]  /*20ce0*/  IADD3 R16, P1, R19, UR4, RZ ;  /* 0x0000000413107c10 */ /* 0x010fc6000ff3e0ff */
[----:B------:R-:W4:Y:S01]  /*20cf0*/  LDL R19, [R1+0x1780] ;  /* 0x0017800001137983 */ /* 0x000f220000100800 */
[----:B0-----:R-:W-:-:S03]  /*20d00*/  IADD3 R10, P2, R22, UR4, RZ ;  /* 0x00000004160a7c10 */ /* 0x001fc6000ff5e0ff */
[----:B------:R0:W2:Y:S04]  /*20d10*/  LDG.E.U8 R22, desc[UR8][R4.64] ;  /* 0x0000000804167981 */ /* 0x0000a8000c1e1100 */
[----:B------:R-:W0:Y:S01]  /*20d20*/  LDL R5, [R1+0x1728] ;  /* 0x0017280001057983 */ /* 0x000e220000100800 */
[----:B------:R-:W-:-:S03]  /*20d30*/  IADD3.X R17, R15, UR16, RZ, P1, !PT ;  /* 0x000000100f117c10 */ /* 0x000fc60008ffe4ff */
[----:B------:R-:W2:Y:S01]  /*20d40*/  LDL R15, [R1+0x1700] ;  /* 0x00170000010f7983 */ /* 0x000ea20000100800 */
[----:B------:R-:W-:-:S03]  /*20d50*/  IADD3.X R11, R21, UR16, RZ, P2, !PT ;  /* 0x00000010150b7c10 */ /* 0x000fc600097fe4ff */
[----:B------:R2:W2:Y:S04]  /*20d60*/  LDG.E.U8 R21, desc[UR8][R16.64] ;  /* 0x0000000810157981 */ /* 0x0004a8000c1e1100 */
[----:B------:R-:W2:Y:S01]  /*20d70*/  LDL R17, [R1+0x171c] ;  /* 0x00171c0001117983 */ /* 0x000ea20000100800 */
[----:B-1----:R-:W-:-:S04]  /*20d80*/  IADD3 R8, P1, R9, UR4, RZ ;  /* 0x0000000409087c10 */ /* 0x002fc8000ff3e0ff */
[----:B---3--:R-:W-:Y:S02]  /*20d90*/  IADD3.X R9, R20, UR16, RZ, P1, !PT ;  /* 0x0000001014097c10 */ /* 0x008fe40008ffe4ff */
[----:B------:R1:W3:Y:S04]  /*20da0*/  LDG.E.U8 R20, desc[UR8][R10.64] ;  /* 0x000000080a147981 */ /* 0x0002e8000c1e1100 */
[----:B------:R-:W1:Y:S01]  /*20db0*/  LDL R11, [R1+0x16a8] ;  /* 0x0016a800010b7983 */ /* 0x000e620000100800 */
[----:B------:R-:W-:-:S04]  /*20dc0*/  IADD3 R6, P2, R7, UR4, RZ ;  /* 0x0000000407067c10 */ /* 0x000fc8000ff5e0ff */
[----:B----4-:R-:W-:Y:S02]  /*20dd0*/  IADD3.X R7, R19, UR16, RZ, P2, !PT ;  /* 0x0000001013077c10 */ /* 0x010fe400097fe4ff */
[----:B------:R4:W3:Y:S04]  /*20de0*/  LDG.E.U8 R19, desc[UR8][R8.64] ;  /* 0x0000000808137981 */ /* 0x0008e8000c1e1100 */
[----:B------:R-:W4:Y:S01]  /*20df0*/  LDL R9, [R1+0x169c] ;  /* 0x00169c0001097983 */ /* 0x000f220000100800 */
[----:B0-----:R-:W-:-:S04]  /*20e00*/  IADD3 R4, P1, R5, UR4, RZ ;  /* 0x0000000405047c10 */ /* 0x001fc8000ff3e0ff */
[----:B--2---:R-:W-:Y:S02]  /*20e10*/  IADD3.X R5, R18, UR16, RZ, P1, !PT ;  /* 0x0000001012057c10 */ /* 0x004fe40008ffe4ff */
[----:B------:R0:W2:Y:S04]  /*20e20*/  LDG.E.U8 R18, desc[UR8][R6.64] ;  /* 0x0000000806127981 */ /* 0x0000a8000c1e1100 */
[----:B------:R-:W0:Y:S01]  /*20e30*/  LDL R7, [R1+0x1dfc] ;  /* 0x001dfc0001077983 */ /* 0x000e220000100800 */
[----:B------:R-:W-:-:S04]  /*20e40*/  IADD3 R16, P2, R17, UR4, RZ ;  /* 0x0000000411107c10 */ /* 0x000fc8000ff5e0ff */
[----:B------:R-:W-:Y:S02]  /*20e50*/  IADD3.X R17, R15, UR16, RZ, P2, !PT ;  /* 0x000000100f117c10 */ /* 0x000fe400097fe4ff */
[----:B------:R3:W2:Y:S04]  /*20e60*/  LDG.E.U8 R15, desc[UR8][R4.64] ;  /* 0x00000008040f7981 */ /* 0x0006a8000c1e1100 */
[----:B------:R-:W2:Y:S04]  /*20e70*/  LDG.E.U8 R16, desc[UR8][R16.64] ;  /* 0x0000000810107981 */ /* 0x000ea8000c1e1100 */
[----:B------:R-:W3:Y:S04]  /*20e80*/  LDL R5, [R1+0x1df8] ;  /* 0x001df80001057983 */ /* 0x000ee80000100800 */
[----:B------:R-:W2:Y:S01]  /*20e90*/  LDL R17, [R1+0x1de8] ;  /* 0x001de80001117983 */ /* 0x000ea20000100800 */
[----:B-1----:R-:W-:-:S03]  /*20ea0*/  IADD3 R10, P1, R11, UR4, RZ ;  /* 0x000000040b0a7c10 */ /* 0x002fc6000ff3e0ff */
[----:B------:R-:W3:Y:S01]  /*20eb0*/  LDL R11, [R1+0x1694] ;  /* 0x00169400010b7983 */ /* 0x000ee20000100800 */
[----:B----4-:R-:W-:-:S03]  /*20ec0*/  IADD3 R8, P2, R9, UR4, RZ ;  /* 0x0000000409087c10 */ /* 0x010fc6000ff5e0ff */
[----:B------:R-:W4:Y:S01]  /*20ed0*/  LDL R9, [R1+0x1680] ;  /* 0x0016800001097983 */ /* 0x000f220000100800 */
[----:B0-----:R-:W-:-:S03]  /*20ee0*/  IADD3 R6, P3, R7, UR4, RZ ;  /* 0x0000000407067c10 */ /* 0x001fc6000ff7e0ff */
[----:B------:R-:W4:Y:S01]  /*20ef0*/  LDL R7, [R1+0x1df4] ;  /* 0x001df40001077983 */ /* 0x000f220000100800 */
[----:B---3--:R-:W-:Y:S02]  /*20f00*/  IADD3.X R11, R11, UR16, RZ, P1, !PT ;  /* 0x000000100b0b7c10 */ /* 0x008fe40008ffe4ff */
[----:B------:R-:W-:-:S03]  /*20f10*/  IADD3 R4, P1, R5, UR4, RZ ;  /* 0x0000000405047c10 */ /* 0x000fc6000ff3e0ff */
[----:B------:R-:W3:Y:S01]  /*20f20*/  LDG.E.U8 R10, desc[UR8][R10.64] ;  /* 0x000000080a0a7981 */ /* 0x000ee2000c1e1100 */
[----:B--2---:R-:W-:-:S05]  /*20f30*/  IADD3.X R5, R17, UR16, RZ, P1, !PT ;  /* 0x0000001011057c10 */ /* 0x004fca0008ffe4ff */
[----:B------:R0:W2:Y:S01]  /*20f40*/  LDG.E.U8 R4, desc[UR8][R4.64] ;  /* 0x0000000804047981 */ /* 0x0000a2000c1e1100 */
[----:B----4-:R-:W-:-:S05]  /*20f50*/  IADD3.X R9, R9, UR16, RZ, P2, !PT ;  /* 0x0000001009097c10 */ /* 0x010fca00097fe4ff */
[----:B------:R1:W4:Y:S01]  /*20f60*/  LDG.E.U8 R8, desc[UR8][R8.64] ;  /* 0x0000000808087981 */ /* 0x000322000c1e1100 */
[----:B------:R-:W-:-:S05]  /*20f70*/  IADD3.X R7, R7, UR16, RZ, P3, !PT ;  /* 0x0000001007077c10 */ /* 0x000fca0009ffe4ff */
[----:B------:R1:W2:Y:S01]  /*20f80*/  LDG.E.U8 R6, desc[UR8][R6.64] ;  /* 0x0000000806067981 */ /* 0x0002a2000c1e1100 */
[----:B------:R-:W-:Y:S06]  /*20f90*/  BAR.SYNC.DEFER_BLOCKING 0x0 ;  /* 0x0000000000007b1d */ /* 0x000fec0000010000 */
[----:B------:R0:W-:Y:S04]  /*20fa0*/  STS.U8 [R2+UR6+0x20400], R76 ;  /* 0x0204004c02007988 */ /* 0x0001e80008000006 */
[----:B------:R1:W-:Y:S04]  /*20fb0*/  STS.U8 [R2+UR6+0x28400], R77 ;  /* 0x0284004d02007988 */ /* 0x0003e80008000006 */
[----:B------:R1:W-:Y:S04]  /*20fc0*/  STS.U8 [R2+UR6+0x20800], R94 ;  /* 0x0208005e02007988 */ /* 0x0003e80008000006 */
[----:B0-----:R-:W3:Y:S04]  /*20fd0*/  LDL.LU R76, [R1+0x2288] ;  /* 0x00228800014c7983 */ /* 0x001ee80000300800 */
[----:B-1----:R-:W4:Y:S04]  /*20fe0*/  LDL.LU R77, [R1+0x2284] ;  /* 0x00228400014d7983 */ /* 0x002f280000300800 */
[----:B------:R-:W2:Y:S04]  /*20ff0*/  LDL.LU R94, [R1+0x2280] ;  /* 0x00228000015e7983 */ /* 0x000ea80000300800 */
        /* <DEDUP_REMOVED lines=13> */
[----:B0-----:R-:W3:Y:S04]  /*210d0*/  LDL.LU R149, [R1+0x2264] ;  /* 0x0022640001957983 */ /* 0x001ee80000300800 */
[----:B------:R0:W-:Y:S02]  /*210e0*/  STS.U8 [R2+UR6+0x2a000], R151 ;  /* 0x02a0009702007988 */ /* 0x0001e40008000006 */
[----:B0-----:R-:W0:Y:S01]  /*210f0*/  S2R R151, SR_TID.X ;  /* 0x0000000000977919 */ /* 0x001e220000002100 */
[----:B------:R-:W-:Y:S01]  /*21100*/  LOP3.LUT R5, R2, 0x10, RZ, 0x3c, !PT ;  /* 0x0000001002057812 */ /* 0x000fe200078e3cff */
[----:B------:R-:W-:Y:S04]  /*21110*/  STS.U8 [R2+UR6+0x20000], R207 ;  /* 0x020000cf02007988 */ /* 0x000fe80008000006 */
[----:B------:R-:W-:Y:S04]  /*21120*/  STS.U8 [R2+UR6+0x28000], R206 ;  /* 0x028000ce02007988 */ /* 0x000fe80008000006 */
[----:B------:R1:W-:Y:S04]  /*21130*/  STS.U8 [R2+UR6+0x21800], R0 ;  /* 0x0218000002007988 */ /* 0x0003e80008000006 */
[----:B------:R1:W-:Y:S04]  /*21140*/  STS.U8 [R2+UR6+0x29800], R12 ;  /* 0x0298000c02007988 */ /* 0x0003e80008000006 */
[----:B------:R1:W-:Y:S04]  /*21150*/  STS.U8 [R2+UR6+0x21c00], R13 ;  /* 0x021c000d02007988 */ /* 0x0003e80008000006 */
[----:B------:R1:W-:Y:S04]  /*21160*/  STS.U8 [R2+UR6+0x29c00], R14 ;  /* 0x029c000e02007988 */ /* 0x0003e80008000006 */
[----:B------:R1:W-:Y:S04]  /*21170*/  STS.U8 [R2+UR6+0x22000], R3 ;  /* 0x0220000302007988 */ /* 0x0003e80008000006 */
[----:B------:R-:W-:Y:S04]  /*21180*/  STS.U8 [R2+UR6+0x22400], R150 ;  /* 0x0224009602007988 */ /* 0x000fe80008000006 */
        /* <DEDUP_REMOVED lines=12> */
[----:B------:R-:W-:Y:S01]  /*21250*/  STS.U8 [R2+UR6+0x2bc00], R198 ;  /* 0x02bc00c602007988 */ /* 0x000fe20008000006 */
[----:B0-----:R-:W-:-:S02]  /*21260*/  LOP3.LUT R9, R151, 0x7f, RZ, 0xc0, !PT ;  /* 0x0000007f97097812 */ /* 0x001fc400078ec0ff */
[----:B------:R-:W-:Y:S01]  /*21270*/  LOP3.LUT R7, R151, 0x80, RZ, 0xc0, !PT ;  /* 0x0000008097077812 */ /* 0x000fe200078ec0ff */
[----:B-1----:R-:W4:Y:S04]  /*21280*/  LDL.LU R0, [R1+0x2260] ;  /* 0x0022600001007983 */ /* 0x002f280000300800 */
[----:B------:R-:W-:Y:S01]  /*21290*/  IMAD R7, R7, 0x80, R9 ;  /* 0x0000008007077824 */ /* 0x000fe200078e0209 */
[----:B------:R-:W4:Y:S04]  /*212a0*/  LDL.LU R12, [R1+0x225c] ;  /* 0x00225c00010c7983 */ /* 0x000f280000300800 */
[----:B------:R-:W-:Y:S01]  /*212b0*/  LOP3.LUT R7, R7, 0x20, RZ, 0x3c, !PT ;  /* 0x0000002007077812 */ /* 0x000fe200078e3cff */
[----:B------:R-:W4:Y:S04]  /*212c0*/  LDL.LU R13, [R1+0x2258] ;  /* 0x00225800010d7983 */ /* 0x000f280000300800 */
[----:B------:R-:W4:Y:S04]  /*212d0*/  LDL.LU R14, [R1+0x2254] ;  /* 0x00225400010e7983 */ /* 0x000f280000300800 */
[----:B------:R-:W4:Y:S04]  /*212e0*/  LDL.LU R3, [R1+0x2250] ;  /* 0x0022500001037983 */ /* 0x000f280000300800 */
[----:B------:R0:W-:Y:S02]  /*212f0*/  STL [R1+0x20a0], R2 ;  /* 0x0020a00201007387 */ /* 0x0001e40000100800 */
[----:B0-----:R-:W-:-:S02]  /*21300*/  LOP3.LUT R2, R151, 0x80, RZ, 0xc0, !PT ;  /* 0x0000008097027812 */ /* 0x001fc400078ec0ff */
[----:B---3--:R-:W-:Y:S04]  /*21310*/  STS.U8 [R5+UR6+0x20080], R149 ;  /* 0x0200809505007988 */ /* 0x008fe80008000006 */
[----:B--2---:R-:W-:Y:S04]  /*21320*/  STS.U8 [R5+UR6+0x28080], R148 ;  /* 0x0280809405007988 */ /* 0x004fe80008000006 */
        /* <DEDUP_REMOVED lines=29> */
[----:B------:R0:W-:Y:S04]  /*21500*/  STS.U8 [R5+UR6+0x2bc80], R190 ;  /* 0x02bc80be05007988 */ /* 0x0001e80008000006 */
[----:B----4-:R-:W-:Y:S04]  /*21510*/  STS.U8 [R7+UR6+0x20100], R131 ;  /* 0x0201008307007988 */ /* 0x010fe80008000006 */
        /* <DEDUP_REMOVED lines=13> */
[----:B0-----:R-:W-:-:S03]  /*215f0*/  LOP3.LUT R5, R151, 0x7f, RZ, 0xc0, !PT ;  /* 0x0000007f97057812 */ /* 0x001fc600078ec0ff */
[----:B------:R-:W-:Y:S04]  /*21600*/  STS.U8 [R7+UR6+0x21d00], R117 ;  /* 0x021d007507007988 */ /* 0x000fe80008000006 */
[----:B------:R-:W-:Y:S04]  /*21610*/  STS.U8 [R7+UR6+0x29d00], R116 ;  /* 0x029d007407007988 */ /* 0x000fe80008000006 */
[----:B------:R-:W-:Y:S04]  /*21620*/  STS.U8 [R7+UR6+0x22100], R115 ;  /* 0x0221007307007988 */ /* 0x000fe80008000006 */
[----:B------:R-:W-:Y:S04]  /*21630*/  STS.U8 [R7+UR6+0x2a100], R114 ;  /* 0x02a1007207007988 */ /* 0x000fe80008000006 */
[----:B------:R-:W-:Y:S01]  /*21640*/  STS.U8 [R7+UR6+0x22500], R249 ;  /* 0x022500f907007988 */ /* 0x000fe20008000006 */
[----:B------:R-:W-:-:S03]  /*21650*/  IMAD R2, R2, 0x80, R5 ;  /* 0x0000008002027824 */ /* 0x000fc600078e0205 */
[----:B------:R-:W-:Y:S04]  /*21660*/  STS.U8 [R7+UR6+0x2a500], R248 ;  /* 0x02a500f807007988 */ /* 0x000fe80008000006 */
[----:B------:R-:W-:Y:S04]  /*21670*/  STS.U8 [R7+UR6+0x22900], R233 ;  /* 0x022900e907007988 */ /* 0x000fe80008000006 */
[----:B------:R-:W-:Y:S04]  /*21680*/  STS.U8 [R7+UR6+0x2a900], R232 ;  /* 0x02a900e807007988 */ /* 0x000fe80008000006 */
[----:B------:R-:W-:Y:S04]  /*21690*/  STS.U8 [R7+UR6+0x22d00], R217 ;  /* 0x022d00d907007988 */ /* 0x000fe80008000006 */
[----:B------:R-:W-:Y:S01]  /*216a0*/  STS.U8 [R7+UR6+0x2ad00], R216 ;  /* 0x02ad00d807007988 */ /* 0x000fe20008000006 */
[----:B------:R-:W-:-:S03]  /*216b0*/  LOP3.LUT R2, R2, 0x30, RZ, 0x3c, !PT ;  /* 0x0000003002027812 */ /* 0x000fc600078e3cff */
        /* <DEDUP_REMOVED lines=179> */
[----:B------:R1:W-:Y:S01]  /*221f0*/  STS.U8 [R2+UR6+0x2bf80], R4 ;  /* 0x02bf800402007988 */ /* 0x0003e20008000006 */
[----:B------:R2:W-:Y:S06]  /*22200*/  MEMBAR.ALL.CTA ;  /* 0x0000000000007992 */ /* 0x0005ec0000008000 */
[----:B--2---:R-:W2:Y:S01]  /*22210*/  FENCE.VIEW.ASYNC.S ;  /* 0x00000000000073c6 */ /* 0x004ea20000000000 */
[----:B0-----:R-:W-:-:S04]  /*22220*/  SHF.R.U32.HI R7, RZ, 0x5, R151 ;  /* 0x00000005ff077819 */ /* 0x001fc80000011697 */
[----:B------:R-:W-:Y:S01]  /*22230*/  R2UR UR21, R7 ;  /* 0x00000000071572ca */ /* 0x000fe200000e0000 */
[----:B------:R-:W-:Y:S01]  /*22240*/  UMOV UR37, 0x40000040 ;  /* 0x4000004000257882 */ /* 0x000fe20000000000 */
[----:B------:R-:W-:Y:S01]  /*22250*/  UIADD3.64 UR46, UR42, 0x3fe, URZ ;  /* 0x000003fe2a2e7897 */ /* 0x000fe2000fffe03f */
[----:B-1----:R-:W3:Y:S01]  /*22260*/  LDL R4, [R1+0xd5c] ;  /* 0x000d5c0001047983 */ /* 0x002ee20000100800 */
[----:B------:R-:W-:Y:S02]  /*22270*/  UIADD3.64 UR54, UR42, 0x400, URZ ;  /* 0x000004002a367897 */ /* 0x000fe4000fffe03f */
[----:B------:R-:W-:Y:S01]  /*22280*/  UIADD3.64 UR50, UR42, 0x402, URZ ;  /* 0x000004022a327897 */ /* 0x000fe2000fffe03f */
[----:B------:R-:W4:Y:S01]  /*22290*/  LDL R2, [R1+0xdb0] ;  /* 0x000db00001027983 */ /* 0x000f220000100800 */
[----:B--2---:R-:W-:Y:S05]  /*222a0*/  BAR.SYNC.DEFER_BLOCKING 0x0 ;  /* 0x0000000000007b1d */ /* 0x004fea0000010000 */
[----:B------:R-:W-:-:S04]  /*222b0*/  USHF.L.U32 UR10, UR21, 0x7, URZ ;  /* 0x00000007150a7899 */ /* 0x000fc8000800063f */
[----:B------:R-:W-:-:S04]  /*222c0*/  ULOP3.LUT UR10, UR10, 0x200, URZ, 0xc0, !UPT ;  /* 0x000002000a0a7892 */ /* 0x000fc8000f8ec03f */
[----:B------:R-:W-:-:S04]  /*222d0*/  ULEA.HI UR10, UR6, UR10, URZ, 0x1c ;  /* 0x0000000a060a7291 */ /* 0x000fc8000f8fe03f */
[----:B------:R-:W-:Y:S01]  /*222e0*/  ULOP3.LUT UR36, UR10, 0x3fff, URZ, 0xc0, !UPT ;  /* 0x00003fff0a247892 */ /* 0x000fe2000f8ec03f */
[----:B------:R-:W-:-:S08]  /*222f0*/  WARPGROUP.ARRIVE ;  /* 0x00000000000079c5 */ /* 0x000fd00000000000 */
[----:B------:R-:W-:Y:S01]  /*22300*/  QGMMA.64x128x32.F32.E4M3.E4M3 R76, gdesc[UR36], RZ, !UPT, gsb0 ;  /* 0x01e00000244c79f3 */ /* 0x000fe2000c0008ff */
[----:B------:R-:W-:Y:S01]  /*22310*/  UIADD3 UR40, UP0, UR36, 0x2, URZ ;  /* 0x0000000224287890 */ /* 0x000fe2000ff1e03f */
[----:B------:R-:W-:-:S03]  /*22320*/  UMOV UR10, URZ ;  /* 0x0000003f000a7c82 */ /* 0x000fc60008000000 */
[----:B------:R-:W-:-:S04]  /*22330*/  UIADD3.X UR41, UR10, 0x40000040, URZ, UP0, !UPT ;  /* 0x400000400a297890 */ /* 0x000fc800087fe43f */
[----:B------:R-:W-:Y:S01]  /*22340*/  UIADD3.64 UR12, UR40, 0x2, URZ ;  /* 0x00000002280c7897 */ /* 0x000fe2000fffe03f */
[----:B------:R-:W-:Y:S02]  /*22350*/  WARPGROUP.DEPBAR.LE gsb0, 0x0 ;  /* 0x00008000000079c5 */ /* 0x000fe40000010000 */
[----:B------:R-:W-:-:S06]  /*22360*/  WARPGROUP.ARRIVE ;  /* 0x00000000000079c5 */ /* 0x000fcc0000000000 */
[----:B------:R-:W-:Y:S01]  /*22370*/  QGMMA.64x128x32.F32.E4M3.E4M3 R76, gdesc[UR40], R76, gsb0 ;  /* 0x01e00000284c79f3 */ /* 0x000fe2000800084c */
[----:B------:R-:W-:Y:S02]  /*22380*/  UIADD3.64 UR16, UR40, 0x4, URZ ;  /* 0x0000000428107897 */ /* 0x000fe4000fffe03f */
[----:B------:R-:W-:Y:S02]  /*22390*/  WARPGROUP.DEPBAR.LE gsb0, 0x0 ;  /* 0x00008000000079c5 */ /* 0x000fe40000010000 */
[----:B------:R-:W-:-:S07]  /*223a0*/  WARPGROUP.ARRIVE ;  /* 0x00000000000079c5 */ /* 0x000fce0000000000 */
        /* <DEDUP_REMOVED lines=43> */
[----:B------:R-:W-:Y:S01]  /*22660*/  UMOV UR10, UR54 ;  /* 0x00000036000a7c82 */ /* 0x000fe20008000000 */
[----:B------:R-:W-:Y:S01]  /*22670*/  UMOV UR11, UR55 ;  /* 0x00000037000b7c82 */ /* 0x000fe20008000000 */
[----:B------:R-:W-:Y:S02]  /*22680*/  R2UR UR55, R14 ;  /* 0x000000000e3772ca */ /* 0x000fe400000e0000 */
[----:B------:R-:W-:Y:S01]  /*22690*/  R2UR UR54, R13 ;  /* 0x000000000d3672ca */ /* 0x000fe200000e0000 */
[----:B------:R-:W-:Y:S01]  /*226a0*/  UIADD3.64 UR52, UR40, 0x1802, URZ ;  /* 0x0000180228347897 */ /* 0x000fe2000fffe03f */
[----:B------:R-:W-:Y:S02]  /*226b0*/  WARPGROUP.DEPBAR.LE gsb0, 0x0 ;  /* 0x00008000000079c5 */ /* 0x000fe40000010000 */
[----:B------:R-:W-:-:S06]  /*226c0*/  WARPGROUP.ARRIVE ;  /* 0x00000000000079c5 */ /* 0x000fcc0000000000 */
[----:B------:R-:W-:Y:S01]  /*226d0*/  QGMMA.64x128x32.F32.E4M3.E4M3 R76, gdesc[UR56], R76, gsb0 ;  /* 0x01e00000384c79f3 */ /* 0x000fe2000800084c */
[----:B------:R-:W-:Y:S02]  /*226e0*/  R2UR UR51, R12 ;  /* 0x000000000c3372ca */ /* 0x000fe400000e0000 */
[----:B------:R-:W-:Y:S01]  /*226f0*/  R2UR UR50, R0 ;  /* 0x00000000003272ca */ /* 0x000fe200000e0000 */
        /* <DEDUP_REMOVED lines=8> */
[----:B------:R-:W-:Y:S01]  /*22780*/  UIADD3.64 UR44, UR40, 0x400, URZ ;  /* 0x00000400282c7897 */ /* 0x000fe2000fffe03f */
[----:B------:R-:W-:Y:S01]  /*22790*/  UMOV UR46, UR42 ;  /* 0x0000002a002e7c82 */ /* 0x000fe20008000000 */
[----:B------:R-:W-:Y:S01]  /*227a0*/  UMOV UR47, UR43 ;  /* 0x0000002b002f7c82 */ /* 0x000fe20008000000 */
[----:B------:R-:W-:Y:S02]  /*227b0*/  WARPGROUP.DEPBAR.LE gsb0, 0x0 ;  /* 0x00008000000079c5 */ /* 0x000fe40000010000 */
[----:B------:R-:W-:-:S06]  /*227c0*/  WARPGROUP.ARRIVE ;  /* 0x00000000000079c5 */ /* 0x000fcc0000000000 */
[----:B------:R-:W-:Y:S01]  /*227d0*/  QGMMA.64x128x32.F32.E4M3.E4M3 R152, gdesc[UR36], RZ, !UPT, gsb0 ;  /* 0x01e00000249879f3 */ /* 0x000fe2000c0008ff */
        /* <DEDUP_REMOVED lines=9> */
[----:B------:R-:W-:-:S05]  /*22870*/  UIADD3.64 UR44, UR40, 0xbfe, URZ ;  /* 0x00000bfe282c7897 */ /* 0x000fca000fffe03f */
[----:B------:R-:W-:Y:S01]  /*22880*/  UMOV UR46, UR20 ;  /* 0x00000014002e7c82 */ /* 0x000fe20008000000 */
[----:B------:R-:W-:Y:S01]  /*22890*/  UMOV UR47, UR21 ;  /* 0x00000015002f7c82 */ /* 0x000fe20008000000 */
[----:B------:R-:W-:Y:S02]  /*228a0*/  WARPGROUP.DEPBAR.LE gsb0, 0x0 ;  /* 0x00008000000079c5 */ /* 0x000fe40000010000 */
[----:B------:R-:W-:-:S06]  /*228b0*/  WARPGROUP.ARRIVE ;  /* 0x00000000000079c5 */ /* 0x000fcc0000000000 */
[----:B------:R-:W-:Y:S03]  /*228c0*/  QGMMA.64x128x32.F32.E4M3.E4M3 R152, gdesc[UR16], R152, gsb0 ;  /* 0x01e00000109879f3 */ /* 0x000fe60008000898 */
[----:B------:R-:W-:Y:S02]  /*228d0*/  WARPGROUP.DEPBAR.LE gsb0, 0x0 ;  /* 0x00008000000079c5 */ /* 0x000fe40000010000 */
[----:B------:R-:W-:-:S07]  /*228e0*/  WARPGROUP.ARRIVE ;  /* 0x00000000000079c5 */ /* 0x000fce0000000000 */
[----:B------:R-:W-:Y:S01]  /*228f0*/  QGMMA.64x128x32.F32.E4M3.E4M3 R152, gdesc[UR44], R152, gsb0 ;  /* 0x01e000002c9879f3 */ /* 0x000fe20008000898 */
[----:B------:R-:W-:Y:S01]  /*22900*/  UIADD3.64 UR44, UR40, 0xc00, URZ ;  /* 0x00000c00282c7897 */ /* 0x000fe2000fffe03f */
[----:B------:R-:W-:Y:S01]  /*22910*/  UMOV UR46, UR10 ;  /* 0x0000000a002e7c82 */ /* 0x000fe20008000000 */
[----:B------:R-:W-:Y:S01]  /*22920*/  UMOV UR47, UR11 ;  /* 0x0000000b002f7c82 */ /* 0x000fe20008000000 */
[----:B------:R-:W-:Y:S01]  /*22930*/  UIADD3.64 UR20, UR42, 0x402, URZ ;  /* 0x000004022a147897 */ /* 0x000fe2000fffe03f */
[----:B------:R-:W-:Y:S02]  /*22940*/  WARPGROUP.DEPBAR.LE gsb0, 0x0 ;  /* 0x00008000000079c5 */ /* 0x000fe40000010000 */
[----:B------:R-:W-:-:S06]  /*22950*/  WARPGROUP.ARRIVE ;  /* 0x00000000000079c5 */ /* 0x000fcc0000000000 */
        /* <DEDUP_REMOVED lines=52> */
[----:B------:R-:W0:Y:S01]  /*22ca0*/  S2R R151, SR_TID.X ;  /* 0x0000000000977919 */ /* 0x000e220000002100 */
[----:B---3--:R-:W-:Y:S02]  /*22cb0*/  R2UR UR11, R4 ;  /* 0x00000000040b72ca */ /* 0x008fe400000e0000 */
[----:B----4-:R-:W-:Y:S02]  /*22cc0*/  R2UR UR10, R2 ;  /* 0x00000000020a72ca */ /* 0x010fe400000e0000 */
[C---:B------:R-:W-:Y:S02]  /*22cd0*/  LOP3.LUT R17, R3.reuse, 0x8, RZ, 0xfc, !PT ;  /* 0x0000000803117812 */ /* 0x040fe400078efcff */
[----:B------:R-:W-:Y:S01]  /*22ce0*/  LOP3.LUT R149, R3, 0x88, RZ, 0xfc, !PT ;  /* 0x0000008803957812 */ /* 0x000fe200078efcff */
[----:B------:R-:W-:-:S02]  /*22cf0*/  IMAD.MOV.U32 R9, RZ, RZ, R81 ;  /* 0x000000ffff097224 */ /* 0x000fc400078e0051 */
[----:B0-----:R-:W-:Y:S01]  /*22d00*/  IMAD.SHL.U32 R151, R151, 0x2, RZ ;  /* 0x0000000297977824 */ /* 0x001fe200078e00ff */
[----:B------:R-:W-:Y:S02]  /*22d10*/  WARPGROUP.DEPBAR.LE gsb0, 0x0 ;  /* 0x00008000000079c5 */ /* 0x000fe40000010000 */
[----:B------:R-:W-:-:S06]  /*22d20*/  WARPGROUP.ARRIVE ;  /* 0x00000000000079c5 */ /* 0x000fcc0000000000 */
[----:B------:R-:W-:Y:S01]  /*22d30*/  QGMMA.64x128x32.F32.E4M3.E4M3 R152, gdesc[UR44], R152, gsb0 ;  /* 0x01e000002c9879f3 */ /* 0x000fe20008000898 */
[----:B------:R-:W-:-:S04]  /*22d40*/  LOP3.LUT R2, R151, 0x6, RZ, 0xc0, !PT ;  /* 0x0000000697027812 */ /* 0x000fc800078ec0ff */
[----:B------:R-:W-:Y:S02]  /*22d50*/  IADD3 R4, P1, R2, UR11, RZ ;  /* 0x0000000b02047c10 */ /* 0x000fe4000ff3e0ff */
[----:B------:R-:W-:Y:S02]  /*22d60*/  LOP3.LUT R2, R3, 0x80, RZ, 0xfc, !PT ;  /* 0x0000008003027812 */ /* 0x000fe400078efcff */
[----:B------:R-:W-:Y:S01]  /*22d70*/  IADD3 R6, P3, R4, 0x9, RZ ;  /* 0x0000000904067810 */ /* 0x000fe20007f7e0ff */
[----:B------:R-:W-:-:S03]  /*22d80*/  IMAD.X R5, RZ, RZ, UR10, P1 ;  /* 0x0000000aff057e24 */ /* 0x000fc600088e06ff */
[C---:B------:R-:W-:Y:S01]  /*22d90*/  ISETP.GT.U32.AND P2, PT, R6.reuse, R3, PT ;  /* 0x000000030600720c */ /* 0x040fe20003f44070 */
[----:B------:R-:W-:Y:S01]  /*22da0*/  IMAD.X R7, RZ, RZ, R5, P3 ;  /* 0x000000ffff077224 */ /* 0x000fe200018e0605 */
[C---:B------:R-:W-:Y:S02]  /*22db0*/  ISETP.GT.U32.AND P6, PT, R6.reuse, R17, PT ;  /* 0x000000110600720c */ /* 0x040fe40003fc4070 */
[C---:B------:R-:W-:Y:S02]  /*22dc0*/  ISETP.GT.U32.AND P3, PT, R6.reuse, R2, PT ;  /* 0x000000020600720c */ /* 0x040fe40003f64070 */
[----:B------:R-:W-:Y:S01]  /*22dd0*/  ISETP.GT.U32.AND P1, PT, R6, R149, PT ;  /* 0x000000950600720c */ /* 0x000fe20003f24070 */
[----:B------:R-:W-:Y:S01]  /*22de0*/  IMAD.MOV.U32 R8, RZ, RZ, R83 ;  /* 0x000000ffff087224 */ /* 0x000fe200078e0053 */
[----:B------:R-:W-:Y:S01]  /*22df0*/  ISETP.GT.U32.AND.EX P2, PT, R7, RZ, PT, P2 ;  /* 0x000000ff0700720c */ /* 0x000fe20003f44120 */
[----:B------:R-:W-:Y:S01]  /*22e00*/  FMUL R9, R9, UR7 ;  /* 0x0000000709097c20 */ /* 0x000fe20008400000 */
[----:B------:R-:W-:-:S02]  /*22e10*/  ISETP.GT.U32.AND.EX P6, PT, R7, RZ, PT, P6 ;  /* 0x000000ff0700720c */ /* 0x000fc40003fc4160 */
[C---:B------:R-:W-:Y:S02]  /*22e20*/  ISETP.GT.U32.AND.EX P3, PT, R7.reuse, RZ, PT, P3 ;  /* 0x000000ff0700720c */ /* 0x040fe40003f64130 */
[----:B------:R-:W-:Y:S02]  /*22e30*/  ISETP.GT.U32.AND.EX P1, PT, R7, RZ, PT, P1 ;  /* 0x000000ff0700720c */ /* 0x000fe40003f24110 */
[----:B------:R-:W-:Y:S01]  /*22e40*/  IADD3 R7, P4, R4, 0x10, RZ ;  /* 0x0000001004077810 */ /* 0x000fe20007f9e0ff */
[----:B------:R-:W-:Y:S01]  /*22e50*/  FMUL R8, R8, UR7 ;  /* 0x0000000708087c20 */ /* 0x000fe20008400000 */
[----:B------:R-:W-:Y:S01]  /*22e60*/  FSEL R25, R9, -INF , !P2 ;  /* 0xff80000009197808 */ /* 0x000fe20005000000 */
[----:B------:R-:W-:Y:S01]  /*22e70*/  IMAD.MOV.U32 R71, RZ, RZ, R84 ;  /* 0x000000ffff477224 */ /* 0x000fe200078e0054 */
[----:B------:R-:W-:Y:S01]  /*22e80*/  ISETP.GT.U32.AND P2, PT, R7, R3, PT ;  /* 0x000000030700720c */ /* 0x000fe20003f44070 */
[----:B------:R-:W-:Y:S01]  /*22e90*/  IMAD.X R9, RZ, RZ, R5, P4 ;  /* 0x000000ffff097224 */ /* 0x000fe200020e0605 */
[----:B------:R-:W-:Y:S01]  /*22ea0*/  FSEL R28, R8, -INF , !P6 ;  /* 0xff800000081c7808 */ /* 0x000fe20007000000 */
[----:B------:R-:W-:-:S02]  /*22eb0*/  IMAD.MOV.U32 R61, RZ, RZ, R104 ;  /* 0x000000ffff3d7224 */ /* 0x000fc400078e0068 */
[----:B------:R-:W-:Y:S01]  /*22ec0*/  FMUL R8, R71, UR7 ;  /* 0x0000000747087c20 */ /* 0x000fe20008400000 */
[----:B------:R-:W-:Y:S01]  /*22ed0*/  IMAD.MOV.U32 R24, RZ, RZ, R86 ;  /* 0x000000ffff187224 */ /* 0x000fe200078e0056 */
[----:B------:R-:W-:Y:S02]  /*22ee0*/  IADD3 R6, P5, R4, 0x11, RZ ;  /* 0x0000001104067810 */ /* 0x000fe40007fbe0ff */
[----:B------:R-:W-:Y:S02]  /*22ef0*/  ISETP.GT.U32.AND P6, PT, R7, R17, PT ;  /* 0x000000110700720c */ /* 0x000fe40003fc4070 */
[C---:B------:R-:W-:Y:S01]  /*22f00*/  ISETP.GT.U32.AND.EX P2, PT, R9.reuse, RZ, PT, P2 ;  /* 0x000000ff0900720c */ /* 0x040fe20003f44120 */
[----:B------:R-:W-:Y:S01]  /*22f10*/  IMAD.MOV.U32 R14, RZ, RZ, R87 ;  /* 0x000000ffff0e7224 */ /* 0x000fe200078e0057 */
[----:B------:R-:W-:Y:S01]  /*22f20*/  ISETP.GT.U32.AND.EX P6, PT, R9, RZ, PT, P6 ;  /* 0x000000ff0900720c */ /* 0x000fe20003fc4160 */
[----:B------:R-:W-:Y:S01]  /*22f30*/  IMAD.MOV.U32 R70, RZ, RZ, R85 ;  /* 0x000000ffff467224 */ /* 0x000fe200078e0055 */
[----:B------:R-:W-:Y:S01]  /*22f40*/  ISETP.GT.U32.AND P4, PT, R6, R3, PT ;  /* 0x000000030600720c */ /* 0x000fe20003f84070 */
[----:B------:R-:W-:-:S02]  /*22f50*/  IMAD.MOV.U32 R62, RZ, RZ, R103 ;  /* 0x000000ffff3e7224 */ /* 0x000fc400078e0067 */
[----:B------:R-:W-:Y:S02]  /*22f60*/  IMAD.MOV.U32 R69, RZ, RZ, R88 ;  /* 0x000000ffff457224 */ /* 0x000fe400078e0058 */
[----:B------:R-:W-:Y:S02]  /*22f70*/  IMAD.MOV.U32 R47, RZ, RZ, R102 ;  /* 0x000000ffff2f7224 */ /* 0x000fe400078e0066 */
[----:B------:R-:W-:Y:S02]  /*22f80*/  IMAD.MOV.U32 R13, RZ, RZ, R90 ;  /* 0x000000ffff0d7224 */ /* 0x000fe400078e005a */
[----:B------:R-:W-:Y:S02]  /*22f90*/  IMAD.MOV.U32 R68, RZ, RZ, R89 ;  /* 0x000000ffff447224 */ /* 0x000fe400078e0059 */
[----:B------:R-:W-:Y:S02]  /*22fa0*/  IMAD.MOV.U32 R16, RZ, RZ, R139 ;  /* 0x000000ffff107224 */ /* 0x000fe400078e008b */
        /* <DEDUP_REMOVED lines=8> */
[----:B------:R-:W-:Y:S01]  /*23030*/  IMAD.MOV.U32 R48, RZ, RZ, R99 ;  /* 0x000000ffff307224 */ /* 0x000fe200078e0063 */
[----:B------:R-:W-:Y:S02]  /*23040*/  WARPGROUP.DEPBAR.LE gsb0, 0x0 ;  /* 0x00008000000079c5 */ /* 0x000fe40000010000 */
[----:B------:R-:W-:Y:S01]  /*23050*/  FMUL R157, R157, UR7 ;  /* 0x000000079d9d7c20 */ /* 0x000fe20008400000 */
[----:B------:R-:W-:-:S04]  /*23060*/  FMUL R159, R159, UR7 ;  /* 0x000000079f9f7c20 */ /* 0x000fc80008400000 */
[----:B------:R-:W-:Y:S02]  /*23070*/  FSEL R104, R157, -INF , !P3 ;  /* 0xff8000009d687808 */ /* 0x000fe40005800000 */
[----:B------:R-:W-:Y:S02]  /*23080*/  ISETP.GT.U32.AND P3, PT, R7, R2, PT ;  /* 0x000000020700720c */ /* 0x000fe40003f64070 */
[----:B------:R-:W-:Y:S01]  /*23090*/  FSEL R72, R159, -INF , !P1 ;  /* 0xff8000009f487808 */ /* 0x000fe20004800000 */
[----:B------:R-:W-:Y:S01]  /*230a0*/  FMUL R160, R160, UR7 ;  /* 0x00000007a0a07c20 */ /* 0x000fe20008400000 */
[----:B------:R-:W-:Y:S01]  /*230b0*/  ISETP.GT.U32.AND P1, PT, R7, R149, PT ;  /* 0x000000950700720c */ /* 0x000fe20003f24070 */
[----:B------:R-:W-:Y:S01]  /*230c0*/  FMUL R7, R24, UR7 ;  /* 0x0000000718077c20 */ /* 0x000fe20008400000 */
[----:B------:R-:W-:Y:S02]  /*230d0*/  ISETP.GT.U32.AND.EX P3, PT, R9, RZ, PT, P3 ;  /* 0x000000ff0900720c */ /* 0x000fe40003f64130 */
[----:B------:R-:W-:Y:S01]  /*230e0*/  FSEL R24, R8, -INF , !P2 ;  /* 0xff80000008187808 */ /* 0x000fe20005000000 */
[----:B------:R-:W-:Y:S01]  /*230f0*/  IMAD.X R8, RZ, RZ, R5, P5 ;  /* 0x000000ffff087224 */ /* 0x000fe200028e0605 */
[----:B------:R-:W-:-:S02]  /*23100*/  ISETP.GT.U32.AND P2, PT, R6, R17, PT ;  /* 0x000000110600720c */ /* 0x000fc40003f44070 */
[----:B------:R-:W-:Y:S01]  /*23110*/  FSEL R141, R7, -INF , !P6 ;  /* 0xff800000078d7808 */ /* 0x000fe20007000000 */
[----:B------:R-:W-:Y:S01]  /*23120*/  FMUL R7, R14, UR7 ;  /* 0x000000070e077c20 */ /* 0x000fe20008400000 */
[----:B------:R-:W-:Y:S01]  /*23130*/  FSEL R103, R160, -INF , !P3 ;  /* 0xff800000a0677808 */ /* 0x000fe20005800000 */
[----:B------:R-:W-:Y:S01]  /*23140*/  FMUL R162, R162, UR7 ;  /* 0x00000007a2a27c20 */ /* 0x000fe20008400000 */
[C---:B------:R-:W-:Y:S02]  /*23150*/  ISETP.GT.U32.AND P6, PT, R6.reuse, R2, PT ;  /* 0x000000020600720c */ /* 0x040fe40003fc4070 */
[----:B------:R-:W-:Y:S02]  /*23160*/  ISETP.GT.U32.AND P3, PT, R6, R149, PT ;  /* 0x000000950600720c */ /* 0x000fe40003f64070 */
[----:B------:R-:W-:Y:S01]  /*23170*/  ISETP.GT.U32.AND.EX P1, PT, R9, RZ, PT, P1 ;  /* 0x000000ff0900720c */ /* 0x000fe20003f24110 */
[----:B------:R-:W-:Y:S01]  /*23180*/  FMUL R9, R70, UR7 ;  /* 0x0000000746097c20 */ /* 0x000fe20008400000 */
[----:B------:R-:W-:-:S02]  /*23190*/  IADD3 R6, P5, R4, 0x18, RZ ;  /* 0x0000001804067810 */ /* 0x000fc40007fbe0ff */
[C---:B------:R-:W-:Y:S02]  /*231a0*/  ISETP.GT.U32.AND.EX P2, PT, R8.reuse, RZ, PT, P2 ;  /* 0x000000ff0800720c */ /* 0x040fe40003f44120 */
[----:B------:R-:W-:Y:S01]  /*231b0*/  ISETP.GT.U32.AND.EX P4, PT, R8, RZ, PT, P4 ;  /* 0x000000ff0800720c */ /* 0x000fe20003f84140 */
[----:B------:R-:W-:Y:S01]  /*231c0*/  FMUL R161, R161, UR7 ;  /* 0x00000007a1a17c20 */ /* 0x000fe20008400000 */
[----:B------:R-:W-:Y:S01]  /*231d0*/  FSEL R140, R7, -INF , !P2 ;  /* 0xff800000078c7808 */ /* 0x000fe20005000000 */
[----:B------:R-:W-:Y:S01]  /*231e0*/  IMAD.X R7, RZ, RZ, R5, P5 ;  /* 0x000000ffff077224 */ /* 0x000fe200028e0605 */
[----:B------:R-:W-:Y:S02]  /*231f0*/  FSEL R71, R162, -INF , !P1 ;  /* 0xff800000a2477808 */ /* 0x000fe40004800000 */
[----:B------:R-:W-:Y:S02]  /*23200*/  FSEL R14, R9, -INF , !P4 ;  /* 0xff800000090e7808 */ /* 0x000fe40006000000 */
[----:B------:R-:W-:-:S02]  /*23210*/  ISETP.GT.U32.AND P1, PT, R6, R3, PT ;  /* 0x000000030600720c */ /* 0x000fc40003f24070 */
[C---:B------:R-:W-:Y:S02]  /*23220*/  ISETP.GT.U32.AND P4, PT, R6.reuse, R17, PT ;  /* 0x000000110600720c */ /* 0x040fe40003f84070 */
[C---:B------:R-:W-:Y:S02]  /*23230*/  ISETP.GT.U32.AND P2, PT, R6.reuse, R2, PT ;  /* 0x000000020600720c */ /* 0x040fe40003f44070 */
[----:B------:R-:W-:Y:S02]  /*23240*/  ISETP.GT.U32.AND P5, PT, R6, R149, PT ;  /* 0x000000950600720c */ /* 0x000fe40003fa4070 */
[----:B------:R-:W-:Y:S01]  /*23250*/  ISETP.GT.U32.AND.EX P6, PT, R8, RZ, PT, P6 ;  /* 0x000000ff0800720c */ /* 0x000fe20003fc4160 */
[----:B------:R-:W-:Y:S01]  /*23260*/  FMUL R9, R69, UR7 ;  /* 0x0000000745097c20 */ /* 0x000fe20008400000 */
[C---:B------:R-:W-:Y:S02]  /*23270*/  ISETP.GT.U32.AND.EX P1, PT, R7.reuse, RZ, PT, P1 ;  /* 0x000000ff0700720c */ /* 0x040fe40003f24110 */
[----:B------:R-:W-:-:S02]  /*23280*/  ISETP.GT.U32.AND.EX P4, PT, R7, RZ, PT, P4 ;  /* 0x000000ff0700720c */ /* 0x000fc40003f84140 */
[C---:B------:R-:W-:Y:S02]  /*23290*/  ISETP.GT.U32.AND.EX P2, PT, R7.reuse, RZ, PT, P2 ;  /* 0x000000ff0700720c */ /* 0x040fe40003f44120 */
[----:B------:R-:W-:Y:S02]  /*232a0*/  ISETP.GT.U32.AND.EX P5, PT, R7, RZ, PT, P5 ;  /* 0x000000ff0700720c */ /* 0x000fe40003fa4150 */
[----:B------:R-:W-:Y:S02]  /*232b0*/  FSEL R102, R161, -INF , !P6 ;  /* 0xff800000a1667808 */ /* 0x000fe40007000000 */
[----:B------:R-:W-:Y:S02]  /*232c0*/  IADD3 R7, P6, R4, 0x19, RZ ;  /* 0x0000001904077810 */ /* 0x000fe40007fde0ff */
[----:B------:R-:W-:Y:S01]  /*232d0*/  ISETP.GT.U32.AND.EX P3, PT, R8, RZ, PT, P3 ;  /* 0x000000ff0800720c */ /* 0x000fe20003f64130 */
[----:B------:R-:W-:Y:S01]  /*232e0*/  FMUL R8, R13, UR7 ;  /* 0x000000070d087c20 */ /* 0x000fe20008400000 */
[----:B------:R-:W-:Y:S01]  /*232f0*/  FMUL R163, R163, UR7 ;  /* 0x00000007a3a37c20 */ /* 0x000fe20008400000 */
[----:B------:R-:W-:Y:S01]  /*23300*/  FSEL R13, R9, -INF , !P1 ;  /* 0xff800000090d7808 */ /* 0x000fe20004800000 */
[----:B------:R-:W-:Y:S01]  /*23310*/  FMUL R164, R164, UR7 ;  /* 0x00000007a4a47c20 */ /* 0x000fe20008400000 */
[----:B------:R-:W-:Y:S01]  /*23320*/  IMAD.X R9, RZ, RZ, R5, P6 ;  /* 0x000000ffff097224 */ /* 0x000fe200030e0605 */
[----:B------:R-:W-:Y:S01]  /*23330*/  ISETP.GT.U32.AND P1, PT, R7, R3, PT ;  /* 0x000000030700720c */ /* 0x000fe20003f24070 */
[----:B------:R-:W-:Y:S01]  /*23340*/  FMUL R166, R166, UR7 ;  /* 0x00000007a6a67c20 */ /* 0x000fe20008400000 */
[----:B------:R-:W-:Y:S01]  /*23350*/  FSEL R139, R8, -INF , !P4 ;  /* 0xff800000088b7808 */ /* 0x000fe20006000000 */
[----:B------:R-:W-:Y:S01]  /*23360*/  FMUL R8, R68, UR7 ;  /* 0x0000000744087c20 */ /* 0x000fe20008400000 */
[----:B------:R-:W-:-:S02]  /*23370*/  FSEL R70, R163, -INF , !P3 ;  /* 0xff800000a3467808 */ /* 0x000fc40005800000 */
[----:B------:R-:W-:Y:S02]  /*23380*/  FSEL R101, R164, -INF , !P2 ;  /* 0xff800000a4657808 */ /* 0x000fe40005000000 */
[----:B------:R-:W-:Y:S02]  /*23390*/  IADD3 R6, P3, R4, 0x20, RZ ;  /* 0x0000002004067810 */ /* 0x000fe40007f7e0ff */
[C---:B------:R-:W-:Y:S02]  /*233a0*/  ISETP.GT.U32.AND P4, PT, R7.reuse, R17, PT ;  /* 0x000000110700720c */ /* 0x040fe40003f84070 */
[----:B------:R-:W-:Y:S02]  /*233b0*/  ISETP.GT.U32.AND P2, PT, R7, R2, PT ;  /* 0x000000020700720c */ /* 0x000fe40003f44070 */
[----:B------:R-:W-:Y:S02]  /*233c0*/  ISETP.GT.U32.AND.EX P1, PT, R9, RZ, PT, P1 ;  /* 0x000000ff0900720c */ /* 0x000fe40003f24110 */
[----:B------:R-:W-:Y:S01]  /*233d0*/  FSEL R69, R166, -INF , !P5 ;  /* 0xff800000a6457808 */ /* 0x000fe20006800000 */
[----:B------:R-:W-:Y:S01]  /*233e0*/  FMUL R165, R165, UR7 ;  /* 0x00000007a5a57c20 */ /* 0x000fe20008400000 */
[----:B------:R-:W-:Y:S01]  /*233f0*/  ISETP.GT.U32.AND P5, PT, R7, R149, PT ;  /* 0x000000950700720c */ /* 0x000fe20003fa4070 */
[----:B------:R-:W-:Y:S01]  /*23400*/  FMUL R7, R12, UR7 ;  /* 0x000000070c077c20 */ /* 0x000fe20008400000 */
[----:B------:R-:W-:-:S02]  /*23410*/  ISETP.GT.U32.AND.EX P4, PT, R9, RZ, PT, P4 ;  /* 0x000000ff0900720c */ /* 0x000fc40003f84140 */
[----:B------:R-:W-:Y:S02]  /*23420*/  ISETP.GT.U32.AND.EX P2, PT, R9, RZ, PT, P2 ;  /* 0x000000ff0900720c */ /* 0x000fe40003f44120 */
[----:B------:R-:W-:Y:S01]  /*23430*/  FSEL R12, R8, -INF , !P1 ;  /* 0xff800000080c7808 */ /* 0x000fe20004800000 */
[----:B------:R-:W-:Y:S01]  /*23440*/  IMAD.X R8, RZ, RZ, R5, P3 ;  /* 0x000000ffff087224 */ /* 0x000fe200018e0605 */
[C---:B------:R-:W-:Y:S02]  /*23450*/  ISETP.GT.U32.AND P1, PT, R6.reuse, R17, PT ;  /* 0x000000110600720c */ /* 0x040fe40003f24070 */
[----:B------:R-:W-:Y:S02]  /*23460*/  ISETP.GT.U32.AND P6, PT, R6, R3, PT ;  /* 0x000000030600720c */ /* 0x000fe40003fc4070 */
[----:B------:R-:W-:Y:S01]  /*23470*/  FSEL R138, R7, -INF , !P4 ;  /* 0xff800000078a7808 */ /* 0x000fe20006000000 */
[----:B------:R-:W-:Y:S01]  /*23480*/  FMUL R7, R0, UR7 ;  /* 0x0000000700077c20 */ /* 0x000fe20008400000 */
[----:B------:R-:W-:Y:S01]  /*23490*/  FSEL R100, R165, -INF , !P2 ;  /* 0xff800000a5647808 */ /* 0x000fe20005000000 */
[----:B------:R-:W-:Y:S01]  /*234a0*/  FMUL R167, R167, UR7 ;  /* 0x00000007a7a77c20 */ /* 0x000fe20008400000 */
[----:B------:R-:W-:-:S02]  /*234b0*/  ISETP.GT.U32.AND P4, PT, R6, R2, PT ;  /* 0x000000020600720c */ /* 0x000fc40003f84070 */
[----:B------:R-:W-:Y:S02]  /*234c0*/  ISETP.GT.U32.AND P2, PT, R6, R149, PT ;  /* 0x000000950600720c */ /* 0x000fe40003f44070 */
[----:B------:R-:W-:Y:S01]  /*234d0*/  ISETP.GT.U32.AND.EX P5, PT, R9, RZ, PT, P5 ;  /* 0x000000ff0900720c */ /* 0x000fe20003fa4150 */
[----:B------:R-:W-:Y:S01]  /*234e0*/  FMUL R9, R67, UR7 ;  /* 0x0000000743097c20 */ /* 0x000fe20008400000 */
[----:B------:R-:W-:Y:S02]  /*234f0*/  IADD3 R6, P3, R4, 0x21, RZ ;  /* 0x0000002104067810 */ /* 0x000fe40007f7e0ff */
[C---:B------:R-:W-:Y:S02]  /*23500*/  ISETP.GT.U32.AND.EX P1, PT, R8.reuse, RZ, PT, P1 ;  /* 0x000000ff0800720c */ /* 0x040fe40003f24110 */
[----:B------:R-:W-:Y:S01]  /*23510*/  ISETP.GT.U32.AND.EX P6, PT, R8, RZ, PT, P6 ;  /* 0x000000ff0800720c */ /* 0x000fe20003fc4160 */
[----:B------:R-:W-:Y:S01]  /*23520*/  FMUL R168, R168, UR7 ;  /* 0x00000007a8a87c20 */ /* 0x000fe20008400000 */
[----:B------:R-:W-:Y:S01]  /*23530*/  FSEL R137, R7, -INF , !P1 ;  /* 0xff80000007897808 */ /* 0x000fe20004800000 */
[----:B------:R-:W-:Y:S01]  /*23540*/  IMAD.X R7, RZ, RZ, R5, P3 ;  /* 0x000000ffff077224 */ /* 0x000fe200018e0605 */
[----:B------:R-:W-:-:S02]  /*23550*/  FSEL R68, R167, -INF , !P5 ;  /* 0xff800000a7447808 */ /* 0x000fc40006800000 */
[----:B------:R-:W-:Y:S02]  /*23560*/  FSEL R0, R9, -INF , !P6 ;  /* 0xff80000009007808 */ /* 0x000fe40007000000 */
[C---:B------:R-:W-:Y:S02]  /*23570*/  ISETP.GT.U32.AND P5, PT, R6.reuse, R3, PT ;  /* 0x000000030600720c */ /* 0x040fe40003fa4070 */
[C---:B------:R-:W-:Y:S02]  /*23580*/  ISETP.GT.U32.AND P6, PT, R6.reuse, R17, PT ;  /* 0x000000110600720c */ /* 0x040fe40003fc4070 */
[C---:B------:R-:W-:Y:S02]  /*23590*/  ISETP.GT.U32.AND P1, PT, R6.reuse, R2, PT ;  /* 0x000000020600720c */ /* 0x040fe40003f24070 */
[----:B------:R-:W-:Y:S02]  /*235a0*/  ISETP.GT.U32.AND P3, PT, R6, R149, PT ;  /* 0x000000950600720c */ /* 0x000fe40003f64070 */
[----:B------:R-:W-:Y:S01]  /*235b0*/  ISETP.GT.U32.AND.EX P4, PT, R8, RZ, PT, P4 ;  /* 0x000000ff0800720c */ /* 0x000fe20003f84140 */
[----:B------:R-:W-:Y:S01]  /*235c0*/  IMAD.MOV.U32 R50, RZ, RZ, R95 ;  /* 0x000000ffff327224 */ /* 0x000fe200078e005f */
[C---:B------:R-:W-:Y:S01]  /*235d0*/  ISETP.GT.U32.AND.EX P5, PT, R7.reuse, RZ, PT, P5 ;  /* 0x000000ff0700720c */ /* 0x040fe20003fa4150 */
[----:B------:R-:W-:Y:S01]  /*235e0*/  FMUL R9, R66, UR7 ;  /* 0x0000000742097c20 */ /* 0x000fe20008400000 */
        /* <DEDUP_REMOVED lines=10> */
[----:B------:R-:W-:Y:S01]  /*23690*/  IMAD.MOV.U32 R74, RZ, RZ, R96 ;  /* 0x000000ffff4a7224 */ /* 0x000fe200078e0060 */
[----:B------:R-:W-:Y:S01]  /*236a0*/  ISETP.GT.U32.AND P5, PT, R7, R3, PT ;  /* 0x000000030700720c */ /* 0x000fe20003fa4070 */
[----:B------:R-:W-:-:S02]  /*236b0*/  IMAD.X R9, RZ, RZ, R5, P4 ;  /* 0x000000ffff097224 */ /* 0x000fc400020e0605 */
[----:B------:R-:W-:Y:S01]  /*236c0*/  FMUL R171, R171, UR7 ;  /* 0x00000007abab7c20 */ /* 0x000fe20008400000 */
[----:B------:R-:W-:Y:S01]  /*236d0*/  IMAD.MOV.U32 R26, RZ, RZ, R136 ;  /* 0x000000ffff1a7224 */ /* 0x000fe200078e0088 */
[----:B------:R-:W-:Y:S01]  /*236e0*/  FSEL R136, R8, -INF , !P6 ;  /* 0xff80000008887808 */ /* 0x000fe20007000000 */
[----:B------:R-:W-:Y:S01]  /*236f0*/  IMAD.MOV.U32 R65, RZ, RZ, R98 ;  /* 0x000000ffff417224 */ /* 0x000fe200078e0062 */
[----:B------:R-:W-:Y:S01]  /*23700*/  FSEL R67, R170, -INF , !P2 ;  /* 0xff800000aa437808 */ /* 0x000fe20005000000 */
[----:B------:R-:W-:Y:S01]  /*23710*/  FMUL R8, R74, UR7 ;  /* 0x000000074a087c20 */ /* 0x000fe20008400000 */
[----:B------:R-:W-:Y:S02]  /*23720*/  FSEL R98, R169, -INF , !P1 ;  /* 0xff800000a9627808 */ /* 0x000fe40004800000 */
[----:B------:R-:W-:Y:S02]  /*23730*/  IADD3 R6, P2, R4, 0x29, RZ ;  /* 0x0000002904067810 */ /* 0x000fe40007f5e0ff */
[----:B------:R-:W-:-:S02]  /*23740*/  ISETP.GT.U32.AND P6, PT, R7, R17, PT ;  /* 0x000000110700720c */ /* 0x000fc40003fc4070 */
[----:B------:R-:W-:Y:S02]  /*23750*/  ISETP.GT.U32.AND P1, PT, R7, R2, PT ;  /* 0x000000020700720c */ /* 0x000fe40003f24070 */
[----:B------:R-:W-:Y:S02]  /*23760*/  ISETP.GT.U32.AND.EX P5, PT, R9, RZ, PT, P5 ;  /* 0x000000ff0900720c */ /* 0x000fe40003fa4150 */
[----:B------:R-:W-:Y:S01]  /*23770*/  FSEL R66, R171, -INF , !P3 ;  /* 0xff800000ab427808 */ /* 0x000fe20005800000 */
[----:B------:R-:W-:Y:S01]  /*23780*/  FMUL R172, R172, UR7 ;  /* 0x00000007acac7c20 */ /* 0x000fe20008400000 */
[----:B------:R-:W-:Y:S01]  /*23790*/  ISETP.GT.U32.AND P3, PT, R7, R149, PT ;  /* 0x000000950700720c */ /* 0x000fe20003f64070 */
[----:B------:R-:W-:Y:S01]  /*237a0*/  FMUL R7, R65, UR7 ;  /* 0x0000000741077c20 */ /* 0x000fe20008400000 */
[C---:B------:R-:W-:Y:S02]  /*237b0*/  ISETP.GT.U32.AND.EX P6, PT, R9.reuse, RZ, PT, P6 ;  /* 0x000000ff0900720c */ /* 0x040fe40003fc4160 */
[----:B------:R-:W-:-:S02]  /*237c0*/  ISETP.GT.U32.AND.EX P1, PT, R9, RZ, PT, P1 ;  /* 0x000000ff0900720c */ /* 0x000fc40003f24110 */
[----:B------:R-:W-:Y:S01]  /*237d0*/  FSEL R146, R8, -INF , !P5 ;  /* 0xff80000008927808 */ /* 0x000fe20006800000 */
[----:B------:R-:W-:Y:S01]  /*237e0*/  IMAD.X R8, RZ, RZ, R5, P2 ;  /* 0x000000ffff087224 */ /* 0x000fe200010e0605 */
[C---:B------:R-:W-:Y:S01]  /*237f0*/  ISETP.GT.U32.AND P5, PT, R6.reuse, R17, PT ;  /* 0x000000110600720c */ /* 0x040fe20003fa4070 */
[----:B------:R-:W-:Y:S01]  /*23800*/  IMAD.MOV.U32 R64, RZ, RZ, R97 ;  /* 0x000000ffff407224 */ /* 0x000fe200078e0061 */
[----:B------:R-:W-:Y:S01]  /*23810*/  ISETP.GT.U32.AND P4, PT, R6, R3, PT ;  /* 0x000000030600720c */ /* 0x000fe20003f84070 */
[----:B------:R-:W-:Y:S01]  /*23820*/  IMAD.MOV.U32 R15, RZ, RZ, R135 ;  /* 0x000000ffff0f7224 */ /* 0x000fe200078e0087 */
        /* <DEDUP_REMOVED lines=11> */
[----:B------:R-:W-:Y:S01]  /*238e0*/  IMAD.MOV.U32 R29, RZ, RZ, R134 ;  /* 0x000000ffff1d7224 */ /* 0x000fe200078e0086 */
[----:B------:R-:W-:Y:S01]  /*238f0*/  FSEL R134, R7, -INF , !P5 ;  /* 0xff80000007867808 */ /* 0x000fe20006800000 */
[----:B------:R-:W-:Y:S01]  /*23900*/  IMAD.X R7, RZ, RZ, R5, P2 ;  /* 0x000000ffff077224 */ /* 0x000fe200010e0605 */
[----:B------:R-:W-:Y:S01]  /*23910*/  FSEL R65, R174, -INF , !P3 ;  /* 0xff800000ae417808 */ /* 0x000fe20005800000 */
[----:B------:R-:W-:Y:S01]  /*23920*/  FMUL R173, R173, UR7 ;  /* 0x00000007adad7c20 */ /* 0x000fe20008400000 */
[----:B------:R-:W-:-:S02]  /*23930*/  FSEL R48, R9, -INF , !P4 ;  /* 0xff80000009307808 */ /* 0x000fc40006000000 */
[C---:B------:R-:W-:Y:S02]  /*23940*/  ISETP.GT.U32.AND P3, PT, R6.reuse, R3, PT ;  /* 0x000000030600720c */ /* 0x040fe40003f64070 */
[C---:B------:R-:W-:Y:S02]  /*23950*/  ISETP.GT.U32.AND P4, PT, R6.reuse, R17, PT ;  /* 0x000000110600720c */ /* 0x040fe40003f84070 */
[C---:B------:R-:W-:Y:S02]  /*23960*/  ISETP.GT.U32.AND P5, PT, R6.reuse, R2, PT ;  /* 0x000000020600720c */ /* 0x040fe40003fa4070 */
[----:B------:R-:W-:Y:S02]  /*23970*/  ISETP.GT.U32.AND P2, PT, R6, R149, PT ;  /* 0x000000950600720c */ /* 0x000fe40003f44070 */
[----:B------:R-:W-:Y:S01]  /*23980*/  ISETP.GT.U32.AND.EX P6, PT, R8, RZ, PT, P6 ;  /* 0x000000ff0800720c */ /* 0x000fe20003fc4160 */
[----:B------:R-:W-:Y:S01]  /*23990*/  FMUL R9, R63, UR7 ;  /* 0x000000073f097c20 */ /* 0x000fe20008400000 */
[----:B------:R-:W-:-:S02]  /*239a0*/  ISETP.GT.U32.AND.EX P3, PT, R7, RZ, PT, P3 ;  /* 0x000000ff0700720c */ /* 0x000fc40003f64130 */
[C---:B------:R-:W-:Y:S02]  /*239b0*/  ISETP.GT.U32.AND.EX P4, PT, R7.reuse, RZ, PT, P4 ;  /* 0x000000ff0700720c */ /* 0x040fe40003f84140 */
        /* <DEDUP_REMOVED lines=12> */
[----:B------:R-:W-:Y:S01]  /*23a80*/  IMAD.MOV.U32 R27, RZ, RZ, R133 ;  /* 0x000000ffff1b7224 */ /* 0x000fe200078e0085 */
        /* <DEDUP_REMOVED lines=12> */
[C---:B------:R-:W-:Y:S01]  /*23b50*/  ISETP.GT.U32.AND.EX P4, PT, R9.reuse, RZ, PT, P4 ;  /* 0x000000ff0900720c */ /* 0x040fe20003f84140 */
[----:B------:R-:W-:Y:S01]  /*23b60*/  IMAD.MOV.U32 R60, RZ, RZ, R106 ;  /* 0x000000ffff3c7224 */ /* 0x000fe200078e006a */
[----:B------:R-:W-:-:S02]  /*23b70*/  ISETP.GT.U32.AND.EX P5, PT, R9, RZ, PT, P5 ;  /* 0x000000ff0900720c */ /* 0x000fc40003fa4150 */
[----:B------:R-:W-:Y:S01]  /*23b80*/  FSEL R145, R8, -INF , !P3 ;  /* 0xff80000008917808 */ /* 0x000fe20005800000 */
[----:B------:R-:W-:Y:S01]  /*23b90*/  IMAD.X R8, RZ, RZ, R5, P1 ;  /* 0x000000ffff087224 */ /* 0x000fe200008e0605 */
[C---:B------:R-:W-:Y:S01]  /*23ba0*/  ISETP.GT.U32.AND P3, PT, R6.reuse, R17, PT ;  /* 0x000000110600720c */ /* 0x040fe20003f64070 */
[----:B------:R-:W-:Y:S01]  /*23bb0*/  IMAD.MOV.U32 R30, RZ, RZ, R132 ;  /* 0x000000ffff1e7224 */ /* 0x000fe200078e0084 */
        /* <DEDUP_REMOVED lines=17> */
[----:B------:R-:W-:Y:S01]  /*23cd0*/  FSEL R144, R9, -INF , !P6 ;  /* 0xff80000009907808 */ /* 0x000fe20007000000 */
[----:B------:R-:W-:Y:S01]  /*23ce0*/  IMAD.MOV.U32 R59, RZ, RZ, R105 ;  /* 0x000000ffff3b7224 */ /* 0x000fe200078e0069 */
[----:B------:R-:W-:-:S02]  /*23cf0*/  ISETP.GT.U32.AND P2, PT, R6, R3, PT ;  /* 0x000000030600720c */ /* 0x000fc40003f44070 */
[C---:B------:R-:W-:Y:S02]  /*23d00*/  ISETP.GT.U32.AND P6, PT, R6.reuse, R17, PT ;  /* 0x000000110600720c */ /* 0x040fe40003fc4070 */
[C---:B------:R-:W-:Y:S02]  /*23d10*/  ISETP.GT.U32.AND P3, PT, R6.reuse, R2, PT ;  /* 0x000000020600720c */ /* 0x040fe40003f64070 */
[----:B------:R-:W-:Y:S02]  /*23d20*/  ISETP.GT.U32.AND P1, PT, R6, R149, PT ;  /* 0x000000950600720c */ /* 0x000fe40003f24070 */
[----:B------:R-:W-:Y:S01]  /*23d30*/  ISETP.GT.U32.AND.EX P4, PT, R8, RZ, PT, P4 ;  /* 0x000000ff0800720c */ /* 0x000fe20003f84140 */
[----:B------:R-:W-:Y:S01]  /*23d40*/  IMAD.MOV.U32 R46, RZ, RZ, R107 ;  /* 0x000000ffff2e7224 */ /* 0x000fe200078e006b */
[----:B------:R-:W-:Y:S01]  /*23d50*/  ISETP.GT.U32.AND.EX P2, PT, R7, RZ, PT, P2 ;  /* 0x000000ff0700720c */ /* 0x000fe20003f44120 */
        /* <DEDUP_REMOVED lines=77> */
[----:B------:R-:W-:Y:S01]  /*24230*/  IMAD.MOV.U32 R35, RZ, RZ, R127 ;  /* 0x000000ffff237224 */ /* 0x000fe200078e007f */
[----:B------:R-:W-:Y:S01]  /*24240*/  FSEL R127, R8, -INF , !P4 ;  /* 0xff800000087f7808 */ /* 0x000fe20006000000 */
[----:B------:R-:W-:Y:S01]  /*24250*/  IMAD.MOV.U32 R42, RZ, RZ, R115 ;  /* 0x000000ffff2a7224 */ /* 0x000fe200078e0073 */
[----:B------:R-:W-:Y:S01]  /*24260*/  FSEL R58, R187, -INF , !P3 ;  /* 0xff800000bb3a7808 */ /* 0x000fe20005800000 */
[----:B------:R-:W-:Y:S01]  /*24270*/  FMUL R8, R55, UR7 ;  /* 0x0000000737087c20 */ /* 0x000fe20008400000 */
[----:B------:R-:W-:Y:S01]  /*24280*/  FSEL R89, R188, -INF , !P2 ;  /* 0xff800000bc597808 */ /* 0x000fe20005000000 */
[----:B------:R-:W-:Y:S01]  /*24290*/  FMUL R190, R190, UR7 ;  /* 0x00000007bebe7c20 */ /* 0x000fe20008400000 */
[----:B------:R-:W-:Y:S02]  /*242a0*/  IADD3 R6, P3, R4, 0x50, RZ ;  /* 0x0000005004067810 */ /* 0x000fe40007f7e0ff */
[C---:B------:R-:W-:Y:S02]  /*242b0*/  ISETP.GT.U32.AND P4, PT, R7.reuse, R17, PT ;  /* 0x000000110700720c */ /* 0x040fe40003f84070 */
[----:B------:R-:W-:-:S02]  /*242c0*/  ISETP.GT.U32.AND P2, PT, R7, R2, PT ;  /* 0x000000020700720c */ /* 0x000fc40003f44070 */
[----:B------:R-:W-:Y:S01]  /*242d0*/  ISETP.GT.U32.AND.EX P1, PT, R9, RZ, PT, P1 ;  /* 0x000000ff0900720c */ /* 0x000fe20003f24110 */
[----:B------:R-:W-:Y:S01]  /*242e0*/  FMUL R189, R189, UR7 ;  /* 0x00000007bdbd7c20 */ /* 0x000fe20008400000 */
[----:B------:R-:W-:Y:S01]  /*242f0*/  ISETP.GT.U32.AND P6, PT, R7, R149, PT ;  /* 0x000000950700720c */ /* 0x000fe20003fc4070 */
[----:B------:R-:W-:Y:S01]  /*24300*/  FMUL R7, R42, UR7 ;  /* 0x000000072a077c20 */ /* 0x000fe20008400000 */
[C---:B------:R-:W-:Y:S01]  /*24310*/  ISETP.GT.U32.AND.EX P4, PT, R9.reuse, RZ, PT, P4 ;  /* 0x000000ff0900720c */ /* 0x040fe20003f84140 */
[----:B------:R-:W-:Y:S01]  /*24320*/  IMAD.MOV.U32 R41, RZ, RZ, R118 ;  /* 0x000000ffff297224 */ /* 0x000fe200078e0076 */
[----:B------:R-:W-:Y:S02]  /*24330*/  ISETP.GT.U32.AND.EX P2, PT, R9, RZ, PT, P2 ;  /* 0x000000ff0900720c */ /* 0x000fe40003f44120 */
[----:B------:R-:W-:Y:S01]  /*24340*/  FSEL R42, R8, -INF , !P1 ;  /* 0xff800000082a7808 */ /* 0x000fe20004800000 */
[----:B------:R-:W-:Y:S01]  /*24350*/  IMAD.X R8, RZ, RZ, R5, P3 ;  /* 0x000000ffff087224 */ /* 0x000fe200018e0605 */
[----:B------:R-:W-:Y:S01]  /*24360*/  FSEL R57, R190, -INF , !P5 ;  /* 0xff800000be397808 */ /* 0x000fe20006800000 */
[----:B------:R-:W-:Y:S01]  /*24370*/  IMAD.MOV.U32 R54, RZ, RZ, R116 ;  /* 0x000000ffff367224 */ /* 0x000fe200078e0074 */
[C---:B------:R-:W-:Y:S01]  /*24380*/  ISETP.GT.U32.AND P1, PT, R6.reuse, R17, PT ;  /* 0x000000110600720c */ /* 0x040fe20003f24070 */
[----:B------:R-:W-:Y:S01]  /*24390*/  IMAD.MOV.U32 R37, RZ, RZ, R126 ;  /* 0x000000ffff257224 */ /* 0x000fe200078e007e */
        /* <DEDUP_REMOVED lines=83> */
[----:B------:R-:W-:-:S02]  /*248d0*/  ISETP.GT.U32.AND.EX P5, PT, R8, RZ, PT, P5 ;  /* 0x000000ff0800720c */ /* 0x000fc40003fa4150 */
[----:B------:R-:W-:Y:S01]  /*248e0*/  ISETP.GT.U32.AND.EX P1, PT, R8, RZ, PT, P1 ;  /* 0x000000ff0800720c */ /* 0x000fe20003f24110 */
[----:B------:R-:W-:Y:S01]  /*248f0*/  FMUL R8, R37, UR7 ;  /* 0x0000000725087c20 */ /* 0x000fe20008400000 */
[----:B------:R-:W-:Y:S01]  /*24900*/  ISETP.GT.U32.AND.EX P3, PT, R7, RZ, PT, P3 ;  /* 0x000000ff0700720c */ /* 0x000fe20003f64130 */
[----:B------:R-:W-:Y:S01]  /*24910*/  FMUL R9, R49, UR7 ;  /* 0x0000000731097c20 */ /* 0x000fe20008400000 */
[C---:B------:R-:W-:Y:S02]  /*24920*/  ISETP.GT.U32.AND.EX P4, PT, R7.reuse, RZ, PT, P4 ;  /* 0x000000ff0700720c */ /* 0x040fe40003f84140 */
[C---:B------:R-:W-:Y:S02]  /*24930*/  ISETP.GT.U32.AND.EX P6, PT, R7.reuse, RZ, PT, P6 ;  /* 0x000000ff0700720c */ /* 0x040fe40003fc4160 */
[----:B------:R-:W-:Y:S02]  /*24940*/  ISETP.GT.U32.AND.EX P2, PT, R7, RZ, PT, P2 ;  /* 0x000000ff0700720c */ /* 0x000fe40003f44120 */
[----:B------:R-:W-:-:S02]  /*24950*/  FSEL R84, R197, -INF , !P5 ;  /* 0xff800000c5547808 */ /* 0x000fc40006800000 */
[----:B------:R-:W-:Y:S01]  /*24960*/  IADD3 R7, P5, R4, 0x61, RZ ;  /* 0x0000006104077810 */ /* 0x000fe20007fbe0ff */
[----:B------:R-:W-:Y:S01]  /*24970*/  FMUL R199, R199, UR7 ;  /* 0x00000007c7c77c20 */ /* 0x000fe20008400000 */
[----:B------:R-:W-:Y:S01]  /*24980*/  FMUL R200, R200, UR7 ;  /* 0x00000007c8c87c20 */ /* 0x000fe20008400000 */
[----:B------:R-:W-:Y:S02]  /*24990*/  FSEL R121, R8, -INF , !P4 ;  /* 0xff80000008797808 */ /* 0x000fe40006000000 */
[----:B------:R-:W-:Y:S01]  /*249a0*/  FSEL R37, R9, -INF , !P3 ;  /* 0xff80000009257808 */ /* 0x000fe20005800000 */
[----:B------:R-:W-:Y:S01]  /*249b0*/  IMAD.X R8, RZ, RZ, R5, P5 ;  /* 0x000000ffff087224 */ /* 0x000fe200028e0605 */
[C---:B------:R-:W-:Y:S02]  /*249c0*/  ISETP.GT.U32.AND P3, PT, R7.reuse, R3, PT ;  /* 0x000000030700720c */ /* 0x040fe40003f64070 */
[----:B------:R-:W-:Y:S01]  /*249d0*/  ISETP.GT.U32.AND P4, PT, R7, R17, PT ;  /* 0x000000110700720c */ /* 0x000fe20003f84070 */
[----:B------:R-:W-:Y:S01]  /*249e0*/  FMUL R202, R202, UR7 ;  /* 0x00000007caca7c20 */ /* 0x000fe20008400000 */
[----:B------:R-:W-:Y:S01]  /*249f0*/  FSEL R52, R199, -INF , !P1 ;  /* 0xff800000c7347808 */ /* 0x000fe20004800000 */
[----:B------:R-:W-:Y:S01]  /*24a00*/  FMUL R9, R36, UR7 ;  /* 0x0000000724097c20 */ /* 0x000fe20008400000 */
[----:B------:R-:W-:-:S02]  /*24a10*/  FSEL R83, R200, -INF , !P6 ;  /* 0xff800000c8537808 */ /* 0x000fc40007000000 */
[----:B------:R-:W-:Y:S02]  /*24a20*/  IADD3 R6, P1, R4, 0x68, RZ ;  /* 0x0000006804067810 */ /* 0x000fe40007f3e0ff */
[C---:B------:R-:W-:Y:S02]  /*24a30*/  ISETP.GT.U32.AND P6, PT, R7.reuse, R2, PT ;  /* 0x000000020700720c */ /* 0x040fe40003fc4070 */
[----:B------:R-:W-:Y:S01]  /*24a40*/  ISETP.GT.U32.AND P5, PT, R7, R149, PT ;  /* 0x000000950700720c */ /* 0x000fe20003fa4070 */
[----:B------:R-:W-:Y:S01]  /*24a50*/  FMUL R7, R35, UR7 ;  /* 0x0000000723077c20 */ /* 0x000fe20008400000 */
[C---:B------:R-:W-:Y:S02]  /*24a60*/  ISETP.GT.U32.AND.EX P3, PT, R8.reuse, RZ, PT, P3 ;  /* 0x000000ff0800720c */ /* 0x040fe40003f64130 */
[----:B------:R-:W-:Y:S01]  /*24a70*/  ISETP.GT.U32.AND.EX P4, PT, R8, RZ, PT, P4 ;  /* 0x000000ff0800720c */ /* 0x000fe20003f84140 */
[----:B------:R-:W-:Y:S01]  /*24a80*/  IMAD.X R148, RZ, RZ, R5, P1 ;  /* 0x000000ffff947224 */ /* 0x000fe200008e0605 */
[----:B------:R-:W-:-:S02]  /*24a90*/  FSEL R51, R202, -INF , !P2 ;  /* 0xff800000ca337808 */ /* 0x000fc40005000000 */
[----:B------:R-:W-:Y:S02]  /*24aa0*/  FSEL R36, R9, -INF , !P3 ;  /* 0xff80000009247808 */ /* 0x000fe40005800000 */
[C---:B------:R-:W-:Y:S02]  /*24ab0*/  ISETP.GT.U32.AND P2, PT, R6.reuse, R3, PT ;  /* 0x000000030600720c */ /* 0x040fe40003f44070 */
[C---:B------:R-:W-:Y:S02]  /*24ac0*/  ISETP.GT.U32.AND P3, PT, R6.reuse, R17, PT ;  /* 0x000000110600720c */ /* 0x040fe40003f64070 */
[----:B------:R-:W-:Y:S02]  /*24ad0*/  FSEL R120, R7, -INF , !P4 ;  /* 0xff80000007787808 */ /* 0x000fe40006000000 */
[----:B------:R-:W-:Y:S01]  /*24ae0*/  ISETP.GT.U32.AND P4, PT, R6, R2, PT ;  /* 0x000000020600720c */ /* 0x000fe20003f84070 */
[----:B------:R-:W-:Y:S01]  /*24af0*/  FMUL R203, R203, UR7 ;  /* 0x00000007cbcb7c20 */ /* 0x000fe20008400000 */
[----:B------:R-:W-:Y:S01]  /*24b00*/  ISETP.GT.U32.AND.EX P6, PT, R8, RZ, PT, P6 ;  /* 0x000000ff0800720c */ /* 0x000fe20003fc4160 */
[----:B------:R-:W-:Y:S01]  /*24b10*/  FMUL R7, R33, UR7 ;  /* 0x0000000721077c20 */ /* 0x000fe20008400000 */
[----:B------:R-:W-:-:S02]  /*24b20*/  ISETP.GT.U32.AND P0, PT, R6, R149, PT ;  /* 0x000000950600720c */ /* 0x000fc40003f04070 */
[----:B------:R-:W-:Y:S01]  /*24b30*/  ISETP.GT.U32.AND.EX P5, PT, R8, RZ, PT, P5 ;  /* 0x000000ff0800720c */ /* 0x000fe20003fa4150 */
[----:B------:R-:W-:Y:S01]  /*24b40*/  FMUL R8, R34, UR7 ;  /* 0x0000000722087c20 */ /* 0x000fe20008400000 */
[----:B------:R-:W-:Y:S01]  /*24b50*/  IADD3 R6, P1, R4, 0x69, RZ ;  /* 0x0000006904067810 */ /* 0x000fe20007f3e0ff */
[----:B------:R-:W-:Y:S01]  /*24b60*/  FMUL R204, R204, UR7 ;  /* 0x00000007cccc7c20 */ /* 0x000fe20008400000 */
[C---:B------:R-:W-:Y:S02]  /*24b70*/  ISETP.GT.U32.AND.EX P2, PT, R148.reuse, RZ, PT, P2 ;  /* 0x000000ff9400720c */ /* 0x040fe40003f44120 */
[C---:B------:R-:W-:Y:S02]  /*24b80*/  ISETP.GT.U32.AND.EX P3, PT, R148.reuse, RZ, PT, P3 ;  /* 0x000000ff9400720c */ /* 0x040fe40003f64130 */
[----:B------:R-:W-:Y:S01]  /*24b90*/  ISETP.GT.U32.AND.EX P4, PT, R148, RZ, PT, P4 ;  /* 0x000000ff9400720c */ /* 0x000fe20003f84140 */
[----:B------:R-:W-:Y:S01]  /*24ba0*/  IMAD.X R113, RZ, RZ, R5, P1 ;  /* 0x000000ffff717224 */ /* 0x000fe200008e0605 */
[----:B------:R-:W-:-:S02]  /*24bb0*/  FSEL R49, R203, -INF , !P5 ;  /* 0xff800000cb317808 */ /* 0x000fc40006800000 */
[----:B------:R-:W-:Y:S02]  /*24bc0*/  FSEL R35, R8, -INF , !P2 ;  /* 0xff80000008237808 */ /* 0x000fe40005000000 */
[----:B------:R-:W-:Y:S02]  /*24bd0*/  FSEL R119, R7, -INF , !P3 ;  /* 0xff80000007777808 */ /* 0x000fe40005800000 */
[C---:B------:R-:W-:Y:S02]  /*24be0*/  ISETP.GT.U32.AND P5, PT, R6.reuse, R3, PT ;  /* 0x000000030600720c */ /* 0x040fe40003fa4070 */
[C---:B------:R-:W-:Y:S02]  /*24bf0*/  ISETP.GT.U32.AND P2, PT, R6.reuse, R17, PT ;  /* 0x000000110600720c */ /* 0x040fe40003f44070 */
[C---:B------:R-:W-:Y:S02]  /*24c00*/  ISETP.GT.U32.AND P3, PT, R6.reuse, R2, PT ;  /* 0x000000020600720c */ /* 0x040fe40003f64070 */
[----:B------:R-:W-:-:S02]  /*24c10*/  ISETP.GT.U32.AND P1, PT, R6, R149, PT ;  /* 0x000000950600720c */ /* 0x000fc40003f24070 */
[----:B------:R-:W-:Y:S02]  /*24c20*/  FSEL R81, R204, -INF , !P4 ;  /* 0xff800000cc517808 */ /* 0x000fe40006000000 */
[----:B------:R-:W-:Y:S01]  /*24c30*/  IADD3 R6, P4, R4, 0x70, RZ ;  /* 0x0000007004067810 */ /* 0x000fe20007f9e0ff */
[----:B------:R-:W-:Y:S01]  /*24c40*/  FMUL R7, R31, UR7 ;  /* 0x000000071f077c20 */ /* 0x000fe20008400000 */
[----:B------:R-:W-:Y:S01]  /*24c50*/  FMUL R8, R32, UR7 ;  /* 0x0000000720087c20 */ /* 0x000fe20008400000 */
[----:B------:R-:W-:Y:S01]  /*24c60*/  ISETP.GT.U32.AND.EX P2, PT, R113, RZ, PT, P2 ;  /* 0x000000ff7100720c */ /* 0x000fe20003f44120 */
[----:B------:R-:W-:Y:S01]  /*24c70*/  FMUL R205, R205, UR7 ;  /* 0x00000007cdcd7c20 */ /* 0x000fe20008400000 */
[C---:B------:R-:W-:Y:S01]  /*24c80*/  ISETP.GT.U32.AND.EX P5, PT, R113.reuse, RZ, PT, P5 ;  /* 0x000000ff7100720c */ /* 0x040fe20003fa4150 */
[----:B------:R-:W-:Y:S01]  /*24c90*/  IMAD.X R112, RZ, RZ, R5, P4 ;  /* 0x000000ffff707224 */ /* 0x000fe200020e0605 */
[----:B------:R-:W-:Y:S02]  /*24ca0*/  ISETP.GT.U32.AND.EX P3, PT, R113, RZ, PT, P3 ;  /* 0x000000ff7100720c */ /* 0x000fe40003f64130 */
[----:B------:R-:W-:Y:S01]  /*24cb0*/  ISETP.GT.U32.AND P4, PT, R6, R17, PT ;  /* 0x000000110600720c */ /* 0x000fe20003f84070 */
[----:B------:R-:W-:Y:S01]  /*24cc0*/  IMAD.MOV.U32 R22, RZ, RZ, R80 ;  /* 0x000000ffff167224 */ /* 0x000fe200078e0050 */
[----:B------:R-:W-:Y:S01]  /*24cd0*/  FSEL R118, R7, -INF , !P2 ;  /* 0xff80000007767808 */ /* 0x000fe20005000000 */
[----:B------:R-:W-:Y:S01]  /*24ce0*/  FMUL R7, R29, UR7 ;  /* 0x000000071d077c20 */ /* 0x000fe20008400000 */
[----:B------:R-:W-:-:S02]  /*24cf0*/  FSEL R34, R8, -INF , !P5 ;  /* 0xff80000008227808 */ /* 0x000fc40006800000 */
[----:B------:R-:W-:Y:S02]  /*24d00*/  ISETP.GT.U32.AND P2, PT, R6, R3, PT ;  /* 0x000000030600720c */ /* 0x000fe40003f44070 */
[----:B------:R-:W-:Y:S02]  /*24d10*/  IADD3 R252, P5, R4, 0x71, RZ ;  /* 0x0000007104fc7810 */ /* 0x000fe40007fbe0ff */
[----:B------:R-:W-:Y:S01]  /*24d20*/  FSEL R80, R205, -INF , !P3 ;  /* 0xff800000cd507808 */ /* 0x000fe20005800000 */
[----:B------:R-:W-:Y:S01]  /*24d30*/  FMUL R8, R30, UR7 ;  /* 0x000000071e087c20 */ /* 0x000fe20008400000 */
[----:B------:R-:W-:Y:S02]  /*24d40*/  ISETP.GT.U32.AND.EX P4, PT, R112, RZ, PT, P4 ;  /* 0x000000ff7000720c */ /* 0x000fe40003f84140 */
[----:B------:R-:W-:Y:S01]  /*24d50*/  ISETP.GT.U32.AND P3, PT, R6, R2, PT ;  /* 0x000000020600720c */ /* 0x000fe20003f64070 */
[----:B------:R-:W-:Y:S01]  /*24d60*/  FMUL R208, R208, UR7 ;  /* 0x00000007d0d07c20 */ /* 0x000fe20008400000 */
[----:B------:R-:W-:Y:S01]  /*24d70*/  ISETP.GT.U32.AND.EX P2, PT, R112, RZ, PT, P2 ;  /* 0x000000ff7000720c */ /* 0x000fe20003f44120 */
[----:B------:R-:W-:Y:S01]  /*24d80*/  IMAD.X R111, RZ, RZ, R5, P5 ;  /* 0x000000ffff6f7224 */ /* 0x000fe200028e0605 */
[----:B------:R-:W-:-:S02]  /*24d90*/  FSEL R117, R7, -INF , !P4 ;  /* 0xff80000007757808 */ /* 0x000fc40006000000 */
[----:B------:R-:W-:Y:S02]  /*24da0*/  ISETP.GT.U32.AND.EX P3, PT, R112, RZ, PT, P3 ;  /* 0x000000ff7000720c */ /* 0x000fe40003f64130 */
[----:B------:R-:W-:Y:S01]  /*24db0*/  ISETP.GT.U32.AND P4, PT, R252, R3, PT ;  /* 0x00000003fc00720c */ /* 0x000fe20003f84070 */
[----:B------:R-:W-:Y:S01]  /*24dc0*/  IMAD.MOV.U32 R19, RZ, RZ, R79 ;  /* 0x000000ffff137224 */ /* 0x000fe200078e004f */
[----:B------:R-:W-:Y:S01]  /*24dd0*/  FSEL R33, R8, -INF , !P2 ;  /* 0xff80000008217808 */ /* 0x000fe20005000000 */
[----:B------:R-:W-:Y:S01]  /*24de0*/  STL.64 [R1+0x2050], R206 ;  /* 0x002050ce01007387 */ /* 0x000fe20000100a00 */
[----:B------:R-:W-:Y:S01]  /*24df0*/  ISETP.GT.U32.AND P5, PT, R252, R17, PT ;  /* 0x00000011fc00720c */ /* 0x000fe20003fa4070 */
[----:B------:R-:W-:Y:S01]  /*24e00*/  FMUL R7, R27, UR7 ;  /* 0x000000071b077c20 */ /* 0x000fe20008400000 */
[----:B------:R-:W-:Y:S01]  /*24e10*/  ISETP.GT.U32.AND P2, PT, R6, R149, PT ;  /* 0x000000950600720c */ /* 0x000fe20003f44070 */
[----:B------:R-:W-:Y:S01]  /*24e20*/  STL.64 [R1+0x2048], R210 ;  /* 0x002048d201007387 */ /* 0x000fe20000100a00 */
[----:B------:R-:W-:Y:S01]  /*24e30*/  FMUL R6, R15, UR7 ;  /* 0x000000070f067c20 */ /* 0x000fe20008400000 */
[----:B------:R-:W-:-:S02]  /*24e40*/  FSEL R79, R208, -INF , !P3 ;  /* 0xff800000d04f7808 */ /* 0x000fc40005800000 */
[----:B------:R-:W-:Y:S01]  /*24e50*/  STL.64 [R1+0x2040], R214 ;  /* 0x002040d601007387 */ /* 0x000fe20000100a00 */
[C---:B------:R-:W-:Y:S02]  /*24e60*/  ISETP.GT.U32.AND.EX P4, PT, R111.reuse, RZ, PT, P4 ;  /* 0x000000ff6f00720c */ /* 0x040fe40003f84140 */
[----:B------:R-:W-:Y:S01]  /*24e70*/  IADD3 R15, P3, R4, 0x78, RZ ;  /* 0x00000078040f7810 */ /* 0x000fe20007f7e0ff */
[----:B------:R-:W-:Y:S01]  /*24e80*/  STL [R1+0x20b0], R28 ;  /* 0x0020b01c01007387 */ /* 0x000fe20000100800 */
[----:B------:R-:W-:-:S03]  /*24e90*/  ISETP.GT.U32.AND.EX P5, PT, R111, RZ, PT, P5 ;  /* 0x000000ff6f00720c */ /* 0x000fc60003fa4150 */
[----:B------:R-:W-:Y:S01]  /*24ea0*/  STL [R1+0x20c0], R104 ;  /* 0x0020c06801007387 */ /* 0x000fe20000100800 */
[----:B------:R-:W-:Y:S01]  /*24eb0*/  FSEL R32, R7, -INF , !P4 ;  /* 0xff80000007207808 */ /* 0x000fe20006000000 */
[----:B------:R-:W-:Y:S02]  /*24ec0*/  IMAD.X R110, RZ, RZ, R5, P3 ;  /* 0x000000ffff6e7224 */ /* 0x000fe400018e0605 */
[----:B------:R-:W-:Y:S01]  /*24ed0*/  STL [R1+0x20d0], R72 ;  /* 0x0020d04801007387 */ /* 0x000fe20000100800 */
[----:B------:R-:W-:Y:S02]  /*24ee0*/  ISETP.GT.U32.AND P4, PT, R252, R2, PT ;  /* 0x00000002fc00720c */ /* 0x000fe40003f84070 */
[----:B------:R-:W-:Y:S01]  /*24ef0*/  FSEL R116, R6, -INF , !P5 ;  /* 0xff80000006747808 */ /* 0x000fe20006800000 */
[----:B------:R-:W-:Y:S01]  /*24f00*/  STL.64 [R1+0x2098], R24 ;  /* 0x0020981801007387 */ /* 0x000fe20000100a00 */
[----:B------:R-:W-:-:S03]  /*24f10*/  ISETP.GT.U32.AND P5, PT, R15, R3, PT ;  /* 0x000000030f00720c */ /* 0x000fc60003fa4070 */
[----:B------:R-:W-:Y:S01]  /*24f20*/  STL.64 [R1+0x2058], R140 ;  /* 0x0020588c01007387 */ /* 0x000fe20000100a00 */
[----:B------:R-:W-:-:S03]  /*24f30*/  FMUL R209, R209, UR7 ;  /* 0x00000007d1d17c20 */ /* 0x000fc60008400000 */
[----:B------:R-:W-:Y:S01]  /*24f40*/  STL.64 [R1+0x2060], R102 ;  /* 0x0020606601007387 */ /* 0x000fe20000100a00 */
[----:B------:R-:W-:Y:S01]  /*24f50*/  ISETP.GT.U32.AND.EX P4, PT, R111, RZ, PT, P4 ;  /* 0x000000ff6f00720c */ /* 0x000fe20003f84140 */
[----:B------:R-:W-:Y:S02]  /*24f60*/  FMUL R6, R26, UR7 ;  /* 0x000000071a067c20 */ /* 0x000fe40008400000 */
[----:B------:R-:W-:Y:S01]  /*24f70*/  STL.64 [R1+0x2068], R70 ;  /* 0x0020684601007387 */ /* 0x000fe20000100a00 */
[----:B------:R-:W-:-:S03]  /*24f80*/  ISETP.GT.U32.AND.EX P5, PT, R110, RZ, PT, P5 ;  /* 0x000000ff6e00720c */ /* 0x000fc60003fa4150 */
[----:B------:R0:W-:Y:S01]  /*24f90*/  STL.64 [R1+0x20a8], R12 ;  /* 0x0020a80c01007387 */ /* 0x0001e20000100a00 */
[----:B------:R-:W-:-:S03]  /*24fa0*/  ISETP.GT.U32.AND P3, PT, R15, R17, PT ;  /* 0x000000110f00720c */ /* 0x000fc60003f64070 */
[----:B------:R-:W-:Y:S01]  /*24fb0*/  STL.64 [R1+0x2070], R138 ;  /* 0x0020708a01007387 */ /* 0x000fe20000100a00 */
[----:B------:R-:W-:-:S03]  /*24fc0*/  IMAD.MOV.U32 R20, RZ, RZ, R78 ;  /* 0x000000ffff147224 */ /* 0x000fc600078e004e */
[----:B------:R-:W-:Y:S01]  /*24fd0*/  STL.64 [R1+0x2078], R100 ;  /* 0x0020786401007387 */ /* 0x000fe20000100a00 */
[----:B------:R-:W-:-:S03]  /*24fe0*/  FSEL R78, R209, -INF , !P4 ;  /* 0xff800000d14e7808 */ /* 0x000fc60006000000 */
[----:B------:R-:W-:Y:S01]  /*24ff0*/  STL.64 [R1+0x2080], R68 ;  /* 0x0020804401007387 */ /* 0x000fe20000100a00 */
[----:B------:R-:W-:Y:S01]  /*25000*/  ISETP.GT.U32.AND P4, PT, R15, R2, PT ;  /* 0x000000020f00720c */ /* 0x000fe20003f84070 */
[----:B------:R-:W-:Y:S02]  /*25010*/  FMUL R7, R23, UR7 ;  /* 0x0000000717077c20 */ /* 0x000fe40008400000 */
[----:B------:R-:W-:Y:S01]  /*25020*/  STL.64 [R1+0x2088], R136 ;  /* 0x0020888801007387 */ /* 0x000fe20000100a00 */
[----:B------:R-:W-:-:S03]  /*25030*/  FSEL R31, R6, -INF , !P5 ;  /* 0xff800000061f7808 */ /* 0x000fc60006800000 */
[----:B------:R-:W-:Y:S01]  /*25040*/  STL.64 [R1+0x2090], R98 ;  /* 0x0020906201007387 */ /* 0x000fe20000100a00 */
[----:B------:R-:W-:Y:S02]  /*25050*/  ISETP.GT.U32.AND.EX P3, PT, R110, RZ, PT, P3 ;  /* 0x000000ff6e00720c */ /* 0x000fe40003f64130 */
[----:B------:R-:W-:Y:S01]  /*25060*/  IADD3 R6, P5, R4, 0x8, RZ ;  /* 0x0000000804067810 */ /* 0x000fe20007fbe0ff */
[----:B------:R-:W-:Y:S01]  /*25070*/  STL.64 [R1+0x20b8], R66 ;  /* 0x0020b84201007387 */ /* 0x000fe20000100a00 */
[----:B------:R-:W-:-:S03]  /*25080*/  FMUL R212, R212, UR7 ;  /* 0x00000007d4d47c20 */ /* 0x000fc60008400000 */
[----:B------:R-:W-:Y:S01]  /*25090*/  STL.64 [R1+0x20c8], R134 ;  /* 0x0020c88601007387 */ /* 0x000fe20000100a00 */
[----:B------:R-:W-:-:S03]  /*250a0*/  ISETP.GT.U32.AND.EX P4, PT, R110, RZ, PT, P4 ;  /* 0x000000ff6e00720c */ /* 0x000fc60003f84140 */
[----:B------:R-:W-:Y:S01]  /*250b0*/  STL.64 [R1+0x20d8], R96 ;  /* 0x0020d86001007387 */ /* 0x000fe20000100a00 */
[----:B------:R-:W-:-:S03]  /*250c0*/  FSEL R115, R7, -INF , !P3 ;  /* 0xff80000007737808 */ /* 0x000fc60005800000 */
[----:B------:R-:W-:Y:S01]  /*250d0*/  STL.64 [R1+0x20e0], R64 ;  /* 0x0020e04001007387 */ /* 0x000fe20000100a00 */
[----:B------:R-:W-:-:S03]  /*250e0*/  IMAD.X R7, RZ, RZ, R5, P5 ;  /* 0x000000ffff077224 */ /* 0x000fc600028e0605 */
[----:B------:R-:W-:Y:S01]  /*250f0*/  STL.64 [R1+0x20e8], R132 ;  /* 0x0020e88401007387 */ /* 0x000fe20000100a00 */
[----:B------:R-:W-:Y:S01]  /*25100*/  IMAD.MOV.U32 R21, RZ, RZ, R77 ;  /* 0x000000ffff157224 */ /* 0x000fe200078e004d */
[C---:B------:R-:W-:Y:S02]  /*25110*/  ISETP.GT.U32.AND P3, PT, R6.reuse, R3, PT ;  /* 0x000000030600720c */ /* 0x040fe40003f64070 */
[----:B------:R-:W-:Y:S01]  /*25120*/  STL.64 [R1+0x20f0], R94 ;  /* 0x0020f05e01007387 */ /* 0x000fe20000100a00 */
[----:B------:R-:W-:-:S03]  /*25130*/  ISETP.GT.U32.AND P5, PT, R6, R2, PT ;  /* 0x000000020600720c */ /* 0x000fc60003fa4070 */
[----:B------:R1:W-:Y:S01]  /*25140*/  STL.64 [R1+0x20f8], R62 ;  /* 0x0020f83e01007387 */ /* 0x0003e20000100a00 */
[----:B------:R-:W-:-:S03]  /*25150*/  FSEL R77, R212, -INF , !P4 ;  /* 0xff800000d44d7808 */ /* 0x000fc60006000000 */
[----:B------:R-:W-:Y:S01]  /*25160*/  STL.64 [R1+0x2100], R144 ;  /* 0x0021009001007387 */ /* 0x000fe20000100a00 */
[----:B------:R-:W-:Y:S01]  /*25170*/  ISETP.GT.U32.AND P4, PT, R6, R149, PT ;  /* 0x000000950600720c */ /* 0x000fe20003f84070 */
[----:B------:R-:W-:Y:S02]  /*25180*/  FMUL R6, R22, UR7 ;  /* 0x0000000716067c20 */ /* 0x000fe40008400000 */
[----:B------:R-:W-:Y:S01]  /*25190*/  STL.64 [R1+0x2108], R46 ;  /* 0x0021082e01007387 */ /* 0x000fe20000100a00 */
[----:B------:R-:W-:Y:S01]  /*251a0*/  FMUL R156, R156, UR7 ;  /* 0x000000079c9c7c20 */ /* 0x000fe20008400000 */
[C---:B------:R-:W-:Y:S02]  /*251b0*/  ISETP.GT.U32.AND.EX P3, PT, R7.reuse, RZ, PT, P3 ;  /* 0x000000ff0700720c */ /* 0x040fe40003f64130 */
[----:B------:R-:W-:Y:S01]  /*251c0*/  STL.64 [R1+0x2110], R130 ;  /* 0x0021108201007387 */ /* 0x000fe20000100a00 */
[----:B------:R-:W-:-:S03]  /*251d0*/  ISETP.GT.U32.AND.EX P5, PT, R7, RZ, PT, P5 ;  /* 0x000000ff0700720c */ /* 0x000fc60003fa4150 */
[----:B------:R-:W-:Y:S04]  /*251e0*/  STL.64 [R1+0x2118], R92 ;  /* 0x0021185c01007387 */ /* 0x000fe80000100a00 */
[----:B------:R-:W-:Y:S01]  /*251f0*/  STL.64 [R1+0x2120], R60 ;  /* 0x0021203c01007387 */ /* 0x000fe20000100a00 */
[----:B------:R-:W-:-:S03]  /*25200*/  IMAD.MOV.U32 R10, RZ, RZ, R76 ;  /* 0x000000ffff0a7224 */ /* 0x000fc600078e004c */
[----:B------:R-:W-:Y:S01]  /*25210*/  STL.64 [R1+0x2128], R44 ;  /* 0x0021282c01007387 */ /* 0x000fe20000100a00 */
[----:B------:R-:W-:Y:S01]  /*25220*/  IMAD.MOV.U32 R18, RZ, RZ, R82 ;  /* 0x000000ffff127224 */ /* 0x000fe200078e0052 */
[----:B------:R-:W-:Y:S02]  /*25230*/  FSEL R26, R6, -INF , !P3 ;  /* 0xff800000061a7808 */ /* 0x000fe40005800000 */
[----:B------:R-:W-:Y:S01]  /*25240*/  STL.64 [R1+0x2130], R128 ;  /* 0x0021308001007387 */ /* 0x000fe20000100a00 */
[----:B------:R-:W-:-:S03]  /*25250*/  FSEL R105, R156, -INF , !P5 ;  /* 0xff8000009c697808 */ /* 0x000fc60006800000 */
[----:B------:R-:W-:Y:S01]  /*25260*/  STL.64 [R1+0x2138], R90 ;  /* 0x0021385a01007387 */ /* 0x000fe20000100a00 */
[CC--:B------:R-:W-:Y:S02]  /*25270*/  ISETP.GT.U32.AND P3, PT, R4.reuse, R3.reuse, PT ;  /* 0x000000030400720c */ /* 0x0c0fe40003f64070 */
[----:B------:R-:W-:Y:S01]  /*25280*/  ISETP.GE.U32.AND P5, PT, R4, R3, PT ;  /* 0x000000030400720c */ /* 0x000fe20003fa6070 */
[----:B------:R-:W-:Y:S01]  /*25290*/  STL.64 [R1+0x2140], R58 ;  /* 0x0021403a01007387 */ /* 0x000fe20000100a00 */
[----:B------:R-:W-:-:S03]  /*252a0*/  FMUL R158, R158, UR7 ;  /* 0x000000079e9e7c20 */ /* 0x000fc60008400000 */
[----:B------:R-:W-:Y:S01]  /*252b0*/  STL.64 [R1+0x2148], R42 ;  /* 0x0021482a01007387 */ /* 0x000fe20000100a00 */
[----:B------:R-:W-:Y:S01]  /*252c0*/  ISETP.GT.U32.AND.EX P4, PT, R7, RZ, PT, P4 ;  /* 0x000000ff0700720c */ /* 0x000fe20003f84140 */
[----:B------:R-:W-:Y:S02]  /*252d0*/  FMUL R10, R10, UR7 ;  /* 0x000000070a0a7c20 */ /* 0x000fe40008400000 */
[----:B------:R-:W-:Y:S01]  /*252e0*/  STL.64 [R1+0x2150], R126 ;  /* 0x0021507e01007387 */ /* 0x000fe20000100a00 */
[----:B------:R-:W-:Y:S01]  /*252f0*/  FMUL R9, R21, UR7 ;  /* 0x0000000715097c20 */ /* 0x000fe20008400000 */
[----:B------:R-:W-:Y:S02]  /*25300*/  FMUL R6, R18, UR7 ;  /* 0x0000000712067c20 */ /* 0x000fe40008400000 */
[----:B------:R-:W-:Y:S01]  /*25310*/  STL.64 [R1+0x2158], R88 ;  /* 0x0021585801007387 */ /* 0x000fe20000100a00 */
[----:B------:R-:W-:Y:S01]  /*25320*/  ISETP.GT.U32.AND.EX P3, PT, R5, RZ, PT, P3 ;  /* 0x000000ff0500720c */ /* 0x000fe20003f64130 */
[----:B------:R-:W-:Y:S01]  /*25330*/  FMUL R201, R201, UR7 ;  /* 0x00000007c9c97c20 */ /* 0x000fe20008400000 */
[----:B------:R-:W-:Y:S01]  /*25340*/  ISETP.GE.U32.AND.EX P5, PT, R5, RZ, PT, P5 ;  /* 0x000000ff0500720c */ /* 0x000fe20003fa6150 */
[----:B------:R-:W-:Y:S01]  /*25350*/  STL.64 [R1+0x2160], R56 ;  /* 0x0021603801007387 */ /* 0x000fe20000100a00 */
[----:B------:R-:W-:-:S03]  /*25360*/  FSEL R73, R158, -INF , !P4 ;  /* 0xff8000009e497808 */ /* 0x000fc60006000000 */
[----:B------:R-:W-:Y:S01]  /*25370*/  STL.64 [R1+0x2168], R40 ;  /* 0x0021682801007387 */ /* 0x000fe20000100a00 */
[----:B------:R-:W-:-:S03]  /*25380*/  ISETP.GT.U32.AND P4, PT, R4, R17, PT ;  /* 0x000000110400720c */ /* 0x000fc60003f84070 */
[----:B------:R-:W-:Y:S01]  /*25390*/  STL.64 [R1+0x2170], R124 ;  /* 0x0021707c01007387 */ /* 0x000fe20000100a00 */
[----:B------:R-:W-:-:S03]  /*253a0*/  FSEL R147, R10, -INF , !P3 ;  /* 0xff8000000a937808 */ /* 0x000fc60005800000 */
[----:B------:R-:W-:Y:S01]  /*253b0*/  STL.64 [R1+0x2178], R86 ;  /* 0x0021785601007387 */ /* 0x000fe20000100a00 */
[----:B------:R-:W-:Y:S02]  /*253c0*/  FSEL R29, R6, -INF , !P3 ;  /* 0xff800000061d7808 */ /* 0x000fe40005800000 */
[----:B------:R-:W-:Y:S01]  /*253d0*/  FSEL R27, R9, -INF , !P5 ;  /* 0xff800000091b7808 */ /* 0x000fe20006800000 */
[----:B------:R-:W-:Y:S01]  /*253e0*/  STL.64 [R1+0x2180], R54 ;  /* 0x0021803601007387 */ /* 0x000fe20000100a00 */
[C---:B------:R-:W-:Y:S02]  /*253f0*/  ISETP.GE.U32.AND P3, PT, R4.reuse, R17, PT ;  /* 0x000000110400720c */ /* 0x040fe40003f66070 */
[----:B------:R-:W-:Y:S01]  /*25400*/  ISETP.GT.U32.AND P5, PT, R4, R2, PT ;  /* 0x000000020400720c */ /* 0x000fe20003fa4070 */
[----:B------:R-:W-:Y:S01]  /*25410*/  STL.64 [R1+0x2188], R38 ;  /* 0x0021882601007387 */ /* 0x000fe20000100a00 */
[----:B------:R-:W-:Y:S01]  /*25420*/  FSEL R82, R201, -INF , !P6 ;  /* 0xff800000c9527808 */ /* 0x000fe20007000000 */
[----:B------:R-:W-:-:S02]  /*25430*/  FMUL R7, R20, UR7 ;  /* 0x0000000714077c20 */ /* 0x000fc40008400000 */
[----:B------:R-:W-:Y:S01]  /*25440*/  STL.64 [R1+0x2190], R122 ;  /* 0x0021907a01007387 */ /* 0x000fe20000100a00 */
[----:B------:R-:W-:Y:S01]  /*25450*/  FMUL R8, R19, UR7 ;  /* 0x0000000713087c20 */ /* 0x000fe20008400000 */
[C---:B------:R-:W-:Y:S02]  /*25460*/  ISETP.GT.U32.AND.EX P4, PT, R5.reuse, RZ, PT, P4 ;  /* 0x000000ff0500720c */ /* 0x040fe40003f84140 */
[----:B------:R-:W-:Y:S01]  /*25470*/  STL.64 [R1+0x2198], R84 ;  /* 0x0021985401007387 */ /* 0x000fe20000100a00 */
[----:B------:R-:W-:Y:S01]  /*25480*/  FMUL R152, R152, UR7 ;  /* 0x0000000798987c20 */ /* 0x000fe20008400000 */
[C---:B------:R-:W-:Y:S02]  /*25490*/  ISETP.GE.U32.AND.EX P3, PT, R5.reuse, RZ, PT, P3 ;  /* 0x000000ff0500720c */ /* 0x040fe40003f66130 */
[----:B------:R-:W-:Y:S01]  /*254a0*/  STL.64 [R1+0x21a0], R52 ;  /* 0x0021a03401007387 */ /* 0x000fe20000100a00 */
[----:B------:R-:W-:-:S03]  /*254b0*/  ISETP.GT.U32.AND.EX P5, PT, R5, RZ, PT, P5 ;  /* 0x000000ff0500720c */ /* 0x000fc60003fa4150 */
[----:B------:R-:W-:Y:S01]  /*254c0*/  STL.64 [R1+0x21a8], R50 ;  /* 0x0021a83201007387 */ /* 0x000fe20000100a00 */
[----:B------:R-:W-:-:S03]  /*254d0*/  FSEL R142, R7, -INF , !P4 ;  /* 0xff800000078e7808 */ /* 0x000fc60006000000 */
[----:B------:R-:W-:Y:S01]  /*254e0*/  STL.64 [R1+0x21b0], R36 ;  /* 0x0021b02401007387 */ /* 0x000fe20000100a00 */
[----:B------:R-:W-:-:S03]  /*254f0*/  ISETP.GE.U32.AND P4, PT, R4, R2, PT ;  /* 0x000000020400720c */ /* 0x000fc60003f86070 */
[----:B------:R-:W-:Y:S01]  /*25500*/  STL.64 [R1+0x21b8], R120 ;  /* 0x0021b87801007387 */ /* 0x000fe20000100a00 */
[----:B------:R-:W-:-:S03]  /*25510*/  FSEL R30, R8, -INF , !P3 ;  /* 0xff800000081e7808 */ /* 0x000fc60005800000 */
        /* <DEDUP_REMOVED lines=8> */
[----:B------:R-:W-:Y:S01]  /*255a0*/  ISETP.GE.U32.AND.EX P4, PT, R5, RZ, PT, P4 ;  /* 0x000000ff0500720c */ /* 0x000fe20003f86140 */
[----:B------:R-:W-:Y:S02]  /*255b0*/  FMUL R154, R154, UR7 ;  /* 0x000000079a9a7c20 */ /* 0x000fe40008400000 */
[----:B------:R-:W-:Y:S01]  /*255c0*/  STL.64 [R1+0x21e0], R80 ;  /* 0x0021e05001007387 */ /* 0x000fe20000100a00 */
[----:B------:R-:W-:Y:S01]  /*255d0*/  FMUL R155, R155, UR7 ;  /* 0x000000079b9b7c20 */ /* 0x000fe20008400000 */
[C---:B------:R-:W-:Y:S02]  /*255e0*/  ISETP.GT.U32.AND.EX P3, PT, R5.reuse, RZ, PT, P3 ;  /* 0x000000ff0500720c */ /* 0x040fe40003f64130 */
[----:B------:R2:W-:Y:S01]  /*255f0*/  STL.64 [R1+0x21e8], R32 ;  /* 0x0021e82001007387 */ /* 0x0005e20000100a00 */
[----:B------:R-:W-:-:S03]  /*25600*/  ISETP.GE.U32.AND.EX P5, PT, R5, RZ, PT, P5 ;  /* 0x000000ff0500720c */ /* 0x000fc60003fa6150 */
[----:B------:R-:W-:Y:S01]  /*25610*/  STL.64 [R1+0x21f0], R116 ;  /* 0x0021f07401007387 */ /* 0x000fe20000100a00 */
[----:B------:R-:W-:-:S03]  /*25620*/  FSEL R108, R153, -INF , !P4 ;  /* 0xff800000996c7808 */ /* 0x000fc60006000000 */
[----:B------:R-:W-:Y:S01]  /*25630*/  STL.64 [R1+0x21f8], R78 ;  /* 0x0021f84e01007387 */ /* 0x000fe20000100a00 */
[----:B------:R-:W-:-:S03]  /*25640*/  FSEL R75, R154, -INF , !P3 ;  /* 0xff8000009a4b7808 */ /* 0x000fc60005800000 */
[----:B------:R-:W-:Y:S01]  /*25650*/  STL [R1+0x2240], R105 ;  /* 0x0022406901007387 */ /* 0x000fe20000100800 */
[----:B------:R-:W-:-:S03]  /*25660*/  FSEL R74, R155, -INF , !P5 ;  /* 0xff8000009b4a7808 */ /* 0x000fc60006800000 */
[----:B------:R-:W-:Y:S01]  /*25670*/  STL [R1+0x2244], R73 ;  /* 0x0022444901007387 */ /* 0x000fe20000100800 */
[----:B0-----:R-:W-:-:S03]  /*25680*/  IADD3 R12, P4, R4, 0x79, RZ ;  /* 0x00000079040c7810 */ /* 0x001fc60007f9e0ff */
[----:B------:R-:W3:Y:S04]  /*25690*/  LDL R20, [R1+0x160c] ;  /* 0x00160c0001147983 */ /* 0x000ee80000100800 */
[----:B------:R-:W4:Y:S04]  /*256a0*/  LDL R13, [R1+0x1610] ;  /* 0x00161000010d7983 */ /* 0x000f280000100800 */
[----:B------:R-:W-:Y:S04]  /*256b0*/  STL.64 [R1+0x2200], R146 ;  /* 0x0022009201007387 */ /* 0x000fe80000100a00 */
[----:B------:R0:W-:Y:S04]  /*256c0*/  STL [R1+0x224c], R29 ;  /* 0x00224c1d01007387 */ /* 0x0001e80000100800 */
[----:B------:R0:W-:Y:S01]  /*256d0*/  STL.64 [R1+0x2208], R26 ;  /* 0x0022081a01007387 */ /* 0x0001e20000100a00 */
[----:B------:R-:W-:-:S03]  /*256e0*/  ISETP.GT.U32.AND P5, PT, R12, R2, PT ;  /* 0x000000020c00720c */ /* 0x000fc60003fa4070 */
[----:B------:R0:W-:Y:S04]  /*256f0*/  STL.64 [R1+0x2210], R30 ;  /* 0x0022101e01007387 */ /* 0x0001e80000100a00 */
[----:B------:R-:W-:Y:S04]  /*25700*/  STL.64 [R1+0x2218], R108 ;  /* 0x0022186c01007387 */ /* 0x000fe80000100a00 */
[----:B------:R-:W-:Y:S04]  /*25710*/  STL.64 [R1+0x2220], R74 ;  /* 0x0022204a01007387 */ /* 0x000fe80000100a00 */
[----:B------:R-:W2:Y:S04]  /*25720*/  LDL R19, [R1+0x1614] ;  /* 0x0016140001137983 */ /* 0x000ea80000100800 */
[----:B------:R-:W2:Y:S04]  /*25730*/  LDL R2, [R1+0xe2c] ;  /* 0x000e2c0001027983 */ /* 0x000ea80000100800 */
[----:B------:R-:W2:Y:S01]  /*25740*/  LDL R8, [R1+0xe34] ;  /* 0x000e340001087983 */ /* 0x000ea20000100800 */
[----:B-1----:R-:W-:Y:S01]  /*25750*/  IMAD.X R63, RZ, RZ, R5, P4 ;  /* 0x000000ffff3f7224 */ /* 0x002fe200020e0605 */
[----:B------:R-:W-:Y:S01]  /*25760*/  ISETP.GT.U32.AND P3, PT, R12, R3, PT ;  /* 0x000000030c00720c */ /* 0x000fe20003f64070 */
[----:B------:R-:W-:Y:S01]  /*25770*/  FMUL R11, R11, UR7 ;  /* 0x000000070b0b7c20 */ /* 0x000fe20008400000 */
[----:B------:R-:W-:Y:S01]  /*25780*/  FMUL R16, R16, UR7 ;  /* 0x0000000710107c20 */ /* 0x000fe20008400000 */
[----:B------:R-:W2:Y:S01]  /*25790*/  LDL R22, [R1+0xe3c] ;  /* 0x000e3c0001167983 */ /* 0x000ea20000100800 */
[----:B------:R-:W-:-:S02]  /*257a0*/  ISETP.GT.U32.AND.EX P3, PT, R63, RZ, PT, P3 ;  /* 0x000000ff3f00720c */ /* 0x000fc40003f64130 */
[----:B------:R-:W-:Y:S01]  /*257b0*/  ISETP.GT.U32.AND P4, PT, R12, R17, PT ;  /* 0x000000110c00720c */ /* 0x000fe20003f84070 */
[----:B------:R-:W2:Y:S01]  /*257c0*/  LDL R18, [R1+0xe30] ;  /* 0x000e300001127983 */ /* 0x000ea20000100800 */
[----:B------:R-:W-:Y:S02]  /*257d0*/  FSEL R143, R11, -INF , !P3 ;  /* 0xff8000000b8f7808 */ /* 0x000fe40005800000 */
[----:B------:R-:W-:Y:S01]  /*257e0*/  ISETP.GT.U32.AND.EX P4, PT, R63, RZ, PT, P4 ;  /* 0x000000ff3f00720c */ /* 0x000fe20003f84140 */
[----:B------:R-:W2:Y:S04]  /*257f0*/  LDL R17, [R1+0xe44] ;  /* 0x000e440001117983 */ /* 0x000ea80000100800 */
[----:B------:R-:W2:Y:S01]  /*25800*/  LDL R7, [R1+0xe4c] ;  /* 0x000e4c0001077983 */ /* 0x000ea20000100800 */
[----:B------:R-:W-:-:S03]  /*25810*/  FSEL R114, R16, -INF , !P4 ;  /* 0xff80000010727808 */ /* 0x000fc60006000000 */
[----:B------:R-:W-:Y:S01]  /*25820*/  STL.64 [R1+0x2228], R142 ;  /* 0x0022288e01007387 */ /* 0x000fe20000100a00 */
[----:B------:R-:W-:-:S03]  /*25830*/  FMUL R213, R213, UR7 ;  /* 0x00000007d5d57c20 */ /* 0x000fc60008400000 */
[----:B------:R-:W2:Y:S01]  /*25840*/  LDL R24, [R1+0xe38] ;  /* 0x000e380001187983 */ /* 0x000ea20000100800 */
[----:B------:R-:W-:-:S03]  /*25850*/  ISETP.GT.U32.AND.EX P5, PT, R63, RZ, PT, P5 ;  /* 0x000000ff3f00720c */ /* 0x000fc60003fa4150 */
[----:B------:R-:W2:Y:S01]  /*25860*/  LDL R6, [R1+0xe54] ;  /* 0x000e540001067983 */ /* 0x000ea20000100800 */
[----:B------:R-:W-:-:S03]  /*25870*/  USHF.R.S32.HI UR10, URZ, 0x1f, UR5 ;  /* 0x0000001f3f0a7899 */ /* 0x000fc60008011405 */
[----:B------:R-:W2:Y:S01]  /*25880*/  LDL R23, [R1+0xe40] ;  /* 0x000e400001177983 */ /* 0x000ea20000100800 */
[----:B------:R-:W-:-:S03]  /*25890*/  FSEL R76, R213, -INF , !P5 ;  /* 0xff800000d54c7808 */ /* 0x000fc60006800000 */
[----:B------:R-:W2:Y:S04]  /*258a0*/  LDL R5, [R1+0xe5c] ;  /* 0x000e5c0001057983 */ /* 0x000ea80000100800 */
[----:B------:R-:W2:Y:S04]  /*258b0*/  LDL R4, [R1+0xe48] ;  /* 0x000e480001047983 */ /* 0x000ea80000100800 */
[----:B------:R-:W-:Y:S04]  /*258c0*/  STL.64 [R1+0x2230], R114 ;  /* 0x0022307201007387 */ /* 0x000fe80000100a00 */
[----:B------:R-:W2:Y:S04]  /*258d0*/  LDL R21, [R1+0xe64] ;  /* 0x000e640001157983 */ /* 0x000ea80000100800 */
[----:B------:R-:W2:Y:S04]  /*258e0*/  LDL R11, [R1+0xe58] ;  /* 0x000e5800010b7983 */ /* 0x000ea80000100800 */
[----:B------:R-:W2:Y:S04]  /*258f0*/  LDL R10, [R1+0xe74] ;  /* 0x000e7400010a7983 */ /* 0x000ea80000100800 */
[----:B------:R-:W2:Y:S01]  /*25900*/  LDL R9, [R1+0xe60] ;  /* 0x000e600001097983 */ /* 0x000ea20000100800 */
[----:B---3--:R-:W-:-:S03]  /*25910*/  IADD3 R94, P3, R20, UR5, RZ ;  /* 0x00000005145e7c10 */ /* 0x008fc6000ff7e0ff */
[----:B------:R-:W3:Y:S01]  /*25920*/  LDL R20, [R1+0xe50] ;  /* 0x000e500001147983 */ /* 0x000ee20000100800 */
[----:B----4-:R-:W-:-:S03]  /*25930*/  IADD3 R64, P4, R13, UR5, RZ ;  /* 0x000000050d407c10 */ /* 0x010fc6000ff9e0ff */
[----:B------:R-:W4:Y:S04]  /*25940*/  LDL R13, [R1+0xe6c] ;  /* 0x000e6c00010d7983 */ /* 0x000f280000100800 */
[----:B------:R-:W-:Y:S04]  /*25950*/  STL.64 [R1+0x2238], R76 ;  /* 0x0022384c01007387 */ /* 0x000fe80000100a00 */
[----:B------:R-:W4:Y:S04]  /*25960*/  LDL R16, [R1+0xe94] ;  /* 0x000e940001107983 */ /* 0x000f280000100800 */
[----:B--2---:R-:W2:Y:S04]  /*25970*/  LDL R32, [R1+0xfd8] ;  /* 0x000fd80001207983 */ /* 0x004ea80000100800 */
[----:B0-----:R-:W2:Y:S04]  /*25980*/  LDL R29, [R1+0xff4] ;  /* 0x000ff400011d7983 */ /* 0x001ea80000100800 */
[----:B------:R-:W2:Y:S04]  /*25990*/  LDL R35, [R1+0xff0] ;  /* 0x000ff00001237983 */ /* 0x000ea80000100800 */
[----:B------:R-:W2:Y:S01]  /*259a0*/  LDL R28, [R1+0xffc] ;  /* 0x000ffc00011c7983 */ /* 0x000ea20000100800 */
[----:B------:R-:W-:-:S03]  /*259b0*/  IADD3 R70, P5, R19, UR5, RZ ;  /* 0x0000000513467c10 */ /* 0x000fc6000ffbe0ff */
[----:B------:R-:W2:Y:S01]  /*259c0*/  LDL R19, [R1+0xe7c] ;  /* 0x000e7c0001137983 */ /* 0x000ea20000100800 */
[----:B------:R-:W-:-:S03]  /*259d0*/  IADD3.X R95, R2, UR10, RZ, P3, !PT ;  /* 0x0000000a025f7c10 */ /* 0x000fc60009ffe4ff */
[----:B------:R-:W2:Y:S01]  /*259e0*/  LDL R2, [R1+0xe68] ;  /* 0x000e680001027983 */ /* 0x000ea20000100800 */
[----:B------:R-:W-:-:S03]  /*259f0*/  IADD3.X R71, R8, UR10, RZ, P5, !PT ;  /* 0x0000000a08477c10 */ /* 0x000fc6000affe4ff */
[----:B------:R-:W2:Y:S01]  /*25a00*/  LDL R8, [R1+0xe84] ;  /* 0x000e840001087983 */ /* 0x000ea20000100800 */
[----:B------:R-:W-:-:S03]  /*25a10*/  IADD3 R250, P3, R22, UR5, RZ ;  /* 0x0000000516fa7c10 */ /* 0x000fc6000ff7e0ff */
[----:B------:R-:W2:Y:S01]  /*25a20*/  LDL R27, [R1+0x1014] ;  /* 0x00101400011b7983 */ /* 0x000ea20000100800 */
[----:B------:R-:W-:-:S03]  /*25a30*/  IADD3.X R65, R18, UR10, RZ, P4, !PT ;  /* 0x0000000a12417c10 */ /* 0x000fc6000a7fe4ff */
[----:B------:R-:W2:Y:S01]  /*25a40*/  LDL R22, [R1+0xe70] ;  /* 0x000e700001167983 */ /* 0x000ea20000100800 */
[----:B------:R-:W-:-:S03]  /*25a50*/  IADD3 R248, P4, R17, UR5, RZ ;  /* 0x0000000511f87c10 */ /* 0x000fc6000ff9e0ff */
[----:B------:R-:W2:Y:S01]  /*25a60*/  LDL R18, [R1+0xe8c] ;  /* 0x000e8c0001127983 */ /* 0x000ea20000100800 */
[----:B------:R-:W-:-:S03]  /*25a70*/  IADD3 R246, P5, R7, UR5, RZ ;  /* 0x0000000507f67c10 */ /* 0x000fc6000ffbe0ff */
[----:B------:R-:W2:Y:S04]  /*25a80*/  LDL R17, [R1+0xe78] ;  /* 0x000e780001117983 */ /* 0x000ea80000100800 */
[----:B------:R-:W2:Y:S01]  /*25a90*/  LDL R7, [R1+0xe80] ;  /* 0x000e800001077983 */ /* 0x000ea20000100800 */
[----:B------:R-:W-:-:S03]  /*25aa0*/  IADD3.X R251, R24, UR10, RZ, P3, !PT ;  /* 0x0000000a18fb7c10 */ /* 0x000fc60009ffe4ff */
[----:B------:R-:W2:Y:S01]  /*25ab0*/  LDL R41, [R1+0xfe8] ;  /* 0x000fe80001297983 */ /* 0x000ea20000100800 */
[----:B------:R-:W-:-:S03]  /*25ac0*/  IADD3 R244, P3, R6, UR5, RZ ;  /* 0x0000000506f47c10 */ /* 0x000fc6000ff7e0ff */
[----:B------:R-:W2:Y:S04]  /*25ad0*/  LDL R24, [R1+0xecc] ;  /* 0x000ecc0001187983 */ /* 0x000ea80000100800 */
[----:B------:R-:W2:Y:S01]  /*25ae0*/  LDL R6, [R1+0xe9c] ;  /* 0x000e9c0001067983 */ /* 0x000ea20000100800 */
[----:B------:R-:W-:Y:S02]  /*25af0*/  IADD3.X R249, R23, UR10, RZ, P4, !PT ;  /* 0x0000000a17f97c10 */ /* 0x000fe4000a7fe4ff */
[----:B------:R-:W-:Y:S01]  /*25b00*/  IADD3 R242, P4, R5, UR5, RZ ;  /* 0x0000000505f27c10 */ /* 0x000fe2000ff9e0ff */
[----:B------:R-:W2:Y:S01]  /*25b10*/  LDL R23, [R1+0xed4] ;  /* 0x000ed40001177983 */ /* 0x000ea20000100800 */
[----:B------:R-:W-:-:S03]  /*25b20*/  IADD3.X R247, R4, UR10, RZ, P5, !PT ;  /* 0x0000000a04f77c10 */ /* 0x000fc6000affe4ff */
[----:B------:R-:W2:Y:S04]  /*25b30*/  LDL R5, [R1+0xe88] ;  /* 0x000e880001057983 */ /* 0x000ea80000100800 */
[----:B------:R-:W2:Y:S01]  /*25b40*/  LDL R4, [R1+0xea4] ;  /* 0x000ea40001047983 */ /* 0x000ea20000100800 */
[----:B------:R-:W-:-:S03]  /*25b50*/  IADD3 R240, P5, R21, UR5, RZ ;  /* 0x0000000515f07c10 */ /* 0x000fc6000ffbe0ff */
[----:B------:R-:W2:Y:S01]  /*25b60*/  LDL R37, [R1+0x1004] ;  /* 0x0010040001257983 */ /* 0x000ea20000100800 */
[----:B------:R-:W-:-:S03]  /*25b70*/  IADD3.X R243, R11, UR10, RZ, P4, !PT ;  /* 0x0000000a0bf37c10 */ /* 0x000fc6000a7fe4ff */
[----:B------:R-:W2:Y:S04]  /*25b80*/  LDL R21, [R1+0xea0] ;  /* 0x000ea00001157983 */ /* 0x000ea80000100800 */
[----:B------:R-:W2:Y:S01]  /*25b90*/  LDL R11, [R1+0xeac] ;  /* 0x000eac00010b7983 */ /* 0x000ea20000100800 */
[----:B------:R-:W-:Y:S02]  /*25ba0*/  IADD3 R236, P4, R10, UR5, RZ ;  /* 0x000000050aec7c10 */ /* 0x000fe4000ff9e0ff */
[----:B------:R-:W-:Y:S01]  /*25bb0*/  IADD3.X R241, R9, UR10, RZ, P5, !PT ;  /* 0x0000000a09f17c10 */ /* 0x000fe2000affe4ff */
[----:B------:R-:W2:Y:S04]  /*25bc0*/  LDL R10, [R1+0xe98] ;  /* 0x000e9800010a7983 */ /* 0x000ea80000100800 */
        /* <DEDUP_REMOVED lines=8> */
[----:B------:R-:W2:Y:S01]  /*25c50*/  LDL R36, [R1+0x102c] ;  /* 0x00102c0001247983 */ /* 0x000ea20000100800 */
[----:B------:R-:W-:-:S02]  /*25c60*/  ISETP.GT.U32.AND.EX P2, PT, R112, RZ, PT, P2 ;  /* 0x000000ff7000720c */ /* 0x000fc40003f44120 */
[----:B------:R-:W-:Y:S01]  /*25c70*/  ISETP.GT.U32.AND.EX P1, PT, R113, RZ, PT, P1 ;  /* 0x000000ff7100720c */ /* 0x000fe20003f24110 */
[----:B------:R0:W2:Y:S04]  /*25c80*/  LDG.E.U8 R103, desc[UR8][R94.64] ;  /* 0x000000085e677981 */ /* 0x0000a8000c1e1100 */
[----:B------:R1:W2:Y:S04]  /*25c90*/  LDG.E.U8 R102, desc[UR8][R64.64] ;  /* 0x0000000840667981 */ /* 0x0002a8000c1e1100 */
[----:B------:R-:W2:Y:S04]  /*25ca0*/  LDG.E.U8 R101, desc[UR8][R248.64] ;  /* 0x00000008f8657981 */ /* 0x000ea8000c1e1100 */
[----:B------:R-:W2:Y:S04]  /*25cb0*/  LDG.E.U8 R99, desc[UR8][R246.64] ;  /* 0x00000008f6637981 */ /* 0x000ea8000c1e1100 */
[----:B------:R-:W2:Y:S04]  /*25cc0*/  LDG.E.U8 R100, desc[UR8][R242.64] ;  /* 0x00000008f2647981 */ /* 0x000ea8000c1e1100 */
[----:B------:R-:W2:Y:S01]  /*25cd0*/  LDG.E.U8 R137, desc[UR8][R240.64] ;  /* 0x00000008f0897981 */ /* 0x000ea2000c1e1100 */
[----:B---3--:R-:W-:-:S03]  /*25ce0*/  IADD3.X R245, R20, UR10, RZ, P3, !PT ;  /* 0x0000000a14f57c10 */ /* 0x008fc60009ffe4ff */
[----:B------:R-:W3:Y:S01]  /*25cf0*/  LDL R20, [R1+0xebc] ;  /* 0x000ebc0001147983 */ /* 0x000ee20000100800 */
[----:B----4-:R-:W-:-:S03]  /*25d00*/  IADD3 R238, P3, R13, UR5, RZ ;  /* 0x000000050dee7c10 */ /* 0x010fc6000ff7e0ff */
[----:B------:R-:W4:Y:S04]  /*25d10*/  LDL R13, [R1+0xe90] ;  /* 0x000e9000010d7983 */ /* 0x000f280000100800 */
[----:B------:R-:W3:Y:S01]  /*25d20*/  LDG.E.U8 R134, desc[UR8][R244.64] ;  /* 0x00000008f4867981 */ /* 0x000ee2000c1e1100 */
[----:B--2---:R-:W-:-:S03]  /*25d30*/  IADD3 R234, P5, R19, UR5, RZ ;  /* 0x0000000513ea7c10 */ /* 0x004fc6000ffbe0ff */
[----:B------:R-:W2:Y:S01]  /*25d40*/  LDL R19, [R1+0xea8] ;  /* 0x000ea80001137983 */ /* 0x000ea20000100800 */
[----:B------:R-:W-:-:S03]  /*25d50*/  IADD3.X R239, R2, UR10, RZ, P3, !PT ;  /* 0x0000000a02ef7c10 */ /* 0x000fc60009ffe4ff */
[----:B------:R-:W3:Y:S01]  /*25d60*/  LDL R2, [R1+0xec4] ;  /* 0x000ec40001027983 */ /* 0x000ee20000100800 */
[----:B------:R-:W-:-:S03]  /*25d70*/  IADD3 R232, P3, R8, UR5, RZ ;  /* 0x0000000508e87c10 */ /* 0x000fc6000ff7e0ff */
[----:B------:R-:W3:Y:S04]  /*25d80*/  LDL R8, [R1+0xeb0] ;  /* 0x000eb00001087983 */ /* 0x000ee80000100800 */
[----:B------:R-:W3:Y:S01]  /*25d90*/  LDG.E.U8 R98, desc[UR8][R238.64] ;  /* 0x00000008ee627981 */ /* 0x000ee2000c1e1100 */
[----:B------:R-:W-:-:S03]  /*25da0*/  IADD3.X R237, R22, UR10, RZ, P4, !PT ;  /* 0x0000000a16ed7c10 */ /* 0x000fc6000a7fe4ff */
[----:B------:R-:W3:Y:S01]  /*25db0*/  LDL R22, [R1+0xf04] ;  /* 0x000f040001167983 */ /* 0x000ee20000100800 */
[----:B------:R-:W-:-:S03]  /*25dc0*/  IADD3 R230, P4, R18, UR5, RZ ;  /* 0x0000000512e67c10 */ /* 0x000fc6000ff9e0ff */
[----:B------:R-:W3:Y:S01]  /*25dd0*/  LDL R18, [R1+0xec8] ;  /* 0x000ec80001127983 */ /* 0x000ee20000100800 */
[----:B------:R-:W-:Y:S02]  /*25de0*/  IADD3.X R235, R17, UR10, RZ, P5, !PT ;  /* 0x0000000a11eb7c10 */ /* 0x000fe4000affe4ff */
[----:B------:R-:W-:Y:S01]  /*25df0*/  IADD3.X R233, R7, UR10, RZ, P3, !PT ;  /* 0x0000000a07e97c10 */ /* 0x000fe20009ffe4ff */
[----:B------:R-:W3:Y:S01]  /*25e00*/  LDL R17, [R1+0xee4] ;  /* 0x000ee40001117983 */ /* 0x000ee20000100800 */
[----:B------:R-:W-:-:S03]  /*25e10*/  IADD3 R228, P5, R16, UR5, RZ ;  /* 0x0000000510e47c10 */ /* 0x000fc6000ffbe0ff */
[----:B------:R-:W3:Y:S04]  /*25e20*/  LDL R7, [R1+0xeb8] ;  /* 0x000eb80001077983 */ /* 0x000ee80000100800 */
[----:B------:R-:W3:Y:S01]  /*25e30*/  LDL R16, [R1+0xeec] ;  /* 0x000eec0001107983 */ /* 0x000ee20000100800 */
[----:B------:R-:W-:-:S03]  /*25e40*/  IADD3 R226, P3, R6, UR5, RZ ;  /* 0x0000000506e27c10 */ /* 0x000fc6000ff7e0ff */
[----:B------:R-:W3:Y:S04]  /*25e50*/  LDG.E.U8 R136, desc[UR8][R232.64] ;  /* 0x00000008e8887981 */ /* 0x000ee8000c1e1100 */
[----:B------:R-:W3:Y:S01]  /*25e60*/  LDL R6, [R1+0xec0] ;  /* 0x000ec00001067983 */ /* 0x000ee20000100800 */
        /* <DEDUP_REMOVED lines=9> */
[----:B----4-:R-:W-:Y:S02]  /*25f00*/  IADD3.X R229, R13, UR10, RZ, P5, !PT ;  /* 0x0000000a0de57c10 */ /* 0x010fe4000affe4ff */
[----:B------:R-:W-:Y:S01]  /*25f10*/  IADD3 R222, P5, R11, UR5, RZ ;  /* 0x000000050bde7c10 */ /* 0x000fe2000ffbe0ff */
[----:B------:R-:W4:Y:S04]  /*25f20*/  LDL R13, [R1+0xed8] ;  /* 0x000ed800010d7983 */ /* 0x000f280000100800 */
[----:B------:R-:W4:Y:S01]  /*25f30*/  LDL R11, [R1+0xef4] ;  /* 0x000ef400010b7983 */ /* 0x000f220000100800 */
[----:B--2---:R-:W-:-:S03]  /*25f40*/  IADD3.X R223, R19, UR10, RZ, P5, !PT ;  /* 0x0000000a13df7c10 */ /* 0x004fc6000affe4ff */
[----:B------:R-:W2:Y:S01]  /*25f50*/  LDL R19, [R1+0xef8] ;  /* 0x000ef80001137983 */ /* 0x000ea20000100800 */
[----:B---3--:R-:W-:-:S03]  /*25f60*/  IADD3 R216, P5, R2, UR5, RZ ;  /* 0x0000000502d87c10 */ /* 0x008fc6000ffbe0ff */
[----:B------:R-:W3:Y:S01]  /*25f70*/  LDL R2, [R1+0xee8] ;  /* 0x000ee80001027983 */ /* 0x000ee20000100800 */
[----:B------:R-:W-:-:S03]  /*25f80*/  IADD3.X R221, R8, UR10, RZ, P3, !PT ;  /* 0x0000000a08dd7c10 */ /* 0x000fc60009ffe4ff */
[----:B------:R-:W2:Y:S01]  /*25f90*/  LDL R8, [R1+0xf14] ;  /* 0x000f140001087983 */ /* 0x000ea20000100800 */
[----:B------:R-:W-:Y:S02]  /*25fa0*/  IADD3.X R225, R21, UR10, RZ, P4, !PT ;  /* 0x0000000a15e17c10 */ /* 0x000fe4000a7fe4ff */
[----:B------:R-:W-:Y:S01]  /*25fb0*/  IADD3 R218, P4, R20, UR5, RZ ;  /* 0x0000000514da7c10 */ /* 0x000fe2000ff9e0ff */
[----:B------:R-:W2:Y:S01]  /*25fc0*/  LDL R21, [R1+0xef0] ;  /* 0x000ef00001157983 */ /* 0x000ea20000100800 */
[----:B------:R-:W-:-:S03]  /*25fd0*/  IADD3 R212, P3, R24, UR5, RZ ;  /* 0x0000000518d47c10 */ /* 0x000fc6000ff7e0ff */
[----:B------:R-:W2:Y:S01]  /*25fe0*/  LDL R20, [R1+0xf0c] ;  /* 0x000f0c0001147983 */ /* 0x000ea20000100800 */
[----:B------:R-:W-:-:S03]  /*25ff0*/  IADD3.X R213, R18, UR10, RZ, P3, !PT ;  /* 0x0000000a12d57c10 */ /* 0x000fc60009ffe4ff */
[----:B------:R-:W2:Y:S04]  /*26000*/  LDL R18, [R1+0xf10] ;  /* 0x000f100001127983 */ /* 0x000ea80000100800 */
[----:B------:R-:W2:Y:S04]  /*26010*/  LDL R24, [R1+0xf30] ;  /* 0x000f300001187983 */ /* 0x000ea80000100800 */
[----:B------:R-:W2:Y:S01]  /*26020*/  LDG.E.U8 R139, desc[UR8][R224.64] ;  /* 0x00000008e08b7981 */ /* 0x000ea2000c1e1100 */
[----:B------:R-:W-:-:S03]  /*26030*/  IADD3.X R219, R7, UR10, RZ, P4, !PT ;  /* 0x0000000a07db7c10 */ /* 0x000fc6000a7fe4ff */
[----:B------:R-:W2:Y:S01]  /*26040*/  LDL R7, [R1+0xf00] ;  /* 0x000f000001077983 */ /* 0x000ea20000100800 */
[----:B------:R-:W-:Y:S02]  /*26050*/  IADD3 R208, P4, R23, UR5, RZ ;  /* 0x0000000517d07c10 */ /* 0x000fe4000ff9e0ff */
[----:B------:R-:W-:Y:S01]  /*26060*/  IADD3.X R217, R6, UR10, RZ, P5, !PT ;  /* 0x0000000a06d97c10 */ /* 0x000fe2000affe4ff */
[----:B------:R-:W2:Y:S04]  /*26070*/  LDL R23, [R1+0xf38] ;  /* 0x000f380001177983 */ /* 0x000ea80000100800 */
[----:B------:R-:W2:Y:S01]  /*26080*/  LDL R6, [R1+0xf1c] ;  /* 0x000f1c0001067983 */ /* 0x000ea20000100800 */
[----:B------:R-:W-:-:S03]  /*26090*/  IADD3 R204, P5, R5, UR5, RZ ;  /* 0x0000000505cc7c10 */ /* 0x000fc6000ffbe0ff */
[----:B------:R-:W2:Y:S01]  /*260a0*/  LDL R5, [R1+0xf08] ;  /* 0x000f080001057983 */ /* 0x000ea20000100800 */
[----:B------:R-:W-:Y:S02]  /*260b0*/  IADD3 R202, P3, R17, UR5, RZ ;  /* 0x0000000511ca7c10 */ /* 0x000fe4000ff7e0ff */
[----:B------:R-:W-:Y:S01]  /*260c0*/  IADD3.X R209, R4, UR10, RZ, P4, !PT ;  /* 0x0000000a04d17c10 */ /* 0x000fe2000a7fe4ff */
[----:B------:R-:W2:Y:S01]  /*260d0*/  LDL R17, [R1+0xf2c] ;  /* 0x000f2c0001117983 */ /* 0x000ea20000100800 */
[----:B------:R-:W-:-:S03]  /*260e0*/  IADD3 R200, P4, R16, UR5, RZ ;  /* 0x0000000510c87c10 */ /* 0x000fc6000ff9e0ff */
[----:B------:R-:W2:Y:S04]  /*260f0*/  LDL R4, [R1+0xf24] ;  /* 0x000f240001047983 */ /* 0x000ea80000100800 */
[----:B------:R-:W2:Y:S01]  /*26100*/  LDL R16, [R1+0xf18] ;  /* 0x000f180001107983 */ /* 0x000ea20000100800 */
[----:B------:R-:W-:-:S03]  /*26110*/  IADD3.X R203, R10, UR10, RZ, P3, !PT ;  /* 0x0000000a0acb7c10 */ /* 0x000fc60009ffe4ff */
[----:B------:R-:W2:Y:S01]  /*26120*/  LDG.E.U8 R138, desc[UR8][R218.64] ;  /* 0x00000008da8a7981 */ /* 0x000ea2000c1e1100 */
[----:B------:R-:W-:-:S03]  /*26130*/  IADD3 R196, P3, R9, UR5, RZ ;  /* 0x0000000509c47c10 */ /* 0x000fc6000ff7e0ff */
[----:B------:R-:W2:Y:S04]  /*26140*/  LDL R10, [R1+0xf3c] ;  /* 0x000f3c00010a7983 */ /* 0x000ea80000100800 */
[----:B------:R-:W2:Y:S01]  /*26150*/  LDL R9, [R1+0xf28] ;  /* 0x000f280001097983 */ /* 0x000ea20000100800 */
[----:B------:R-:W-:-:S03]  /*26160*/  ISETP.GT.U32.AND.EX P0, PT, R148, RZ, PT, P0 ;  /* 0x000000ff9400720c */ /* 0x000fc60003f04100 */
[----:B------:R-:W2:Y:S04]  /*26170*/  LDG.E.U8 R148, desc[UR8][R220.64] ;  /* 0x00000008dc947981 */ /* 0x000ea8000c1e1100 */
[----:B------:R-:W2:Y:S01]  /*26180*/  LDG.E.U8 R141, desc[UR8][R216.64] ;  /* 0x00000008d88d7981 */ /* 0x000ea2000c1e1100 */
[----:B----4-:R-:W-:-:S03]  /*26190*/  IADD3.X R205, R13, UR10, RZ, P5, !PT ;  /* 0x0000000a0dcd7c10 */ /* 0x010fc6000affe4ff */
[----:B------:R-:W4:Y:S01]  /*261a0*/  LDL R13, [R1+0xf34] ;  /* 0x000f3400010d7983 */ /* 0x000f220000100800 */
[----:B---3--:R-:W-:-:S03]  /*261b0*/  IADD3.X R201, R2, UR10, RZ, P4, !PT ;  /* 0x0000000a02c97c10 */ /* 0x008fc6000a7fe4ff */
[----:B------:R-:W3:Y:S01]  /*261c0*/  LDL R2, [R1+0xf44] ;  /* 0x000f440001027983 */ /* 0x000ee20000100800 */
[----:B------:R-:W-:Y:S02]  /*261d0*/  IADD3 R198, P5, R11, UR5, RZ ;  /* 0x000000050bc67c10 */ /* 0x000fe4000ffbe0ff */
[----:B--2---:R-:W-:Y:S01]  /*261e0*/  IADD3.X R197, R19, UR10, RZ, P3, !PT ;  /* 0x0000000a13c57c10 */ /* 0x004fe20009ffe4ff */
[----:B------:R-:W2:Y:S01]  /*261f0*/  LDL R11, [R1+0xf20] ;  /* 0x000f2000010b7983 */ /* 0x000ea20000100800 */
[----:B------:R-:W-:-:S03]  /*26200*/  IADD3 R190, P3, R8, UR5, RZ ;  /* 0x0000000508be7c10 */ /* 0x000fc6000ff7e0ff */
[----:B------:R-:W2:Y:S01]  /*26210*/  LDL R8, [R1+0xf4c] ;  /* 0x000f4c0001087983 */ /* 0x000ea20000100800 */
[----:B------:R-:W-:Y:S02]  /*26220*/  IADD3 R194, P4, R22, UR5, RZ ;  /* 0x0000000516c27c10 */ /* 0x000fe4000ff9e0ff */
[----:B------:R-:W-:Y:S01]  /*26230*/  IADD3.X R199, R21, UR10, RZ, P5, !PT ;  /* 0x0000000a15c77c10 */ /* 0x000fe2000affe4ff */
[----:B------:R-:W2:Y:S01]  /*26240*/  LDL R22, [R1+0xf5c] ;  /* 0x000f5c0001167983 */ /* 0x000ea20000100800 */
[----:B------:R-:W-:-:S03]  /*26250*/  IADD3 R192, P5, R20, UR5, RZ ;  /* 0x0000000514c07c10 */ /* 0x000fc6000ffbe0ff */
[----:B------:R-:W2:Y:S01]  /*26260*/  LDL R21, [R1+0xf48] ;  /* 0x000f480001157983 */ /* 0x000ea20000100800 */
[----:B------:R-:W-:-:S03]  /*26270*/  IADD3.X R191, R18, UR10, RZ, P3, !PT ;  /* 0x0000000a12bf7c10 */ /* 0x000fc60009ffe4ff */
[----:B------:R-:W2:Y:S04]  /*26280*/  LDL R20, [R1+0xf6c] ;  /* 0x000f6c0001147983 */ /* 0x000ea80000100800 */
[----:B------:R-:W2:Y:S01]  /*26290*/  LDL R19, [R1+0xf58] ;  /* 0x000f580001137983 */ /* 0x000ea20000100800 */
[----:B------:R-:W-:-:S03]  /*262a0*/  IADD3.X R195, R7, UR10, RZ, P4, !PT ;  /* 0x0000000a07c37c10 */ /* 0x000fc6000a7fe4ff */
[----:B------:R-:W2:Y:S04]  /*262b0*/  LDL R7, [R1+0xf54] ;  /* 0x000f540001077983 */ /* 0x000ea80000100800 */
[----:B------:R-:W2:Y:S04]  /*262c0*/  LDL R18, [R1+0xf74] ;  /* 0x000f740001127983 */ /* 0x000ea80000100800 */
[----:B------:R-:W2:Y:S01]  /*262d0*/  LDG.E.U8 R200, desc[UR8][R200.64] ;  /* 0x00000008c8c87981 */ /* 0x000ea2000c1e1100 */
[----:B------:R-:W-:-:S03]  /*262e0*/  IADD3 R188, P4, R6, UR5, RZ ;  /* 0x0000000506bc7c10 */ /* 0x000fc6000ff9e0ff */
[----:B------:R-:W2:Y:S04]  /*262f0*/  LDG.E.U8 R198, desc[UR8][R198.64] ;  /* 0x00000008c6c67981 */ /* 0x000ea8000c1e1100 */
[----:B------:R-:W2:Y:S01]  /*26300*/  LDL R6, [R1+0xf40] ;  /* 0x000f400001067983 */ /* 0x000ea20000100800 */
[----:B------:R-:W-:-:S03]  /*26310*/  IADD3.X R193, R5, UR10, RZ, P5, !PT ;  /* 0x0000000a05c17c10 */ /* 0x000fc6000affe4ff */
[----:B------:R-:W2:Y:S01]  /*26320*/  LDL R5, [R1+0xf64] ;  /* 0x000f640001057983 */ /* 0x000ea20000100800 */
[----:B------:R-:W-:Y:S02]  /*26330*/  IADD3 R184, P3, R17, UR5, RZ ;  /* 0x0000000511b87c10 */ /* 0x000fe4000ff7e0ff */
[----:B------:R-:W-:Y:S01]  /*26340*/  IADD3 R186, P5, R4, UR5, RZ ;  /* 0x0000000504ba7c10 */ /* 0x000fe2000ffbe0ff */
[----:B------:R-:W2:Y:S01]  /*26350*/  LDL R17, [R1+0xf60] ;  /* 0x000f600001117983 */ /* 0x000ea20000100800 */
[----:B------:R-:W-:-:S03]  /*26360*/  IADD3.X R189, R16, UR10, RZ, P4, !PT ;  /* 0x0000000a10bd7c10 */ /* 0x000fc6000a7fe4ff */
[----:B------:R-:W2:Y:S04]  /*26370*/  LDL R4, [R1+0xf50] ;  /* 0x000f500001047983 */ /* 0x000ea80000100800 */
[----:B------:R-:W2:Y:S04]  /*26380*/  LDL R16, [R1+0xf68] ;  /* 0x000f680001107983 */ /* 0x000ea80000100800 */
[----:B------:R-:W2:Y:S01]  /*26390*/  LDG.E.U8 R196, desc[UR8][R196.64] ;  /* 0x00000008c4c47981 */ /* 0x000ea2000c1e1100 */
[----:B------:R-:W-:-:S03]  /*263a0*/  IADD3.X R185, R9, UR10, RZ, P3, !PT ;  /* 0x0000000a09b97c10 */ /* 0x000fc60009ffe4ff */
[----:B------:R-:W2:Y:S04]  /*263b0*/  LDG.E.U8 R194, desc[UR8][R194.64] ;  /* 0x00000008c2c27981 */ /* 0x000ea8000c1e1100 */
[----:B------:R-:W2:Y:S04]  /*263c0*/  LDL R9, [R1+0xf8c] ;  /* 0x000f8c0001097983 */ /* 0x000ea80000100800 */
[----:B------:R-:W2:Y:S04]  /*263d0*/  LDG.E.U8 R192, desc[UR8][R192.64] ;  /* 0x00000008c0c07981 */ /* 0x000ea8000c1e1100 */
[----:B------:R-:W2:Y:S04]  /*263e0*/  LDG.E.U8 R151, desc[UR8][R190.64] ;  /* 0x00000008be977981 */ /* 0x000ea8000c1e1100 */
[----:B------:R-:W2:Y:S01]  /*263f0*/  LDG.E.U8 R150, desc[UR8][R188.64] ;  /* 0x00000008bc967981 */ /* 0x000ea2000c1e1100 */
[----:B----4-:R-:W-:-:S03]  /*26400*/  IADD3 R182, P4, R13, UR5, RZ ;  /* 0x000000050db67c10 */ /* 0x010fc6000ff9e0ff */
[----:B------:R-:W4:Y:S01]  /*26410*/  LDL R13, [R1+0xf7c] ;  /* 0x000f7c00010d7983 */ /* 0x000f220000100800 */
[----:B---3--:R-:W-:-:S03]  /*26420*/  IADD3 R178, P3, R2, UR5, RZ ;  /* 0x0000000502b27c10 */ /* 0x008fc6000ff7e0ff */
[----:B------:R-:W3:Y:S01]  /*26430*/  LDL R2, [R1+0xf78] ;  /* 0x000f780001027983 */ /* 0x000ee20000100800 */
[----:B--2---:R-:W-:Y:S02]  /*26440*/  IADD3.X R187, R11, UR10, RZ, P5, !PT ;  /* 0x0000000a0bbb7c10 */ /* 0x004fe4000affe4ff */
[----:B------:R-:W-:Y:S01]  /*26450*/  IADD3 R180, P5, R10, UR5, RZ ;  /* 0x000000050ab47c10 */ /* 0x000fe2000ffbe0ff */
[----:B------:R-:W2:Y:S01]  /*26460*/  LDL R11, [R1+0xf84] ;  /* 0x000f8400010b7983 */ /* 0x000ea20000100800 */
[----:B------:R-:W-:Y:S02]  /*26470*/  IADD3.X R183, R24, UR10, RZ, P4, !PT ;  /* 0x0000000a18b77c10 */ /* 0x000fe4000a7fe4ff */
[----:B------:R-:W-:Y:S01]  /*26480*/  IADD3 R176, P4, R8, UR5, RZ ;  /* 0x0000000508b07c10 */ /* 0x000fe2000ff9e0ff */
[----:B------:R-:W2:Y:S04]  /*26490*/  LDL R10, [R1+0xf70] ;  /* 0x000f7000010a7983 */ /* 0x000ea80000100800 */
[----:B------:R-:W2:Y:S01]  /*264a0*/  LDL R8, [R1+0xf94] ;  /* 0x000f940001087983 */ /* 0x000ea20000100800 */
[----:B------:R-:W-:-:S02]  /*264b0*/  IADD3.X R181, R23, UR10, RZ, P5, !PT ;  /* 0x0000000a17b57c10 */ /* 0x000fc4000affe4ff */
[----:B------:R-:W-:Y:S01]  /*264c0*/  IADD3.X R177, R21, UR10, RZ, P4, !PT ;  /* 0x0000000a15b17c10 */ /* 0x000fe2000a7fe4ff */
[----:B------:R-:W2:Y:S04]  /*264d0*/  LDL R23, [R1+0xf90] ;  /* 0x000f900001177983 */ /* 0x000ea80000100800 */
[----:B------:R-:W2:Y:S04]  /*264e0*/  LDL R21, [R1+0xf98] ;  /* 0x000f980001157983 */ /* 0x000ea80000100800 */
[----:B------:R-:W2:Y:S01]  /*264f0*/  LDL R24, [R1+0xfe0] ;  /* 0x000fe00001187983 */ /* 0x000ea20000100800 */
[----:B------:R-:W-:-:S03]  /*26500*/  IADD3 R174, P5, R7, UR5, RZ ;  /* 0x0000000507ae7c10 */ /* 0x000fc6000ffbe0ff */
[----:B------:R-:W2:Y:S04]  /*26510*/  LDL R7, [R1+0xf80] ;  /* 0x000f800001077983 */ /* 0x000ea80000100800 */
[----:B------:R-:W2:Y:S01]  /*26520*/  LDG.E.U8 R183, desc[UR8][R182.64] ;  /* 0x00000008b6b77981 */ /* 0x000ea2000c1e1100 */
[----:B------:R-:W-:-:S03]  /*26530*/  IADD3.X R179, R6, UR10, RZ, P3, !PT ;  /* 0x0000000a06b37c10 */ /* 0x000fc60009ffe4ff */
[----:B------:R-:W2:Y:S04]  /*26540*/  LDG.E.U8 R182, desc[UR8][R180.64] ;  /* 0x00000008b4b67981 */ /* 0x000ea8000c1e1100 */
[----:B------:R-:W2:Y:S01]  /*26550*/  LDL R6, [R1+0xf9c] ;  /* 0x000f9c0001067983 */ /* 0x000ea20000100800 */
[----:B------:R-:W-:Y:S02]  /*26560*/  IADD3 R170, P4, R5, UR5, RZ ;  /* 0x0000000505aa7c10 */ /* 0x000fe4000ff9e0ff */
[----:B------:R-:W-:Y:S01]  /*26570*/  IADD3 R172, P3, R22, UR5, RZ ;  /* 0x0000000516ac7c10 */ /* 0x000fe2000ff7e0ff */
[----:B------:R-:W2:Y:S01]  /*26580*/  LDL R5, [R1+0xf88] ;  /* 0x000f880001057983 */ /* 0x000ea20000100800 */
[----:B------:R-:W-:Y:S02]  /*26590*/  IADD3.X R171, R17, UR10, RZ, P4, !PT ;  /* 0x0000000a11ab7c10 */ /* 0x000fe4000a7fe4ff */
[----:B------:R-:W-:Y:S01]  /*265a0*/  IADD3.X R175, R4, UR10, RZ, P5, !PT ;  /* 0x0000000a04af7c10 */ /* 0x000fe2000affe4ff */
[----:B------:R-:W2:Y:S01]  /*265b0*/  LDL R22, [R1+0xfac] ;  /* 0x000fac0001167983 */ /* 0x000ea20000100800 */
[----:B------:R-:W-:-:S03]  /*265c0*/  IADD3 R168, P5, R20, UR5, RZ ;  /* 0x0000000514a87c10 */ /* 0x000fc6000ffbe0ff */
[----:B------:R-:W2:Y:S04]  /*265d0*/  LDL R20, [R1+0xfb4] ;  /* 0x000fb40001147983 */ /* 0x000ea80000100800 */
[----:B------:R-:W2:Y:S01]  /*265e0*/  LDL R4, [R1+0xfa4] ;  /* 0x000fa40001047983 */ /* 0x000ea20000100800 */
[----:B------:R-:W-:-:S03]  /*265f0*/  IADD3.X R173, R19, UR10, RZ, P3, !PT ;  /* 0x0000000a13ad7c10 */ /* 0x000fc60009ffe4ff */
[----:B------:R-:W2:Y:S04]  /*26600*/  LDL R17, [R1+0xfc4] ;  /* 0x000fc40001117983 */ /* 0x000ea80000100800 */
[----:B------:R-:W2:Y:S01]  /*26610*/  LDG.E.U8 R179, desc[UR8][R178.64] ;  /* 0x00000008b2b37981 */ /* 0x000ea2000c1e1100 */
[----:B----4-:R-:W-:-:S03]  /*26620*/  IADD3 R164, P4, R13, UR5, RZ ;  /* 0x000000050da47c10 */ /* 0x010fc6000ff9e0ff */
[----:B------:R-:W4:Y:S04]  /*26630*/  LDL R19, [R1+0xfa0] ;  /* 0x000fa00001137983 */ /* 0x000f280000100800 */
[----:B------:R-:W4:Y:S01]  /*26640*/  LDL R13, [R1+0xfa8] ;  /* 0x000fa800010d7983 */ /* 0x000f220000100800 */
[----:B------:R-:W-:-:S03]  /*26650*/  IADD3 R166, P3, R18, UR5, RZ ;  /* 0x0000000512a67c10 */ /* 0x000fc6000ff7e0ff */
[----:B------:R-:W4:Y:S01]  /*26660*/  LDL R18, [R1+0xfbc] ;  /* 0x000fbc0001127983 */ /* 0x000f220000100800 */
[----:B------:R-:W-:-:S03]  /*26670*/  IADD3.X R169, R16, UR10, RZ, P5, !PT ;  /* 0x0000000a10a97c10 */ /* 0x000fc6000affe4ff */
[----:B------:R-:W4:Y:S04]  /*26680*/  LDL R16, [R1+0xfcc] ;  /* 0x000fcc0001107983 */ /* 0x000f280000100800 */
[----:B------:R-:W4:Y:S04]  /*26690*/  LDG.E.U8 R178, desc[UR8][R176.64] ;  /* 0x00000008b0b27981 */ /* 0x000f28000c1e1100 */
[----:B------:R-:W4:Y:S04]  /*266a0*/  LDG.E.U8 R174, desc[UR8][R174.64] ;  /* 0x00000008aeae7981 */ /* 0x000f28000c1e1100 */
[----:B------:R-:W4:Y:S04]  /*266b0*/  LDG.E.U8 R172, desc[UR8][R172.64] ;  /* 0x00000008acac7981 */ /* 0x000f28000c1e1100 */
[----:B------:R-:W4:Y:S01]  /*266c0*/  LDG.E.U8 R170, desc[UR8][R170.64] ;  /* 0x00000008aaaa7981 */ /* 0x000f22000c1e1100 */
[----:B---3--:R-:W-:-:S03]  /*266d0*/  IADD3.X R165, R2, UR10, RZ, P4, !PT ;  /* 0x0000000a02a57c10 */ /* 0x008fc6000a7fe4ff */
[----:B------:R-:W3:Y:S01]  /*266e0*/  LDL R2, [R1+0xfb0] ;  /* 0x000fb00001027983 */ /* 0x000ee20000100800 */
[----:B--2---:R-:W-:-:S03]  /*266f0*/  IADD3.X R167, R10, UR10, RZ, P3, !PT ;  /* 0x0000000a0aa77c10 */ /* 0x004fc60009ffe4ff */
[----:B------:R-:W2:Y:S01]  /*26700*/  LDG.E.U8 R168, desc[UR8][R168.64] ;  /* 0x00000008a8a87981 */ /* 0x000ea2000c1e1100 */
[----:B------:R-:W-:Y:S02]  /*26710*/  IADD3 R160, P3, R9, UR5, RZ ;  /* 0x0000000509a07c10 */ /* 0x000fe4000ff7e0ff */
[----:B------:R-:W-:Y:S01]  /*26720*/  IADD3 R158, P4, R8, UR5, RZ ;  /* 0x00000005089e7c10 */ /* 0x000fe2000ff9e0ff */
[----:B------:R-:W2:Y:S04]  /*26730*/  LDL R9, [R1+0xfc0] ;  /* 0x000fc00001097983 */ /* 0x000ea80000100800 */
[----:B------:R-:W2:Y:S01]  /*26740*/  LDL R8, [R1+0xfdc] ;  /* 0x000fdc0001087983 */ /* 0x000ea20000100800 */
[----:B------:R-:W-:Y:S02]  /*26750*/  IADD3 R162, P5, R11, UR5, RZ ;  /* 0x000000050ba27c10 */ /* 0x000fe4000ffbe0ff */
[----:B------:R-:W-:Y:S01]  /*26760*/  IADD3.X R159, R23, UR10, RZ, P4, !PT ;  /* 0x0000000a179f7c10 */ /* 0x000fe2000a7fe4ff */
[----:B------:R-:W2:Y:S04]  /*26770*/  LDL R11, [R1+0xfb8] ;  /* 0x000fb800010b7983 */ /* 0x000ea80000100800 */
[----:B------:R-:W2:Y:S01]  /*26780*/  LDL R10, [R1+0xfd4] ;  /* 0x000fd400010a7983 */ /* 0x000ea20000100800 */
[----:B------:R-:W-:-:S03]  /*26790*/  IADD3.X R163, R7, UR10, RZ, P5, !PT ;  /* 0x0000000a07a37c10 */ /* 0x000fc6000affe4ff */
[----:B------:R-:W2:Y:S04]  /*267a0*/  LDG.E.U8 R166, desc[UR8][R166.64] ;  /* 0x00000008a6a67981 */ /* 0x000ea8000c1e1100 */
[----:B------:R-:W2:Y:S04]  /*267b0*/  LDL R7, [R1+0xfc8] ;  /* 0x000fc80001077983 */ /* 0x000ea80000100800 */
[----:B------:R-:W2:Y:S04]  /*267c0*/  LDG.E.U8 R164, desc[UR8][R164.64] ;  /* 0x00000008a4a47981 */ /* 0x000ea8000c1e1100 */
[----:B------:R-:W2:Y:S01]  /*267d0*/  LDG.E.U8 R163, desc[UR8][R162.64] ;  /* 0x00000008a2a37981 */ /* 0x000ea2000c1e1100 */
[----:B------:R-:W-:-:S03]  /*267e0*/  IADD3 R156, P5, R6, UR5, RZ ;  /* 0x00000005069c7c10 */ /* 0x000fc6000ffbe0ff */
[----:B------:R-:W2:Y:S01]  /*267f0*/  LDL R6, [R1+0xfe4] ;  /* 0x000fe40001067983 */ /* 0x000ea20000100800 */
[----:B------:R-:W-:Y:S02]  /*26800*/  IADD3.X R157, R21, UR10, RZ, P5, !PT ;  /* 0x0000000a159d7c10 */ /* 0x000fe4000affe4ff */
[----:B------:R-:W-:Y:S02]  /*26810*/  IADD3 R152, P4, R22, UR5, RZ ;  /* 0x0000000516987c10 */ /* 0x000fe4000ff9e0ff */
[----:B------:R-:W-:Y:S02]  /*26820*/  IADD3 R22, P5, R20, UR5, RZ ;  /* 0x0000000514167c10 */ /* 0x000fe4000ffbe0ff */
[----:B----4-:R-:W-:Y:S02]  /*26830*/  IADD3.X R153, R13, UR10, RZ, P4, !PT ;  /* 0x0000000a0d997c10 */ /* 0x010fe4000a7fe4ff */
[----:B------:R-:W4:Y:S01]  /*26840*/  LDL R13, [R1+0x100c] ;  /* 0x00100c00010d7983 */ /* 0x000f220000100800 */
[----:B---3--:R-:W-:-:S03]  /*26850*/  IADD3.X R23, R2, UR10, RZ, P5, !PT ;  /* 0x0000000a02177c10 */ /* 0x008fc6000affe4ff */
[----:B------:R-:W3:Y:S01]  /*26860*/  LDL R2, [R1+0xff8] ;  /* 0x000ff80001027983 */ /* 0x000ee20000100800 */
[----:B------:R-:W-:Y:S02]  /*26870*/  IADD3.X R161, R5, UR10, RZ, P3, !PT ;  /* 0x0000000a05a17c10 */ /* 0x000fe40009ffe4ff */
[----:B------:R-:W-:Y:S01]  /*26880*/  IADD3 R154, P3, R4, UR5, RZ ;  /* 0x00000005049a7c10 */ /* 0x000fe2000ff7e0ff */
[----:B------:R-:W3:Y:S04]  /*26890*/  LDL R5, [R1+0xfd0] ;  /* 0x000fd00001057983 */ /* 0x000ee80000100800 */
[----:B------:R-:W3:Y:S01]  /*268a0*/  LDL R4, [R1+0xfec] ;  /* 0x000fec0001047983 */ /* 0x000ee20000100800 */
[----:B------:R-:W-:Y:S02]  /*268b0*/  IADD3.X R155, R19, UR10, RZ, P3, !PT ;  /* 0x0000000a139b7c10 */ /* 0x000fe40009ffe4ff */
[----:B------:R-:W-:Y:S01]  /*268c0*/  IADD3 R20, P3, R18, UR5, RZ ;  /* 0x0000000512147c10 */ /* 0x000fe2000ff7e0ff */
[----:B------:R-:W3:Y:S01]  /*268d0*/  LDG.E.U8 R162, desc[UR8][R160.64] ;  /* 0x00000008a0a27981 */ /* 0x000ee2000c1e1100 */
[----:B------:R-:W-:-:S02]  /*268e0*/  IADD3 R18, P4, R17, UR5, RZ ;  /* 0x0000000511127c10 */ /* 0x000fc4000ff9e0ff */
[----:B------:R-:W-:Y:S01]  /*268f0*/  IADD3 R16, P5, R16, UR5, RZ ;  /* 0x0000000510107c10 */ /* 0x000fe2000ffbe0ff */
[----:B------:R-:W3:Y:S01]  /*26900*/  LDG.E.U8 R154, desc[UR8][R154.64] ;  /* 0x000000089a9a7981 */ /* 0x000ee2000c1e1100 */
[----:B--2---:R-:W-:Y:S02]  /*26910*/  IADD3.X R19, R9, UR10, RZ, P4, !PT ;  /* 0x0000000a09137c10 */ /* 0x004fe4000a7fe4ff */
[----:B------:R-:W-:Y:S02]  /*26920*/  IADD3 R8, P4, R8, UR5, RZ ;  /* 0x0000000508087c10 */ /* 0x000fe4000ff9e0ff */
[----:B------:R-:W-:Y:S01]  /*26930*/  IADD3.X R21, R11, UR10, RZ, P3, !PT ;  /* 0x0000000a0b157c10 */ /* 0x000fe20009ffe4ff */
[----:B------:R-:W2:Y:S01]  /*26940*/  LDG.E.U8 R161, desc[UR8][R158.64] ;  /* 0x000000089ea17981 */ /* 0x000ea2000c1e1100 */
[----:B------:R-:W-:-:S03]  /*26950*/  IADD3.X R9, R32, UR10, RZ, P4, !PT ;  /* 0x0000000a20097c10 */ /* 0x000fc6000a7fe4ff */
[----:B------:R-:W2:Y:S01]  /*26960*/  LDL R32, [R1+0x1020] ;  /* 0x0010200001207983 */ /* 0x000ea20000100800 */
[----:B------:R-:W-:Y:S02]  /*26970*/  IADD3 R38, P4, R29, UR5, RZ ;  /* 0x000000051d267c10 */ /* 0x000fe4000ff9e0ff */
[----:B------:R-:W-:Y:S01]  /*26980*/  IADD3.X R17, R7, UR10, RZ, P5, !PT ;  /* 0x0000000a07117c10 */ /* 0x000fe2000affe4ff */
[----:B------:R-:W2:Y:S01]  /*26990*/  LDG.E.U8 R160, desc[UR8][R156.64] ;  /* 0x000000089ca07981 */ /* 0x000ea2000c1e1100 */
[----:B------:R-:W-:Y:S02]  /*269a0*/  IADD3.X R39, R35, UR10, RZ, P4, !PT ;  /* 0x0000000a23277c10 */ /* 0x000fe4000a7fe4ff */
[----:B------:R-:W-:Y:S01]  /*269b0*/  IADD3 R10, P3, R10, UR5, RZ ;  /* 0x000000050a0a7c10 */ /* 0x000fe2000ff7e0ff */
[----:B------:R-:W2:Y:S04]  /*269c0*/  LDG.E.U8 R159, desc[UR8][R152.64] ;  /* 0x00000008989f7981 */ /* 0x000ea8000c1e1100 */
[----:B------:R-:W2:Y:S04]  /*269d0*/  LDG.E.U8 R158, desc[UR8][R22.64] ;  /* 0x00000008169e7981 */ /* 0x000ea8000c1e1100 */
[----:B------:R-:W2:Y:S01]  /*269e0*/  LDG.E.U8 R157, desc[UR8][R20.64] ;  /* 0x00000008149d7981 */ /* 0x000ea2000c1e1100 */
[----:B------:R-:W-:-:S03]  /*269f0*/  IADD3 R6, P5, R6, UR5, RZ ;  /* 0x0000000506067c10 */ /* 0x000fc6000ffbe0ff */
[----:B------:R-:W2:Y:S01]  /*26a00*/  LDG.E.U8 R155, desc[UR8][R16.64] ;  /* 0x00000008109b7981 */ /* 0x000ea2000c1e1100 */
[----:B------:R-:W-:-:S03]  /*26a10*/  IADD3.X R7, R24, UR10, RZ, P5, !PT ;  /* 0x0000000a18077c10 */ /* 0x000fc6000affe4ff */
[----:B------:R-:W2:Y:S04]  /*26a20*/  LDG.E.U8 R23, desc[UR8][R18.64] ;  /* 0x0000000812177981 */ /* 0x000ea8000c1e1100 */
[----:B------:R-:W2:Y:S01]  /*26a30*/  LDL R24, [R1+0x103c] ;  /* 0x00103c0001187983 */ /* 0x000ea20000100800 */
[----:B------:R-:W-:-:S03]  /*26a40*/  IADD3 R28, P5, R28, UR5, RZ ;  /* 0x000000051c1c7c10 */ /* 0x000fc6000ffbe0ff */
[----:B------:R4:W-:Y:S04]  /*26a50*/  STL.64 [R1+0x620], R38 ;  /* 0x0006202601007387 */ /* 0x0009e80000100a00 */
[----:B------:R-:W2:Y:S04]  /*26a60*/  LDL R46, [R1+0x1028] ;  /* 0x00102800012e7983 */ /* 0x000ea80000100800 */
[----:B------:R-:W2:Y:S01]  /*26a70*/  LDG.E.U8 R9, desc[UR8][R8.64] ;  /* 0x0000000808097981 */ /* 0x000ea2000c1e1100 */
[----:B----4-:R-:W-:-:S03]  /*26a80*/  IADD3 R38, P4, R13, UR5, RZ ;  /* 0x000000050d267c10 */ /* 0x010fc6000ff9e0ff */
[----:B------:R-:W4:Y:S01]  /*26a90*/  LDL R13, [R1+0x1044] ;  /* 0x00104400010d7983 */ /* 0x000f220000100800 */
[----:B---3--:R-:W-:-:S05]  /*26aa0*/  IADD3.X R29, R2, UR10, RZ, P5, !PT ;  /* 0x0000000a021d7c10 */ /* 0x008fca000affe4ff */
[----:B------:R3:W-:Y:S04]  /*26ab0*/  STL.64 [R1+0x618], R28 ;  /* 0x0006181c01007387 */ /* 0x0007e80000100a00 */
[----:B------:R-:W4:Y:S04]  /*26ac0*/  LDL R2, [R1+0x104c] ;  /* 0x00104c0001027983 */ /* 0x000f280000100800 */
[----:B---3--:R-:W3:Y:S01]  /*26ad0*/  LDL R29, [R1+0x1030] ;  /* 0x00103000011d7983 */ /* 0x008ee20000100800 */
[----:B------:R-:W-:Y:S02]  /*26ae0*/  IADD3.X R11, R5, UR10, RZ, P3, !PT ;  /* 0x0000000a050b7c10 */ /* 0x000fe40009ffe4ff */
[----:B------:R-:W-:Y:S01]  /*26af0*/  IADD3 R4, P3, R4, UR5, RZ ;  /* 0x0000000504047c10 */ /* 0x000fe2000ff7e0ff */
[----:B------:R-:W3:Y:S01]  /*26b00*/  LDL R28, [R1+0x1054] ;  /* 0x00105400011c7983 */ /* 0x000ee20000100800 */
[----:B------:R-:W-:-:S02]  /*26b10*/  IADD3 R44, P5, R27, UR5, RZ ;  /* 0x000000051b2c7c10 */ /* 0x000fc4000ffbe0ff */
[----:B------:R-:W-:Y:S01]  /*26b20*/  IADD3.X R5, R41, UR10, RZ, P3, !PT ;  /* 0x0000000a29057c10 */ /* 0x000fe20009ffe4ff */
[----:B------:R-:W3:Y:S01]  /*26b30*/  LDL R27, [R1+0x1038] ;  /* 0x00103800011b7983 */ /* 0x000ee20000100800 */
[----:B------:R-:W-:-:S03]  /*26b40*/  IADD3 R42, P3, R37, UR5, RZ ;  /* 0x00000005252a7c10 */ /* 0x000fc6000ff7e0ff */
[----:B------:R-:W3:Y:S01]  /*26b50*/  LDL R41, [R1+0x1040] ;  /* 0x0010400001297983 */ /* 0x000ee20000100800 */
[----:B------:R-:W-:-:S03]  /*26b60*/  IADD3.X R43, R26, UR10, RZ, P3, !PT ;  /* 0x0000000a1a2b7c10 */ /* 0x000fc60009ffe4ff */
[----:B------:R-:W3:Y:S04]  /*26b70*/  LDL R26, [R1+0x105c] ;  /* 0x00105c00011a7983 */ /* 0x000ee80000100800 */
[----:B------:R0:W-:Y:S01]  /*26b80*/  STL.64 [R1+0x638], R42 ;  /* 0x0006382a01007387 */ /* 0x0001e20000100a00 */
[----:B------:R-:W-:Y:S02]  /*26b90*/  IADD3.X R39, R31, UR10, RZ, P4, !PT ;  /* 0x0000000a1f277c10 */ /* 0x000fe4000a7fe4ff */
[----:B------:R-:W-:Y:S01]  /*26ba0*/  IADD3.X R45, R34, UR10, RZ, P5, !PT ;  /* 0x0000000a222d7c10 */ /* 0x000fe2000affe4ff */
[----:B------:R-:W3:Y:S04]  /*26bb0*/  LDG.E.U8 R22, desc[UR8][R10.64] ;  /* 0x000000080a167981 */ /* 0x000ee8000c1e1100 */
[----:B------:R-:W3:Y:S01]  /*26bc0*/  LDG.E.U8 R5, desc[UR8][R4.64] ;  /* 0x0000000804057981 */ /* 0x000ee2000c1e1100 */
[----:B0-----:R-:W-:-:S03]  /*26bd0*/  IADD3 R42, P3, R25, UR5, RZ ;  /* 0x00000005192a7c10 */ /* 0x001fc6000ff7e0ff */
[----:B------:R-:W3:Y:S01]  /*26be0*/  LDL R25, [R1+0x1048] ;  /* 0x0010480001197983 */ /* 0x000ee20000100800 */
[----:B------:R-:W-:-:S03]  /*26bf0*/  IADD3 R30, P4, R30, UR5, RZ ;  /* 0x000000051e1e7c10 */ /* 0x000fc6000ff9e0ff */
[----:B------:R0:W-:Y:S04]  /*26c00*/  STL.64 [R1+0x630], R38 ;  /* 0x0006302601007387 */ /* 0x0001e80000100a00 */
[----:B------:R-:W3:Y:S01]  /*26c10*/  LDL R35, [R1+0x1050] ;  /* 0x0010500001237983 */ /* 0x000ee20000100800 */
[----:B------:R-:W-:Y:S02]  /*26c20*/  IADD3.X R43, R40, UR10, RZ, P3, !PT ;  /* 0x0000000a282b7c10 */ /* 0x000fe40009ffe4ff */
[----:B--2---:R-:W-:Y:S01]  /*26c30*/  IADD3.X R31, R32, UR10, RZ, P4, !PT ;  /* 0x0000000a201f7c10 */ /* 0x004fe2000a7fe4ff */
[----:B------:R-:W2:Y:S04]  /*26c40*/  LDL R34, [R1+0x106c] ;  /* 0x00106c0001227983 */ /* 0x000ea80000100800 */
[----:B0-----:R-:W2:Y:S04]  /*26c50*/  LDL R38, [R1+0x1058] ;  /* 0x0010580001267983 */ /* 0x001ea80000100800 */
[----:B------:R-:W2:Y:S04]  /*26c60*/  LDL R39, [R1+0x1064] ;  /* 0x0010640001277983 */ /* 0x000ea80000100800 */
[----:B------:R-:W-:Y:S04]  /*26c70*/  STL.64 [R1+0x648], R44 ;  /* 0x0006482c01007387 */ /* 0x000fe80000100a00 */
[----:B------:R0:W-:Y:S04]  /*26c80*/  STL.64 [R1+0x640], R42 ;  /* 0x0006402a01007387 */ /* 0x0001e80000100a00 */
[----:B------:R1:W-:Y:S04]  /*26c90*/  STL.64 [R1+0x660], R30 ;  /* 0x0006601e01007387 */ /* 0x0003e80000100a00 */
[----:B------:R-:W2:Y:S01]  /*26ca0*/  LDL R40, [R1+0x1068] ;  /* 0x0010680001287983 */ /* 0x000ea20000100800 */
[----:B0-----:R-:W-:-:S03]  /*26cb0*/  IADD3 R42, P3, R33, UR5, RZ ;  /* 0x00000005212a7c10 */ /* 0x001fc6000ff7e0ff */
[----:B------:R-:W2:Y:S04]  /*26cc0*/  LDL R32, [R1+0x107c] ;  /* 0x00107c0001207983 */ /* 0x000ea80000100800 */
[----:B-1----:R-:W2:Y:S04]  /*26cd0*/  LDL R30, [R1+0x1074] ;  /* 0x00107400011e7983 */ /* 0x002ea80000100800 */
[----:B------:R-:W2:Y:S01]  /*26ce0*/  LDL R33, [R1+0x1060] ;  /* 0x0010600001217983 */ /* 0x000ea20000100800 */
[----:B------:R-:W-:Y:S02]  /*26cf0*/  IADD3 R44, P4, R24, UR5, RZ ;  /* 0x00000005182c7c10 */ /* 0x000fe4000ff9e0ff */
[----:B------:R-:W-:Y:S01]  /*26d00*/  IADD3 R36, P5, R36, UR5, RZ ;  /* 0x0000000524247c10 */ /* 0x000fe2000ffbe0ff */
[----:B------:R-:W2:Y:S03]  /*26d10*/  LDL R24, [R1+0x1070] ;  /* 0x0010700001187983 */ /* 0x000ea60000100800 */
[----:B------:R-:W-:Y:S01]  /*26d20*/  IADD3.X R37, R46, UR10, RZ, P5, !PT ;  /* 0x0000000a2e257c10 */ /* 0x000fe2000affe4ff */
[----:B------:R-:W2:Y:S04]  /*26d30*/  LDL R31, [R1+0x1084] ;  /* 0x00108400011f7983 */ /* 0x000ea80000100800 */
[----:B------:R4:W-:Y:S02]  /*26d40*/  STL.64 [R1+0x658], R36 ;  /* 0x0006582401007387 */ /* 0x0009e40000100a00 */
[----:B----4-:R-:W-:-:S02]  /*26d50*/  IADD3 R36, P5, R13, UR5, RZ ;  /* 0x000000050d247c10 */ /* 0x010fc4000ffbe0ff */
[----:B------:R-:W4:Y:S01]  /*26d60*/  LDL R13, [R1+0x108c] ;  /* 0x00108c00010d7983 */ /* 0x000f220000100800 */
[----:B---3--:R-:W-:-:S05]  /*26d70*/  IADD3.X R43, R29, UR10, RZ, P3, !PT ;  /* 0x0000000a1d2b7c10 */ /* 0x008fca0009ffe4ff */
[----:B------:R0:W-:Y:S02]  /*26d80*/  STL.64 [R1+0x670], R42 ;  /* 0x0006702a01007387 */ /* 0x0001e40000100a00 */
[----:B0-----:R-:W-:Y:S02]  /*26d90*/  IADD3 R42, P3, R2, UR5, RZ ;  /* 0x00000005022a7c10 */ /* 0x001fe4000ff7e0ff */
[----:B------:R-:W3:Y:S01]  /*26da0*/  LDL R2, [R1+0x1078] ;  /* 0x0010780001027983 */ /* 0x000ee20000100800 */
[----:B------:R-:W-:Y:S02]  /*26db0*/  IADD3.X R45, R27, UR10, RZ, P4, !PT ;  /* 0x0000000a1b2d7c10 */ /* 0x000fe4000a7fe4ff */
[----:B------:R-:W-:Y:S01]  /*26dc0*/  IADD3.X R37, R41, UR10, RZ, P5, !PT ;  /* 0x0000000a29257c10 */ /* 0x000fe2000affe4ff */
[----:B------:R-:W3:Y:S04]  /*26dd0*/  LDL R27, [R1+0x1094] ;  /* 0x00109400011b7983 */ /* 0x000ee80000100800 */
[----:B------:R-:W-:Y:S04]  /*26de0*/  STL.64 [R1+0x668], R44 ;  /* 0x0006682c01007387 */ /* 0x000fe80000100a00 */
[----:B------:R0:W-:Y:S02]  /*26df0*/  STL.64 [R1+0x688], R36 ;  /* 0x0006882401007387 */ /* 0x0001e40000100a00 */
[----:B0-----:R-:W-:-:S02]  /*26e00*/  IADD3 R36, P5, R26, UR5, RZ ;  /* 0x000000051a247c10 */ /* 0x001fc4000ffbe0ff */
[----:B------:R-:W3:Y:S01]  /*26e10*/  LDL R26, [R1+0x1080] ;  /* 0x00108000011a7983 */ /* 0x000ee20000100800 */
[----:B------:R-:W-:-:S03]  /*26e20*/  IADD3.X R43, R25, UR10, RZ, P3, !PT ;  /* 0x0000000a192b7c10 */ /* 0x000fc60009ffe4ff */
[----:B------:R-:W3:Y:S01]  /*26e30*/  LDL R25, [R1+0x109c] ;  /* 0x00109c0001197983 */ /* 0x000ee20000100800 */
[----:B------:R-:W-:Y:S02]  /*26e40*/  IADD3 R28, P4, R28, UR5, RZ ;  /* 0x000000051c1c7c10 */ /* 0x000fe4000ff9e0ff */
[----:B--2---:R-:W-:Y:S02]  /*26e50*/  IADD3.X R37, R38, UR10, RZ, P5, !PT ;  /* 0x0000000a26257c10 */ /* 0x004fe4000affe4ff */
[----:B------:R-:W-:Y:S01]  /*26e60*/  IADD3.X R29, R35, UR10, RZ, P4, !PT ;  /* 0x0000000a231d7c10 */ /* 0x000fe2000a7fe4ff */
[----:B------:R0:W-:Y:S04]  /*26e70*/  STL.64 [R1+0x680], R42 ;  /* 0x0006802a01007387 */ /* 0x0001e80000100a00 */
[----:B------:R1:W-:Y:S04]  /*26e80*/  STL.64 [R1+0x698], R28 ;  /* 0x0006981c01007387 */ /* 0x0003e80000100a00 */
[----:B0-----:R-:W2:Y:S04]  /*26e90*/  LDL R43, [R1+0x1090] ;  /* 0x00109000012b7983 */ /* 0x001ea80000100800 */
[----:B-1----:R-:W2:Y:S04]  /*26ea0*/  LDL R29, [R1+0x1088] ;  /* 0x00108800011d7983 */ /* 0x002ea80000100800 */
[----:B------:R-:W2:Y:S04]  /*26eb0*/  LDL R28, [R1+0x10a4] ;  /* 0x0010a400011c7983 */ /* 0x000ea80000100800 */
[----:B------:R-:W2:Y:S04]  /*26ec0*/  LDL R42, [R1+0x10ac] ;  /* 0x0010ac00012a7983 */ /* 0x000ea80000100800 */
[----:B------:R0:W-:Y:S01]  /*26ed0*/  STL.64 [R1+0x690], R36 ;  /* 0x0006902401007387 */ /* 0x0001e20000100a00 */
[----:B------:R-:W-:-:S03]  /*26ee0*/  IADD3 R38, P5, R30, UR5, RZ ;  /* 0x000000051e267c10 */ /* 0x000fc6000ffbe0ff */
[----:B------:R-:W2:Y:S04]  /*26ef0*/  LDL R30, [R1+0x10a0] ;  /* 0x0010a000011e7983 */ /* 0x000ea80000100800 */
[----:B0-----:R-:W2:Y:S01]  /*26f00*/  LDL R37, [R1+0x1098] ;  /* 0x0010980001257983 */ /* 0x001ea20000100800 */
[----:B------:R-:W-:-:S03]  /*26f10*/  IADD3 R34, P4, R34, UR5, RZ ;  /* 0x0000000522227c10 */ /* 0x000fc6000ff9e0ff */
[----:B------:R-:W2:Y:S01]  /*26f20*/  LDL R36, [R1+0x10b4] ;  /* 0x0010b40001247983 */ /* 0x000ea20000100800 */
[----:B------:R-:W-:Y:S02]  /*26f30*/  IADD3 R44, P3, R39, UR5, RZ ;  /* 0x00000005272c7c10 */ /* 0x000fe4000ff7e0ff */
[----:B------:R-:W-:Y:S02]  /*26f40*/  IADD3.X R35, R40, UR10, RZ, P4, !PT ;  /* 0x0000000a28237c10 */ /* 0x000fe4000a7fe4ff */
[----:B------:R-:W-:Y:S02]  /*26f50*/  IADD3.X R45, R33, UR10, RZ, P3, !PT ;  /* 0x0000000a212d7c10 */ /* 0x000fe40009ffe4ff */
[----:B------:R-:W-:Y:S01]  /*26f60*/  IADD3.X R39, R24, UR10, RZ, P5, !PT ;  /* 0x0000000a18277c10 */ /* 0x000fe2000affe4ff */
[----:B------:R0:W-:Y:S04]  /*26f70*/  STL.64 [R1+0x6a8], R34 ;  /* 0x0006a82201007387 */ /* 0x0001e80000100a00 */
[----:B------:R1:W-:Y:S04]  /*26f80*/  STL.64 [R1+0x6b0], R44 ;  /* 0x0006b02c01007387 */ /* 0x0003e80000100a00 */
[----:B------:R-:W2:Y:S04]  /*26f90*/  LDL R24, [R1+0x10a8] ;  /* 0x0010a80001187983 */ /* 0x000ea80000100800 */
[----:B------:R-:W2:Y:S04]  /*26fa0*/  LDL R41, [R1+0x10bc] ;  /* 0x0010bc0001297983 */ /* 0x000ea80000100800 */
[----:B------:R-:W-:Y:S01]  /*26fb0*/  STL.64 [R1+0x6c0], R38 ;  /* 0x0006c02601007387 */ /* 0x000fe20000100a00 */
[----:B------:R-:W-:-:S02]  /*26fc0*/  IADD3 R32, P3, R32, UR5, RZ ;  /* 0x0000000520207c10 */ /* 0x000fc4000ff7e0ff */
[----:B----4-:R-:W-:Y:S01]  /*26fd0*/  IADD3 R46, P5, R13, UR5, RZ ;  /* 0x000000050d2e7c10 */ /* 0x010fe2000ffbe0ff */
[----:B------:R-:W4:Y:S04]  /*26fe0*/  LDL R40, [R1+0x10c4] ;  /* 0x0010c40001287983 */ /* 0x000f280000100800 */
[----:B------:R-:W4:Y:S01]  /*26ff0*/  LDL R13, [R1+0x10b0] ;  /* 0x0010b000010d7983 */ /* 0x000f220000100800 */
[----:B---3--:R-:W-:-:S03]  /*27000*/  IADD3.X R33, R2, UR10, RZ, P3, !PT ;  /* 0x0000000a02217c10 */ /* 0x008fc60009ffe4ff */
[----:B------:R-:W3:Y:S01]  /*27010*/  LDL R2, [R1+0x10cc] ;  /* 0x0010cc0001027983 */ /* 0x000ee20000100800 */
[----:B0-----:R-:W-:-:S03]  /*27020*/  IADD3 R34, P4, R31, UR5, RZ ;  /* 0x000000051f227c10 */ /* 0x001fc6000ff9e0ff */
[----:B------:R0:W-:Y:S01]  /*27030*/  STL.64 [R1+0x6b8], R32 ;  /* 0x0006b82001007387 */ /* 0x0001e20000100a00 */
[----:B-1----:R-:W-:-:S03]  /*27040*/  IADD3 R44, P3, R27, UR5, RZ ;  /* 0x000000051b2c7c10 */ /* 0x002fc6000ff7e0ff */
[----:B------:R-:W3:Y:S04]  /*27050*/  LDL R27, [R1+0x10c0] ;  /* 0x0010c000011b7983 */ /* 0x000ee80000100800 */
[----:B0-----:R-:W3:Y:S04]  /*27060*/  LDL R33, [R1+0x10b8] ;  /* 0x0010b80001217983 */ /* 0x001ee80000100800 */
[----:B------:R-:W3:Y:S01]  /*27070*/  LDL R32, [R1+0x10d4] ;  /* 0x0010d40001207983 */ /* 0x000ee20000100800 */
[----:B------:R-:W-:-:S05]  /*27080*/  IADD3.X R35, R26, UR10, RZ, P4, !PT ;  /* 0x0000000a1a237c10 */ /* 0x000fca000a7fe4ff */
[----:B------:R0:W-:Y:S01]  /*27090*/  STL.64 [R1+0x6d8], R34 ;  /* 0x0006d82201007387 */ /* 0x0001e20000100a00 */
[----:B------:R-:W-:-:S03]  /*270a0*/  IADD3 R38, P4, R25, UR5, RZ ;  /* 0x0000000519267c10 */ /* 0x000fc6000ff9e0ff */
[----:B------:R-:W3:Y:S04]  /*270b0*/  LDL R26, [R1+0x10c8] ;  /* 0x0010c800011a7983 */ /* 0x000ee80000100800 */
[----:B------:R-:W3:Y:S04]  /*270c0*/  LDL R25, [R1+0x10e4] ;  /* 0x0010e40001197983 */ /* 0x000ee80000100800 */
[----:B0-----:R-:W3:Y:S04]  /*270d0*/  LDL R35, [R1+0x10dc] ;  /* 0x0010dc0001237983 */ /* 0x001ee80000100800 */
[----:B------:R-:W3:Y:S04]  /*270e0*/  LDL R34, [R1+0x10d0] ;  /* 0x0010d00001227983 */ /* 0x000ee80000100800 */
[----:B------:R-:W3:Y:S01]  /*270f0*/  LDL R31, [R1+0x10ec] ;  /* 0x0010ec00011f7983 */ /* 0x000ee20000100800 */
[----:B--2---:R-:W-:-:S02]  /*27100*/  IADD3.X R47, R29, UR10, RZ, P5, !PT ;  /* 0x0000000a1d2f7c10 */ /* 0x004fc4000affe4ff */
[----:B------:R-:W-:Y:S02]  /*27110*/  IADD3.X R45, R43, UR10, RZ, P3, !PT ;  /* 0x0000000a2b2d7c10 */ /* 0x000fe40009ffe4ff */
[----:B------:R-:W-:Y:S01]  /*27120*/  IADD3 R28, P5, R28, UR5, RZ ;  /* 0x000000051c1c7c10 */ /* 0x000fe2000ffbe0ff */
[----:B------:R-:W-:Y:S03]  /*27130*/  STL.64 [R1+0x6d0], R46 ;  /* 0x0006d02e01007387 */ /* 0x000fe60000100a00 */
[----:B------:R-:W-:Y:S02]  /*27140*/  IADD3.X R29, R30, UR10, RZ, P5, !PT ;  /* 0x0000000a1e1d7c10 */ /* 0x000fe4000affe4ff */
[----:B------:R-:W-:-:S05]  /*27150*/  IADD3.X R39, R37, UR10, RZ, P4, !PT ;  /* 0x0000000a25277c10 */ /* 0x000fca000a7fe4ff */
[----:B------:R0:W-:Y:S04]  /*27160*/  STL.64 [R1+0x6e0], R38 ;  /* 0x0006e02601007387 */ /* 0x0001e80000100a00 */
[----:B------:R1:W-:Y:S04]  /*27170*/  STL.64 [R1+0x6e8], R44 ;  /* 0x0006e82c01007387 */ /* 0x0003e80000100a00 */
[----:B------:R-:W2:Y:S01]  /*27180*/  LDL R37, [R1+0x10e0] ;  /* 0x0010e00001257983 */ /* 0x000ea20000100800 */
[----:B0-----:R-:W-:-:S03]  /*27190*/  IADD3 R38, P4, R36, UR5, RZ ;  /* 0x0000000524267c10 */ /* 0x001fc6000ff9e0ff */
[----:B------:R-:W2:Y:S04]  /*271a0*/  LDL R36, [R1+0x10f4] ;  /* 0x0010f40001247983 */ /* 0x000ea80000100800 */
[----:B-1----:R-:W2:Y:S04]  /*271b0*/  LDL R44, [R1+0x10d8] ;  /* 0x0010d800012c7983 */ /* 0x002ea80000100800 */
[----:B------:R0:W-:Y:S04]  /*271c0*/  STL.64 [R1+0x700], R28 ;  /* 0x0007001c01007387 */ /* 0x0001e80000100a00 */
[----:B------:R-:W2:Y:S01]  /*271d0*/  LDL R30, [R1+0x10f0] ;  /* 0x0010f000011e7983 */ /* 0x000ea20000100800 */
[----:B------:R-:W-:-:S03]  /*271e0*/  IADD3 R46, P3, R42, UR5, RZ ;  /* 0x000000052a2e7c10 */ /* 0x000fc6000ff7e0ff */
[----:B0-----:R-:W2:Y:S01]  /*271f0*/  LDL R29, [R1+0x10e8] ;  /* 0x0010e800011d7983 */ /* 0x001ea20000100800 */
[----:B------:R-:W-:-:S03]  /*27200*/  IADD3.X R47, R24, UR10, RZ, P3, !PT ;  /* 0x0000000a182f7c10 */ /* 0x000fc60009ffe4ff */
[----:B------:R-:W2:Y:S04]  /*27210*/  LDL R28, [R1+0x10fc] ;  /* 0x0010fc00011c7983 */ /* 0x000ea80000100800 */
[----:B------:R-:W2:Y:S04]  /*27220*/  LDL R24, [R1+0x10f8] ;  /* 0x0010f80001187983 */ /* 0x000ea80000100800 */
[----:B------:R-:W-:Y:S01]  /*27230*/  STL.64 [R1+0x6f8], R46 ;  /* 0x0006f82e01007387 */ /* 0x000fe20000100a00 */
[----:B----4-:R-:W-:-:S03]  /*27240*/  IADD3.X R39, R13, UR10, RZ, P4, !PT ;  /* 0x0000000a0d277c10 */ /* 0x010fc6000a7fe4ff */
[----:B------:R-:W4:Y:S04]  /*27250*/  LDL R13, [R1+0x1104] ;  /* 0x00110400010d7983 */ /* 0x000f280000100800 */
[----:B------:R3:W-:Y:S02]  /*27260*/  STL.64 [R1+0x710], R38 ;  /* 0x0007102601007387 */ /* 0x0007e40000100a00 */
[----:B---3--:R-:W-:Y:S02]  /*27270*/  IADD3 R38, P4, R2, UR5, RZ ;  /* 0x0000000502267c10 */ /* 0x008fe4000ff9e0ff */
[----:B------:R-:W3:Y:S01]  /*27280*/  LDL R2, [R1+0x1100] ;  /* 0x0011000001027983 */ /* 0x000ee20000100800 */
[----:B------:R-:W-:Y:S02]  /*27290*/  IADD3 R42, P5, R41, UR5, RZ ;  /* 0x00000005292a7c10 */ /* 0x000fe4000ffbe0ff */
[----:B------:R-:W-:-:S04]  /*272a0*/  IADD3 R40, P3, R40, UR5, RZ ;  /* 0x0000000528287c10 */ /* 0x000fc8000ff7e0ff */
[----:B------:R-:W-:Y:S02]  /*272b0*/  IADD3.X R41, R27, UR10, RZ, P3, !PT ;  /* 0x0000000a1b297c10 */ /* 0x000fe40009ffe4ff */
[----:B------:R-:W3:Y:S01]  /*272c0*/  LDL R27, [R1+0x110c] ;  /* 0x00110c00011b7983 */ /* 0x000ee20000100800 */
[----:B------:R-:W-:-:S05]  /*272d0*/  IADD3.X R43, R33, UR10, RZ, P5, !PT ;  /* 0x0000000a212b7c10 */ /* 0x000fca000affe4ff */
[----:B------:R0:W-:Y:S01]  /*272e0*/  STL.64 [R1+0x708], R42 ;  /* 0x0007082a01007387 */ /* 0x0001e20000100a00 */
[----:B------:R-:W-:Y:S02]  /*272f0*/  IADD3 R32, P5, R32, UR5, RZ ;  /* 0x0000000520207c10 */ /* 0x000fe4000ffbe0ff */
[----:B------:R-:W-:Y:S02]  /*27300*/  IADD3.X R39, R26, UR10, RZ, P4, !PT ;  /* 0x0000000a1a277c10 */ /* 0x000fe4000a7fe4ff */
[----:B0-----:R-:W-:Y:S02]  /*27310*/  IADD3 R42, P3, R35, UR5, RZ ;  /* 0x00000005232a7c10 */ /* 0x001fe4000ff7e0ff */
[----:B------:R-:W3:Y:S04]  /*27320*/  LDL R35, [R1+0x1108] ;  /* 0x0011080001237983 */ /* 0x000ee80000100800 */
[----:B------:R0:W-:Y:S01]  /*27330*/  STL.64 [R1+0x728], R40 ;  /* 0x0007282801007387 */ /* 0x0001e20000100a00 */
[----:B------:R-:W-:-:S03]  /*27340*/  IADD3.X R33, R34, UR10, RZ, P5, !PT ;  /* 0x0000000a22217c10 */ /* 0x000fc6000affe4ff */
[----:B------:R-:W3:Y:S01]  /*27350*/  LDL R26, [R1+0x1114] ;  /* 0x00111400011a7983 */ /* 0x000ee20000100800 */
[----:B0-----:R-:W-:-:S03]  /*27360*/  IADD3 R40, P4, R25, UR5, RZ ;  /* 0x0000000519287c10 */ /* 0x001fc6000ff9e0ff */
[----:B------:R-:W3:Y:S04]  /*27370*/  LDL R25, [R1+0x1110] ;  /* 0x0011100001197983 */ /* 0x000ee80000100800 */
[----:B------:R0:W-:Y:S04]  /*27380*/  STL.64 [R1+0x720], R38 ;  /* 0x0007202601007387 */ /* 0x0001e80000100a00 */
[----:B------:R-:W3:Y:S04]  /*27390*/  LDL R34, [R1+0x111c] ;  /* 0x00111c0001227983 */ /* 0x000ee80000100800 */
[----:B------:R1:W-:Y:S01]  /*273a0*/  STL.64 [R1+0x738], R32 ;  /* 0x0007382001007387 */ /* 0x0003e20000100a00 */
[----:B0-----:R-:W-:-:S03]  /*273b0*/  IADD3 R38, P5, R31, UR5, RZ ;  /* 0x000000051f267c10 */ /* 0x001fc6000ffbe0ff */
[----:B------:R-:W3:Y:S04]  /*273c0*/  LDL R31, [R1+0x1120] ;  /* 0x00112000011f7983 */ /* 0x000ee80000100800 */
[----:B-1----:R-:W3:Y:S04]  /*273d0*/  LDL R33, [R1+0x1118] ;  /* 0x0011180001217983 */ /* 0x002ee80000100800 */
[----:B------:R-:W3:Y:S01]  /*273e0*/  LDL R32, [R1+0x1124] ;  /* 0x0011240001207983 */ /* 0x000ee20000100800 */
[----:B--2---:R-:W-:Y:S02]  /*273f0*/  IADD3.X R41, R37, UR10, RZ, P4, !PT ;  /* 0x0000000a25297c10 */ /* 0x004fe4000a7fe4ff */
[----:B------:R-:W-:-:S02]  /*27400*/  IADD3 R36, P4, R36, UR5, RZ ;  /* 0x0000000524247c10 */ /* 0x000fc4000ff9e0ff */
[----:B------:R-:W-:-:S05]  /*27410*/  IADD3.X R43, R44, UR10, RZ, P3, !PT ;  /* 0x0000000a2c2b7c10 */ /* 0x000fca0009ffe4ff */
[----:B------:R-:W-:Y:S01]  /*27420*/  STL.64 [R1+0x730], R42 ;  /* 0x0007302a01007387 */ /* 0x000fe20000100a00 */
[----:B------:R-:W-:-:S03]  /*27430*/  IADD3.X R37, R30, UR10, RZ, P4, !PT ;  /* 0x0000000a1e257c10 */ /* 0x000fc6000a7fe4ff */
[----:B------:R-:W-:Y:S01]  /*27440*/  STL.64 [R1+0x750], R40 ;  /* 0x0007502801007387 */ /* 0x000fe20000100a00 */
[----:B------:R-:W-:-:S05]  /*27450*/  IADD3.X R39, R29, UR10, RZ, P5, !PT ;  /* 0x0000000a1d277c10 */ /* 0x000fca000affe4ff */
[----:B------:R-:W-:Y:S01]  /*27460*/  STL.64 [R1+0x748], R38 ;  /* 0x0007482601007387 */ /* 0x000fe20000100a00 */
[----:B------:R-:W-:-:S03]  /*27470*/  IADD3 R28, P5, R28, UR5, RZ ;  /* 0x000000051c1c7c10 */ /* 0x000fc6000ffbe0ff */
[----:B------:R-:W-:Y:S04]  /*27480*/  STL [R1+0x2248], R14 ;  /* 0x0022480e01007387 */ /* 0x000fe80000100800 */
[----:B------:R-:W-:Y:S01]  /*27490*/  STL.64 [R1+0x760], R36 ;  /* 0x0007602401007387 */ /* 0x000fe20000100a00 */
[----:B------:R-:W-:-:S03]  /*274a0*/  IADD3.X R29, R24, UR10, RZ, P5, !PT ;  /* 0x0000000a181d7c10 */ /* 0x000fc6000affe4ff */
[----:B------:R-:W2:Y:S04]  /*274b0*/  LDL R30, [R1+0x1604] ;  /* 0x00160400011e7983 */ /* 0x000ea80000100800 */
[----:B------:R-:W2:Y:S04]  /*274c0*/  LDL R24, [R1+0x15f0] ;  /* 0x0015f00001187983 */ /* 0x000ea80000100800 */
[----:B------:R0:W-:Y:S01]  /*274d0*/  STL.64 [R1+0x758], R28 ;  /* 0x0007581c01007387 */ /* 0x0001e20000100a00 */
[----:B------:R-:W-:-:S03]  /*274e0*/  ISETP.GT.U32.AND P4, PT, R15, R149, PT ;  /* 0x000000950f00720c */ /* 0x000fc60003f84070 */
[----:B0-----:R-:W2:Y:S04]  /*274f0*/  LDL R29, [R1+0x15f4] ;  /* 0x0015f400011d7983 */ /* 0x001ea80000100800 */
[----:B------:R-:W2:Y:S01]  /*27500*/  LDL R28, [R1+0x15f8] ;  /* 0x0015f800011c7983 */ /* 0x000ea20000100800 */
[----:B----4-:R-:W-:-:S03]  /*27510*/  IADD3 R14, P5, R13, UR5, RZ ;  /* 0x000000050d0e7c10 */ /* 0x010fc6000ffbe0ff */
[----:B------:R-:W4:Y:S01]  /*27520*/  LDL R13, [R1+0x1608] ;  /* 0x00160800010d7983 */ /* 0x000f220000100800 */
[----:B---3--:R-:W-:-:S03]  /*27530*/  IADD3.X R15, R2, UR10, RZ, P5, !PT ;  /* 0x0000000a020f7c10 */ /* 0x008fc6000affe4ff */
[----:B------:R-:W3:Y:S04]  /*27540*/  LDL R2, [R1+0x1128] ;  /* 0x0011280001027983 */ /* 0x000ee80000100800 */
[----:B------:R0:W-:Y:S02]  /*27550*/  STL.64 [R1+0x778], R14 ;  /* 0x0007780e01007387 */ /* 0x0001e40000100a00 */
[----:B0-----:R-:W-:Y:S02]  /*27560*/  IADD3 R14, P5, R27, UR5, RZ ;  /* 0x000000051b0e7c10 */ /* 0x001fe4000ffbe0ff */
[----:B------:R-:W3:Y:S02]  /*27570*/  LDL R27, [R1+0x15fc] ;  /* 0x0015fc00011b7983 */ /* 0x000ee40000100800 */
[----:B------:R-:W-:-:S05]  /*27580*/  IADD3.X R15, R35, UR10, RZ, P5, !PT ;  /* 0x0000000a230f7c10 */ /* 0x000fca000affe4ff */
[----:B------:R0:W-:Y:S01]  /*27590*/  STL.64 [R1+0x770], R14 ;  /* 0x0007700e01007387 */ /* 0x0001e20000100a00 */
[----:B------:R-:W-:-:S03]  /*275a0*/  IADD3 R36, P5, R26, UR5, RZ ;  /* 0x000000051a247c10 */ /* 0x000fc6000ffbe0ff */
[----:B------:R-:W3:Y:S04]  /*275b0*/  LDL R26, [R1+0x15e0] ;  /* 0x0015e000011a7983 */ /* 0x000ee80000100800 */
[----:B0-----:R-:W3:Y:S01]  /*275c0*/  LDL R15, [R1+0x15dc] ;  /* 0x0015dc00010f7983 */ /* 0x001ee20000100800 */
[----:B------:R-:W-:-:S03]  /*275d0*/  IADD3.X R37, R25, UR10, RZ, P5, !PT ;  /* 0x0000000a19257c10 */ /* 0x000fc6000affe4ff */
[----:B------:R-:W3:Y:S04]  /*275e0*/  LDL R14, [R1+0x1600] ;  /* 0x00160000010e7983 */ /* 0x000ee80000100800 */
[----:B------:R-:W3:Y:S01]  /*275f0*/  LDL R25, [R1+0x15e4] ;  /* 0x0015e40001197983 */ /* 0x000ee20000100800 */
[----:B------:R-:W-:-:S03]  /*27600*/  IADD3 R34, P5, R34, UR5, RZ ;  /* 0x0000000522227c10 */ /* 0x000fc6000ffbe0ff */
[----:B------:R0:W-:Y:S04]  /*27610*/  STL.64 [R1+0x788], R36 ;  /* 0x0007882401007387 */ /* 0x0001e80000100a00 */
[----:B------:R-:W3:Y:S01]  /*27620*/  LDL R43, [R1+0x112c] ;  /* 0x00112c00012b7983 */ /* 0x000ee20000100800 */
[----:B------:R-:W-:Y:S02]  /*27630*/  IADD3.X R35, R33, UR10, RZ, P5, !PT ;  /* 0x0000000a21237c10 */ /* 0x000fe4000affe4ff */
[----:B------:R-:W-:-:S03]  /*27640*/  IADD3 R32, P5, R32, UR5, RZ ;  /* 0x0000000520207c10 */ /* 0x000fc6000ffbe0ff */
[----:B------:R1:W-:Y:S01]  /*27650*/  STL.64 [R1+0x780], R34 ;  /* 0x0007802201007387 */ /* 0x0003e20000100a00 */
[----:B------:R-:W-:-:S03]  /*27660*/  IADD3.X R33, R31, UR10, RZ, P5, !PT ;  /* 0x0000000a1f217c10 */ /* 0x000fc6000affe4ff */
[----:B------:R-:W3:Y:S04]  /*27670*/  LDL R42, [R1+0x15e8] ;  /* 0x0015e800012a7983 */ /* 0x000ee80000100800 */
[----:B------:R-:W3:Y:S04]  /*27680*/  LDL R41, [R1+0x15c8] ;  /* 0x0015c80001297983 */ /* 0x000ee80000100800 */
[----:B------:R-:W-:Y:S04]  /*27690*/  STL.64 [R1+0x7a0], R32 ;  /* 0x0007a02001007387 */ /* 0x000fe80000100a00 */
[----:B------:R-:W3:Y:S04]  /*276a0*/  LDL R40, [R1+0x15ec] ;  /* 0x0015ec0001287983 */ /* 0x000ee80000100800 */
[----:B------:R-:W3:Y:S04]  /*276b0*/  LDL R39, [R1+0x15cc] ;  /* 0x0015cc0001277983 */ /* 0x000ee80000100800 */
[----:B------:R-:W3:Y:S04]  /*276c0*/  LDL R38, [R1+0x15d0] ;  /* 0x0015d00001267983 */ /* 0x000ee80000100800 */
[----:B0-----:R-:W3:Y:S04]  /*276d0*/  LDL R37, [R1+0x1130] ;  /* 0x0011300001257983 */ /* 0x001ee80000100800 */
[----:B------:R-:W3:Y:S04]  /*276e0*/  LDL R36, [R1+0x15d4] ;  /* 0x0015d40001247983 */ /* 0x000ee80000100800 */
[----:B-1----:R-:W3:Y:S04]  /*276f0*/  LDL R35, [R1+0x15b4] ;  /* 0x0015b40001237983 */ /* 0x002ee80000100800 */
[----:B------:R-:W3:Y:S01]  /*27700*/  LDL R34, [R1+0x15d8] ;  /* 0x0015d80001227983 */ /* 0x000ee20000100800 */
[----:B--2---:R-:W-:-:S04]  /*27710*/  IADD3 R30, P5, R30, UR5, RZ ;  /* 0x000000051e1e7c10 */ /* 0x004fc8000ffbe0ff */
[----:B------:R-:W-:Y:S02]  /*27720*/  IADD3.X R31, R24, UR10, RZ, P5, !PT ;  /* 0x0000000a181f7c10 */ /* 0x000fe4000affe4ff */
[----:B------:R-:W2:Y:S04]  /*27730*/  LDL R24, [R1+0x15b8] ;  /* 0x0015b80001187983 */ /* 0x000ea80000100800 */
[----:B------:R4:W-:Y:S02]  /*27740*/  STL.64 [R1+0x798], R30 ;  /* 0x0007981e01007387 */ /* 0x0009e40000100a00 */
[----:B----4-:R-:W-:Y:S02]  /*27750*/  IADD3 R30, P5, R13, UR5, RZ ;  /* 0x000000050d1e7c10 */ /* 0x010fe4000ffbe0ff */
[----:B------:R-:W4:Y:S02]  /*27760*/  LDL R13, [R1+0x15bc] ;  /* 0x0015bc00010d7983 */ /* 0x000f240000100800 */
[----:B------:R-:W-:-:S02]  /*27770*/  IADD3.X R31, R29, UR10, RZ, P5, !PT ;  /* 0x0000000a1d1f7c10 */ /* 0x000fc4000affe4ff */
[----:B------:R-:W-:-:S04]  /*27780*/  IADD3 R28, P5, R28, UR5, RZ ;  /* 0x000000051c1c7c10 */ /* 0x000fc8000ffbe0ff */
[----:B---3--:R-:W-:Y:S02]  /*27790*/  IADD3.X R29, R2, UR10, RZ, P5, !PT ;  /* 0x0000000a021d7c10 */ /* 0x008fe4000affe4ff */
[----:B------:R-:W3:Y:S04]  /*277a0*/  LDL R2, [R1+0x1134] ;  /* 0x0011340001027983 */ /* 0x000ee80000100800 */
[----:B------:R-:W-:Y:S04]  /*277b0*/  STL.64 [R1+0x7b0], R30 ;  /* 0x0007b01e01007387 */ /* 0x000fe80000100a00 */
[----:B------:R0:W-:Y:S04]  /*277c0*/  STL.64 [R1+0x7a8], R28 ;  /* 0x0007a81c01007387 */ /* 0x0001e80000100a00 */
[----:B------:R-:W3:Y:S04]  /*277d0*/  LDL R33, [R1+0x15c0] ;  /* 0x0015c00001217983 */ /* 0x000ee80000100800 */
[----:B------:R-:W3:Y:S01]  /*277e0*/  LDL R32, [R1+0x15a0] ;  /* 0x0015a00001207983 */ /* 0x000ee20000100800 */
[----:B0-----:R-:W-:-:S03]  /*277f0*/  IADD3 R28, P5, R27, UR5, RZ ;  /* 0x000000051b1c7c10 */ /* 0x001fc6000ffbe0ff */
[----:B------:R-:W3:Y:S04]  /*27800*/  LDL R31, [R1+0x15c4] ;  /* 0x0015c400011f7983 */ /* 0x000ee80000100800 */
[----:B------:R-:W3:Y:S04]  /*27810*/  LDL R27, [R1+0x15a4] ;  /* 0x0015a400011b7983 */ /* 0x000ee80000100800 */
[----:B------:R-:W3:Y:S01]  /*27820*/  LDL R30, [R1+0x1138] ;  /* 0x00113800011e7983 */ /* 0x000ee20000100800 */
[----:B------:R-:W-:Y:S02]  /*27830*/  IADD3.X R29, R15, UR10, RZ, P5, !PT ;  /* 0x0000000a0f1d7c10 */ /* 0x000fe4000affe4ff */
[----:B------:R-:W-:-:S03]  /*27840*/  IADD3 R14, P5, R14, UR5, RZ ;  /* 0x000000050e0e7c10 */ /* 0x000fc6000ffbe0ff */
[----:B------:R-:W3:Y:S01]  /*27850*/  LDG.E.U8 R190, desc[UR8][R28.64] ;  /* 0x000000081cbe7981 */ /* 0x000ee2000c1e1100 */
[----:B------:R-:W-:-:S03]  /*27860*/  IADD3.X R15, R26, UR10, RZ, P5, !PT ;  /* 0x0000000a1a0f7c10 */ /* 0x000fc6000affe4ff */
[----:B------:R-:W3:Y:S01]  /*27870*/  LDL R26, [R1+0x15a8] ;  /* 0x0015a800011a7983 */ /* 0x000ee20000100800 */
[----:B------:R-:W-:-:S03]  /*27880*/  IADD3 R44, P5, R25, UR5, RZ ;  /* 0x00000005192c7c10 */ /* 0x000fc6000ffbe0ff */
[----:B------:R-:W3:Y:S01]  /*27890*/  LDL R25, [R1+0x15ac] ;  /* 0x0015ac0001197983 */ /* 0x000ee20000100800 */
[----:B------:R-:W-:Y:S02]  /*278a0*/  IADD3.X R45, R43, UR10, RZ, P5, !PT ;  /* 0x0000000a2b2d7c10 */ /* 0x000fe4000affe4ff */
[----:B------:R-:W-:-:S04]  /*278b0*/  IADD3 R72, P5, R42, UR5, RZ ;  /* 0x000000052a487c10 */ /* 0x000fc8000ffbe0ff */
[----:B------:R-:W-:Y:S01]  /*278c0*/  IADD3.X R73, R41, UR10, RZ, P5, !PT ;  /* 0x0000000a29497c10 */ /* 0x000fe2000affe4ff */
[----:B------:R-:W-:Y:S01]  /*278d0*/  STL.64 [R1+0x7d8], R44 ;  /* 0x0007d82c01007387 */ /* 0x000fe20000100a00 */
[----:B------:R-:W-:Y:S02]  /*278e0*/  ISETP.GT.U32.AND.EX P4, PT, R110, RZ, PT, P4 ;  /* 0x000000ff6e00720c */ /* 0x000fe40003f84140 */
[----:B------:R-:W-:Y:S01]  /*278f0*/  ISETP.GT.U32.AND P3, PT, R252, R149, PT ;  /* 0x00000095fc00720c */ /* 0x000fe20003f64070 */
[----:B------:R-:W3:Y:S01]  /*27900*/  LDG.E.U8 R197, desc[UR8][R72.64] ;  /* 0x0000000848c57981 */ /* 0x000ee2000c1e1100 */
[----:B------:R-:W-:-:S04]  /*27910*/  IADD3 R40, P5, R40, UR5, RZ ;  /* 0x0000000528287c10 */ /* 0x000fc8000ffbe0ff */
[----:B------:R-:W-:Y:S02]  /*27920*/  IADD3.X R41, R39, UR10, RZ, P5, !PT ;  /* 0x0000000a27297c10 */ /* 0x000fe4000affe4ff */
[----:B------:R-:W-:-:S04]  /*27930*/  IADD3 R104, P5, R38, UR5, RZ ;  /* 0x0000000526687c10 */ /* 0x000fc8000ffbe0ff */
[----:B------:R-:W-:Y:S02]  /*27940*/  IADD3.X R105, R37, UR10, RZ, P5, !PT ;  /* 0x0000000a25697c10 */ /* 0x000fe4000affe4ff */
[----:B------:R-:W-:Y:S01]  /*27950*/  IADD3 R36, P5, R36, UR5, RZ ;  /* 0x0000000524247c10 */ /* 0x000fe2000ffbe0ff */
[----:B------:R-:W-:Y:S03]  /*27960*/  STL.64 [R1+0x7f0], R40 ;  /* 0x0007f02801007387 */ /* 0x000fe60000100a00 */
[----:B------:R-:W-:Y:S01]  /*27970*/  IADD3.X R37, R35, UR10, RZ, P5, !PT ;  /* 0x0000000a23257c10 */ /* 0x000fe2000affe4ff */
[----:B------:R-:W3:Y:S04]  /*27980*/  LDG.E.U8 R195, desc[UR8][R104.64] ;  /* 0x0000000868c37981 */ /* 0x000ee8000c1e1100 */
[----:B------:R0:W-:Y:S04]  /*27990*/  STL.64 [R1+0x800], R36 ;  /* 0x0008002401007387 */ /* 0x0001e80000100a00 */
[----:B------:R-:W3:Y:S01]  /*279a0*/  LDL R46, [R1+0x158c] ;  /* 0x00158c00012e7983 */ /* 0x000ee20000100800 */
[----:B0-----:R-:W-:-:S03]  /*279b0*/  IADD3 R36, P5, R34, UR5, RZ ;  /* 0x0000000522247c10 */ /* 0x001fc6000ffbe0ff */
[----:B------:R-:W3:Y:S01]  /*279c0*/  LDL R34, [R1+0x15b0] ;  /* 0x0015b00001227983 */ /* 0x000ee20000100800 */
[----:B--2---:R-:W-:-:S03]  /*279d0*/  IADD3.X R37, R24, UR10, RZ, P5, !PT ;  /* 0x0000000a18257c10 */ /* 0x004fc6000affe4ff */
[----:B------:R-:W2:Y:S04]  /*279e0*/  LDL R24, [R1+0x1590] ;  /* 0x0015900001187983 */ /* 0x000ea80000100800 */
[----:B------:R4:W-:Y:S04]  /*279f0*/  STL.64 [R1+0x7f8], R36 ;  /* 0x0007f82401007387 */ /* 0x0009e80000100a00 */
[----:B------:R-:W2:Y:S04]  /*27a00*/  LDL R43, [R1+0x1594] ;  /* 0x00159400012b7983 */ /* 0x000ea80000100800 */
[----:B------:R-:W2:Y:S01]  /*27a10*/  LDL R39, [R1+0x113c] ;  /* 0x00113c0001277983 */ /* 0x000ea20000100800 */
[----:B----4-:R-:W-:-:S03]  /*27a20*/  IADD3 R36, P5, R13, UR5, RZ ;  /* 0x000000050d247c10 */ /* 0x010fc6000ffbe0ff */
[----:B------:R-:W4:Y:S01]  /*27a30*/  LDL R13, [R1+0x1598] ;  /* 0x00159800010d7983 */ /* 0x000f220000100800 */
[----:B---3--:R-:W-:-:S03]  /*27a40*/  IADD3.X R37, R2, UR10, RZ, P5, !PT ;  /* 0x0000000a02257c10 */ /* 0x008fc6000affe4ff */
[----:B------:R-:W3:Y:S01]  /*27a50*/  LDL R2, [R1+0x1578] ;  /* 0x0015780001027983 */ /* 0x000ee20000100800 */
[----:B------:R-:W-:-:S03]  /*27a60*/  IADD3 R40, P5, R33, UR5, RZ ;  /* 0x0000000521287c10 */ /* 0x000fc6000ffbe0ff */
[----:B------:R0:W-:Y:S01]  /*27a70*/  STL.64 [R1+0x818], R36 ;  /* 0x0008182401007387 */ /* 0x0001e20000100a00 */
[----:B------:R-:W-:-:S03]  /*27a80*/  IADD3.X R41, R32, UR10, RZ, P5, !PT ;  /* 0x0000000a20297c10 */ /* 0x000fc6000affe4ff */
[----:B------:R-:W3:Y:S04]  /*27a90*/  LDL R33, [R1+0x157c] ;  /* 0x00157c0001217983 */ /* 0x000ee80000100800 */
[----:B0-----:R-:W3:Y:S04]  /*27aa0*/  LDL R36, [R1+0x159c] ;  /* 0x00159c0001247983 */ /* 0x001ee80000100800 */
[----:B------:R0:W-:Y:S04]  /*27ab0*/  STL.64 [R1+0x810], R40 ;  /* 0x0008102801007387 */ /* 0x0001e80000100a00 */
[----:B------:R-:W3:Y:S04]  /*27ac0*/  LDL R38, [R1+0x1580] ;  /* 0x0015800001267983 */ /* 0x000ee80000100800 */
[----:B------:R-:W3:Y:S01]  /*27ad0*/  LDL R32, [R1+0x1140] ;  /* 0x0011400001207983 */ /* 0x000ee20000100800 */
[----:B0-----:R-:W-:-:S04]  /*27ae0*/  IADD3 R40, P5, R31, UR5, RZ ;  /* 0x000000051f287c10 */ /* 0x001fc8000ffbe0ff */
[----:B------:R-:W-:-:S05]  /*27af0*/  IADD3.X R41, R27, UR10, RZ, P5, !PT ;  /* 0x0000000a1b297c10 */ /* 0x000fca000affe4ff */
[----:B------:R0:W-:Y:S04]  /*27b00*/  STL.64 [R1+0x828], R40 ;  /* 0x0008282801007387 */ /* 0x0001e80000100a00 */
[----:B------:R-:W3:Y:S04]  /*27b10*/  LDL R42, [R1+0x1584] ;  /* 0x00158400012a7983 */ /* 0x000ee80000100800 */
[----:B0-----:R-:W3:Y:S01]  /*27b20*/  LDL R41, [R1+0x1564] ;  /* 0x0015640001297983 */ /* 0x001ee20000100800 */
[----:B------:R-:W-:-:S04]  /*27b30*/  IADD3 R26, P5, R26, UR5, RZ ;  /* 0x000000051a1a7c10 */ /* 0x000fc8000ffbe0ff */
[----:B------:R-:W-:-:S05]  /*27b40*/  IADD3.X R27, R30, UR10, RZ, P5, !PT ;  /* 0x0000000a1e1b7c10 */ /* 0x000fca000affe4ff */
[----:B------:R0:W-:Y:S04]  /*27b50*/  STL.64 [R1+0x820], R26 ;  /* 0x0008201a01007387 */ /* 0x0001e80000100a00 */
[----:B------:R-:W3:Y:S04]  /*27b60*/  LDL R40, [R1+0x1588] ;  /* 0x0015880001287983 */ /* 0x000ee80000100800 */
[----:B------:R-:W3:Y:S04]  /*27b70*/  LDL R37, [R1+0x1568] ;  /* 0x0015680001257983 */ /* 0x000ee80000100800 */
[----:B------:R-:W3:Y:S04]  /*27b80*/  LDL R35, [R1+0x156c] ;  /* 0x00156c0001237983 */ /* 0x000ee80000100800 */
[----:B------:R-:W3:Y:S04]  /*27b90*/  LDL R31, [R1+0x1144] ;  /* 0x00114400011f7983 */ /* 0x000ee80000100800 */
[----:B------:R-:W3:Y:S04]  /*27ba0*/  LDL R30, [R1+0x1570] ;  /* 0x00157000011e7983 */ /* 0x000ee80000100800 */
[----:B0-----:R-:W3:Y:S01]  /*27bb0*/  LDL R27, [R1+0x1550] ;  /* 0x00155000011b7983 */ /* 0x001ee20000100800 */
[----:B------:R-:W-:-:S03]  /*27bc0*/  IADD3 R44, P5, R25, UR5, RZ ;  /* 0x00000005192c7c10 */ /* 0x000fc6000ffbe0ff */
[----:B------:R-:W3:Y:S04]  /*27bd0*/  LDL R26, [R1+0x1574] ;  /* 0x00157400011a7983 */ /* 0x000ee80000100800 */
[----:B------:R-:W3:Y:S01]  /*27be0*/  LDL R25, [R1+0x1554] ;  /* 0x0015540001197983 */ /* 0x000ee20000100800 */
[----:B------:R-:W-:-:S05]  /*27bf0*/  IADD3.X R45, R46, UR10, RZ, P5, !PT ;  /* 0x0000000a2e2d7c10 */ /* 0x000fca000affe4ff */
[----:B------:R0:W-:Y:S02]  /*27c00*/  STL.64 [R1+0x840], R44 ;  /* 0x0008402c01007387 */ /* 0x0001e40000100a00 */
[----:B0-----:R-:W-:Y:S02]  /*27c10*/  IADD3 R44, P5, R34, UR5, RZ ;  /* 0x00000005222c7c10 */ /* 0x001fe4000ffbe0ff */
[----:B------:R-:W3:Y:S02]  /*27c20*/  LDL R34, [R1+0x1558] ;  /* 0x0015580001227983 */ /* 0x000ee40000100800 */
[----:B--2---:R-:W-:Y:S02]  /*27c30*/  IADD3.X R45, R24, UR10, RZ, P5, !PT ;  /* 0x0000000a182d7c10 */ /* 0x004fe4000affe4ff */
[----:B------:R-:W2:Y:S04]  /*27c40*/  LDL R24, [R1+0x1148] ;  /* 0x0011480001187983 */ /* 0x000ea80000100800 */
[----:B------:R0:W-:Y:S02]  /*27c50*/  STL.64 [R1+0x838], R44 ;  /* 0x0008382c01007387 */ /* 0x0001e40000100a00 */
[----:B0-----:R-:W-:-:S04]  /*27c60*/  IADD3 R44, P5, R43, UR5, RZ ;  /* 0x000000052b2c7c10 */ /* 0x001fc8000ffbe0ff */
[----:B------:R-:W-:-:S05]  /*27c70*/  IADD3.X R45, R39, UR10, RZ, P5, !PT ;  /* 0x0000000a272d7c10 */ /* 0x000fca000affe4ff */
[----:B------:R4:W-:Y:S02]  /*27c80*/  STL.64 [R1+0x850], R44 ;  /* 0x0008502c01007387 */ /* 0x0009e40000100a00 */
[----:B----4-:R-:W-:Y:S02]  /*27c90*/  IADD3 R44, P5, R13, UR5, RZ ;  /* 0x000000050d2c7c10 */ /* 0x010fe4000ffbe0ff */
[----:B------:R-:W4:Y:S02]  /*27ca0*/  LDL R13, [R1+0x155c] ;  /* 0x00155c00010d7983 */ /* 0x000f240000100800 */
[----:B---3--:R-:W-:Y:S02]  /*27cb0*/  IADD3.X R45, R2, UR10, RZ, P5, !PT ;  /* 0x0000000a022d7c10 */ /* 0x008fe4000affe4ff */
[----:B------:R-:W3:Y:S04]  /*27cc0*/  LDL R2, [R1+0x153c] ;  /* 0x00153c0001027983 */ /* 0x000ee80000100800 */
[----:B------:R0:W-:Y:S04]  /*27cd0*/  STL.64 [R1+0x848], R44 ;  /* 0x0008482c01007387 */ /* 0x0001e80000100a00 */
[----:B------:R-:W3:Y:S04]  /*27ce0*/  LDL R43, [R1+0x114c] ;  /* 0x00114c00012b7983 */ /* 0x000ee80000100800 */
[----:B------:R-:W3:Y:S04]  /*27cf0*/  LDL R39, [R1+0x1548] ;  /* 0x0015480001277983 */ /* 0x000ee80000100800 */
[----:B------:R-:W3:Y:S04]  /*27d00*/  LDL R51, [R1+0x1500] ;  /* 0x0015000001337983 */ /* 0x000ee80000100800 */
[----:B------:R-:W3:Y:S01]  /*27d10*/  LDL R50, [R1+0x1524] ;  /* 0x0015240001327983 */ /* 0x000ee20000100800 */
[----:B------:R-:W-:-:S03]  /*27d20*/  IADD3 R76, P5, R36, UR5, RZ ;  /* 0x00000005244c7c10 */ /* 0x000fc6000ffbe0ff */
[----:B------:R-:W3:Y:S01]  /*27d30*/  LDL R36, [R1+0x1560] ;  /* 0x0015600001247983 */ /* 0x000ee20000100800 */
[----:B------:R-:W-:-:S03]  /*27d40*/  IADD3.X R77, R33, UR10, RZ, P5, !PT ;  /* 0x0000000a214d7c10 */ /* 0x000fc6000affe4ff */
[----:B------:R-:W3:Y:S01]  /*27d50*/  LDL R33, [R1+0x1540] ;  /* 0x0015400001217983 */ /* 0x000ee20000100800 */
[----:B------:R-:W-:-:S03]  /*27d60*/  IADD3 R114, P5, R38, UR5, RZ ;  /* 0x0000000526727c10 */ /* 0x000fc6000ffbe0ff */
[----:B------:R-:W3:Y:S01]  /*27d70*/  LDL R38, [R1+0x1528] ;  /* 0x0015280001267983 */ /* 0x000ee20000100800 */
[----:B------:R-:W-:-:S03]  /*27d80*/  IADD3.X R115, R32, UR10, RZ, P5, !PT ;  /* 0x0000000a20737c10 */ /* 0x000fc6000affe4ff */
[----:B------:R-:W3:Y:S04]  /*27d90*/  LDL R32, [R1+0x1544] ;  /* 0x0015440001207983 */ /* 0x000ee80000100800 */
[----:B------:R-:W3:Y:S04]  /*27da0*/  LDL R53, [R1+0x1504] ;  /* 0x0015040001357983 */ /* 0x000ee80000100800 */
[----:B------:R-:W3:Y:S04]  /*27db0*/  LDL R52, [R1+0x1508] ;  /* 0x0015080001347983 */ /* 0x000ee80000100800 */
[----:B------:R-:W3:Y:S01]  /*27dc0*/  LDL R55, [R1+0x1158] ;  /* 0x0011580001377983 */ /* 0x000ee20000100800 */
[----:B------:R-:W-:-:S03]  /*27dd0*/  IADD3 R142, P5, R42, UR5, RZ ;  /* 0x000000052a8e7c10 */ /* 0x000fc6000ffbe0ff */
[----:B------:R-:W3:Y:S04]  /*27de0*/  LDL R42, [R1+0x1150] ;  /* 0x00115000012a7983 */ /* 0x000ee80000100800 */
[----:B------:R-:W3:Y:S01]  /*27df0*/  LDL R54, [R1+0x150c] ;  /* 0x00150c0001367983 */ /* 0x000ee20000100800 */
[----:B------:R-:W-:-:S03]  /*27e00*/  IADD3.X R143, R41, UR10, RZ, P5, !PT ;  /* 0x0000000a298f7c10 */ /* 0x000fc6000affe4ff */
[----:B------:R-:W3:Y:S04]  /*27e10*/  LDL R41, [R1+0x1534] ;  /* 0x0015340001297983 */ /* 0x000ee80000100800 */
[----:B------:R-:W3:Y:S04]  /*27e20*/  LDL R47, [R1+0x14ec] ;  /* 0x0014ec00012f7983 */ /* 0x000ee80000100800 */
[----:B------:R-:W3:Y:S04]  /*27e30*/  LDL R46, [R1+0x1510] ;  /* 0x00151000012e7983 */ /* 0x000ee80000100800 */
[----:B0-----:R-:W3:Y:S01]  /*27e40*/  LDL R45, [R1+0x1160] ;  /* 0x00116000012d7983 */ /* 0x001ee20000100800 */
[----:B------:R-:W-:-:S03]  /*27e50*/  IADD3 R74, P5, R40, UR5, RZ ;  /* 0x00000005284a7c10 */ /* 0x000fc6000ffbe0ff */
[----:B------:R-:W3:Y:S01]  /*27e60*/  LDL R40, [R1+0x1514] ;  /* 0x0015140001287983 */ /* 0x000ee20000100800 */
[----:B------:R-:W-:-:S03]  /*27e70*/  IADD3.X R75, R37, UR10, RZ, P5, !PT ;  /* 0x0000000a254b7c10 */ /* 0x000fc6000affe4ff */
        /* <DEDUP_REMOVED lines=21> */
[----:B------:R-:W3:Y:S01]  /*27fd0*/  LDL R96, [R1+0x1478] ;  /* 0x0014780001607983 */ /* 0x000ee20000100800 */
[----:B------:R-:W-:-:S03]  /*27fe0*/  IADD3 R146, P5, R34, UR5, RZ ;  /* 0x0000000522927c10 */ /* 0x000fc6000ffbe0ff */
[----:B------:R-:W3:Y:S04]  /*27ff0*/  LDL R68, [R1+0x147c] ;  /* 0x00147c0001447983 */ /* 0x000ee80000100800 */
[----:B------:R-:W3:Y:S01]  /*28000*/  LDL R34, [R1+0x1530] ;  /* 0x0015300001227983 */ /* 0x000ee20000100800 */
[----:B--2---:R-:W-:-:S03]  /*28010*/  IADD3.X R147, R24, UR10, RZ, P5, !PT ;  /* 0x0000000a18937c10 */ /* 0x004fc6000affe4ff */
[----:B------:R-:W2:Y:S04]  /*28020*/  LDL R24, [R1+0x1538] ;  /* 0x0015380001187983 */ /* 0x000ea80000100800 */
[----:B------:R-:W2:Y:S04]  /*28030*/  LDL R66, [R1+0x1174] ;  /* 0x0011740001427983 */ /* 0x000ea80000100800 */
[----:B------:R-:W2:Y:S04]  /*28040*/  LDL R62, [R1+0x1480] ;  /* 0x00148000013e7983 */ /* 0x000ea80000100800 */
[----:B------:R-:W2:Y:S04]  /*28050*/  LDL R65, [R1+0x1450] ;  /* 0x0014500001417983 */ /* 0x000ea80000100800 */
[----:B------:R-:W2:Y:S01]  /*28060*/  LDL R64, [R1+0x1454] ;  /* 0x0014540001407983 */ /* 0x000ea20000100800 */
[----:B----4-:R-:W-:-:S03]  /*28070*/  IADD3 R78, P5, R13, UR5, RZ ;  /* 0x000000050d4e7c10 */ /* 0x010fc6000ffbe0ff */
[----:B------:R-:W4:Y:S01]  /*28080*/  LDL R13, [R1+0x1518] ;  /* 0x00151800010d7983 */ /* 0x000f220000100800 */
[----:B---3--:R-:W-:-:S03]  /*28090*/  IADD3.X R79, R2, UR10, RZ, P5, !PT ;  /* 0x0000000a024f7c10 */ /* 0x008fc6000affe4ff */
[----:B------:R-:W3:Y:S01]  /*280a0*/  LDL R2, [R1+0x151c] ;  /* 0x00151c0001027983 */ /* 0x000ee20000100800 */
[----:B------:R-:W-:-:S03]  /*280b0*/  IADD3 R116, P5, R36, UR5, RZ ;  /* 0x0000000524747c10 */ /* 0x000fc6000ffbe0ff */
[----:B------:R-:W3:Y:S01]  /*280c0*/  LDL R36, [R1+0x1520] ;  /* 0x0015200001247983 */ /* 0x000ee20000100800 */
[----:B------:R-:W-:Y:S02]  /*280d0*/  IADD3.X R117, R33, UR10, RZ, P5, !PT ;  /* 0x0000000a21757c10 */ /* 0x000fe4000affe4ff */
[----:B------:R-:W-:-:S04]  /*280e0*/  IADD3 R32, P5, R32, UR5, RZ ;  /* 0x0000000520207c10 */ /* 0x000fc8000ffbe0ff */
[----:B------:R-:W-:Y:S02]  /*280f0*/  IADD3.X R33, R43, UR10, RZ, P5, !PT ;  /* 0x0000000a2b217c10 */ /* 0x000fe4000affe4ff */
[----:B------:R-:W-:Y:S01]  /*28100*/  IADD3 R80, P5, R39, UR5, RZ ;  /* 0x0000000527507c10 */ /* 0x000fe2000ffbe0ff */
[----:B------:R-:W3:Y:S03]  /*28110*/  LDL R43, [R1+0x14f8] ;  /* 0x0014f800012b7983 */ /* 0x000ee60000100800 */
[----:B------:R-:W-:Y:S01]  /*28120*/  IADD3.X R81, R38, UR10, RZ, P5, !PT ;  /* 0x0000000a26517c10 */ /* 0x000fe2000affe4ff */
[----:B------:R-:W3:Y:S04]  /*28130*/  LDL R39, [R1+0x14f0] ;  /* 0x0014f00001277983 */ /* 0x000ee80000100800 */
[----:B------:R-:W3:Y:S01]  /*28140*/  LDL R38, [R1+0x14f4] ;  /* 0x0014f40001267983 */ /* 0x000ee20000100800 */
[----:B------:R-:W-:-:S04]  /*28150*/  IADD3 R118, P5, R35, UR5, RZ ;  /* 0x0000000523767c10 */ /* 0x000fc8000ffbe0ff */
[----:B------:R-:W-:Y:S02]  /*28160*/  IADD3.X R119, R25, UR10, RZ, P5, !PT ;  /* 0x0000000a19777c10 */ /* 0x000fe4000affe4ff */
[----:B------:R-:W3:Y:S01]  /*28170*/  LDL R25, [R1+0x115c] ;  /* 0x00115c0001197983 */ /* 0x000ee20000100800 */
[----:B------:R-:W-:-:S04]  /*28180*/  IADD3 R34, P5, R34, UR5, RZ ;  /* 0x0000000522227c10 */ /* 0x000fc8000ffbe0ff */
[----:B------:R-:W-:Y:S02]  /*28190*/  IADD3.X R35, R42, UR10, RZ, P5, !PT ;  /* 0x0000000a2a237c10 */ /* 0x000fe4000affe4ff */
[----:B------:R-:W-:Y:S01]  /*281a0*/  IADD3 R48, P5, R41, UR5, RZ ;  /* 0x0000000529307c10 */ /* 0x000fe2000ffbe0ff */
[----:B------:R-:W3:Y:S03]  /*281b0*/  LDL R42, [R1+0x14d8] ;  /* 0x0014d800012a7983 */ /* 0x000ee60000100800 */
[----:B------:R-:W-:Y:S01]  /*281c0*/  IADD3.X R49, R40, UR10, RZ, P5, !PT ;  /* 0x0000000a28317c10 */ /* 0x000fe2000affe4ff */
[----:B------:R-:W3:Y:S01]  /*281d0*/  LDL R41, [R1+0x14c4] ;  /* 0x0014c40001297983 */ /* 0x000ee20000100800 */
[----:B--2---:R-:W-:-:S03]  /*281e0*/  IADD3 R82, P5, R24, UR5, RZ ;  /* 0x0000000518527c10 */ /* 0x004fc6000ffbe0ff */
[----:B------:R-:W2:Y:S04]  /*281f0*/  LDL R24, [R1+0x14fc] ;  /* 0x0014fc0001187983 */ /* 0x000ea80000100800 */
[----:B------:R-:W2:Y:S01]  /*28200*/  LDL R40, [R1+0x14e8] ;  /* 0x0014e80001287983 */ /* 0x000ea20000100800 */
[----:B----4-:R-:W-:-:S03]  /*28210*/  IADD3.X R83, R13, UR10, RZ, P5, !PT ;  /* 0x0000000a0d537c10 */ /* 0x010fc6000affe4ff */
[----:B------:R-:W4:Y:S01]  /*28220*/  LDL R13, [R1+0x14dc] ;  /* 0x0014dc00010d7983 */ /* 0x000f220000100800 */
[----:B---3--:R-:W-:-:S03]  /*28230*/  IADD3 R120, P5, R2, UR5, RZ ;  /* 0x0000000502787c10 */ /* 0x008fc6000ffbe0ff */
[----:B------:R-:W3:Y:S01]  /*28240*/  LDL R2, [R1+0x14e0] ;  /* 0x0014e00001027983 */ /* 0x000ee20000100800 */
[----:B------:R-:W-:Y:S02]  /*28250*/  IADD3.X R121, R37, UR10, RZ, P5, !PT ;  /* 0x0000000a25797c10 */ /* 0x000fe4000affe4ff */
[----:B------:R-:W-:-:S04]  /*28260*/  IADD3 R36, P5, R36, UR5, RZ ;  /* 0x0000000524247c10 */ /* 0x000fc8000ffbe0ff */
[----:B------:R-:W-:Y:S02]  /*28270*/  IADD3.X R37, R51, UR10, RZ, P5, !PT ;  /* 0x0000000a33257c10 */ /* 0x000fe4000affe4ff */
[----:B------:R-:W-:-:S04]  /*28280*/  IADD3 R50, P5, R50, UR5, RZ ;  /* 0x0000000532327c10 */ /* 0x000fc8000ffbe0ff */
[----:B------:R-:W-:Y:S02]  /*28290*/  IADD3.X R51, R53, UR10, RZ, P5, !PT ;  /* 0x0000000a35337c10 */ /* 0x000fe4000affe4ff */
[----:B------:R-:W-:-:S04]  /*282a0*/  IADD3 R52, P5, R52, UR5, RZ ;  /* 0x0000000534347c10 */ /* 0x000fc8000ffbe0ff */
[----:B------:R-:W-:Y:S02]  /*282b0*/  IADD3.X R53, R55, UR10, RZ, P5, !PT ;  /* 0x0000000a37357c10 */ /* 0x000fe4000affe4ff */
[----:B------:R-:W-:-:S04]  /*282c0*/  IADD3 R84, P5, R54, UR5, RZ ;  /* 0x0000000536547c10 */ /* 0x000fc8000ffbe0ff */
[----:B------:R-:W-:Y:S02]  /*282d0*/  IADD3.X R85, R47, UR10, RZ, P5, !PT ;  /* 0x0000000a2f557c10 */ /* 0x000fe4000affe4ff */
[----:B------:R-:W-:Y:S01]  /*282e0*/  IADD3 R122, P5, R46, UR5, RZ ;  /* 0x000000052e7a7c10 */ /* 0x000fe2000ffbe0ff */
[----:B------:R-:W3:Y:S03]  /*282f0*/  LDL R47, [R1+0x14cc] ;  /* 0x0014cc00012f7983 */ /* 0x000ee60000100800 */
[----:B------:R-:W-:Y:S01]  /*28300*/  IADD3.X R123, R39, UR10, RZ, P5, !PT ;  /* 0x0000000a277b7c10 */ /* 0x000fe2000affe4ff */
[----:B------:R-:W3:Y:S01]  /*28310*/  LDL R46, [R1+0x14d4] ;  /* 0x0014d400012e7983 */ /* 0x000ee20000100800 */
[----:B------:R-:W-:-:S04]  /*28320*/  IADD3 R38, P5, R38, UR5, RZ ;  /* 0x0000000526267c10 */ /* 0x000fc8000ffbe0ff */
[----:B------:R-:W-:Y:S02]  /*28330*/  IADD3.X R39, R25, UR10, RZ, P5, !PT ;  /* 0x0000000a19277c10 */ /* 0x000fe4000affe4ff */
[----:B------:R-:W3:Y:S01]  /*28340*/  LDL R25, [R1+0x1164] ;  /* 0x0011640001197983 */ /* 0x000ee20000100800 */
[----:B------:R-:W-:-:S03]  /*28350*/  IADD3 R54, P5, R43, UR5, RZ ;  /* 0x000000052b367c10 */ /* 0x000fc6000ffbe0ff */
[----:B------:R-:W3:Y:S01]  /*28360*/  LDL R43, [R1+0x14b4] ;  /* 0x0014b400012b7983 */ /* 0x000ee20000100800 */
[----:B------:R-:W-:-:S03]  /*28370*/  IADD3.X R55, R42, UR10, RZ, P5, !PT ;  /* 0x0000000a2a377c10 */ /* 0x000fc6000affe4ff */
[----:B------:R-:W3:Y:S01]  /*28380*/  LDL R42, [R1+0x14b8] ;  /* 0x0014b800012a7983 */ /* 0x000ee20000100800 */
[----:B--2---:R-:W-:-:S03]  /*28390*/  IADD3 R106, P5, R24, UR5, RZ ;  /* 0x00000005186a7c10 */ /* 0x004fc6000ffbe0ff */
[----:B------:R-:W2:Y:S01]  /*283a0*/  LDL R24, [R1+0x1168] ;  /* 0x0011680001187983 */ /* 0x000ea20000100800 */
[----:B----4-:R-:W-:-:S03]  /*283b0*/  IADD3.X R107, R13, UR10, RZ, P5, !PT ;  /* 0x0000000a0d6b7c10 */ /* 0x010fc6000affe4ff */
[----:B------:R-:W4:Y:S01]  /*283c0*/  LDL R13, [R1+0x14bc] ;  /* 0x0014bc00010d7983 */ /* 0x000f220000100800 */
[----:B---3--:R-:W-:-:S03]  /*283d0*/  IADD3 R86, P5, R2, UR5, RZ ;  /* 0x0000000502567c10 */ /* 0x008fc6000ffbe0ff */
[----:B------:R-:W3:Y:S01]  /*283e0*/  LDL R2, [R1+0x149c] ;  /* 0x00149c0001027983 */ /* 0x000ee20000100800 */
[----:B------:R-:W-:Y:S02]  /*283f0*/  IADD3.X R87, R45, UR10, RZ, P5, !PT ;  /* 0x0000000a2d577c10 */ /* 0x000fe4000affe4ff */
[----:B------:R-:W-:Y:S01]  /*28400*/  IADD3 R124, P5, R44, UR5, RZ ;  /* 0x000000052c7c7c10 */ /* 0x000fe2000ffbe0ff */
[----:B------:R-:W3:Y:S03]  /*28410*/  LDL R45, [R1+0x116c] ;  /* 0x00116c00012d7983 */ /* 0x000ee60000100800 */
[----:B------:R-:W-:Y:S01]  /*28420*/  IADD3.X R125, R41, UR10, RZ, P5, !PT ;  /* 0x0000000a297d7c10 */ /* 0x000fe2000affe4ff */
[----:B------:R-:W3:Y:S01]  /*28430*/  LDL R44, [R1+0x14a8] ;  /* 0x0014a800012c7983 */ /* 0x000ee20000100800 */
[----:B------:R-:W-:-:S04]  /*28440*/  IADD3 R40, P5, R40, UR5, RZ ;  /* 0x0000000528287c10 */ /* 0x000fc8000ffbe0ff */
[----:B------:R-:W-:Y:S02]  /*28450*/  IADD3.X R41, R56, UR10, RZ, P5, !PT ;  /* 0x0000000a38297c10 */ /* 0x000fe4000affe4ff */
[----:B------:R-:W-:-:S03]  /*28460*/  ISETP.GT.U32.AND.EX P3, PT, R111, RZ, PT, P3 ;  /* 0x000000ff6f00720c */ /* 0x000fc60003f64130 */
[----:B------:R-:W3:Y:S01]  /*28470*/  LDG.E.U8 R252, desc[UR8][R40.64] ;  /* 0x0000000828fc7981 */ /* 0x000ee2000c1e1100 */
[----:B------:R-:W-:-:S03]  /*28480*/  IADD3 R56, P5, R47, UR5, RZ ;  /* 0x000000052f387c10 */ /* 0x000fc6000ffbe0ff */
[----:B------:R-:W3:Y:S01]  /*28490*/  LDL R47, [R1+0x1494] ;  /* 0x00149400012f7983 */ /* 0x000ee20000100800 */
[----:B------:R-:W-:Y:S02]  /*284a0*/  IADD3.X R57, R25, UR10, RZ, P5, !PT ;  /* 0x0000000a19397c10 */ /* 0x000fe4000affe4ff */
[----:B------:R-:W-:Y:S01]  /*284b0*/  IADD3 R88, P5, R59, UR5, RZ ;  /* 0x000000053b587c10 */ /* 0x000fe2000ffbe0ff */
[----:B------:R-:W3:Y:S03]  /*284c0*/  LDL R25, [R1+0x1474] ;  /* 0x0014740001197983 */ /* 0x000ee60000100800 */
[----:B------:R-:W-:Y:S02]  /*284d0*/  IADD3.X R89, R58, UR10, RZ, P5, !PT ;  /* 0x0000000a3a597c10 */ /* 0x000fe4000affe4ff */
[----:B------:R-:W-:Y:S02]  /*284e0*/  IADD3 R126, P5, R46, UR5, RZ ;  /* 0x000000052e7e7c10 */ /* 0x000fe4000ffbe0ff */
[----:B------:R-:W3:Y:S02]  /*284f0*/  LDL R46, [R1+0x1498] ;  /* 0x00149800012e7983 */ /* 0x000ee40000100800 */
[----:B------:R-:W-:-:S02]  /*28500*/  IADD3.X R127, R43, UR10, RZ, P5, !PT ;  /* 0x0000000a2b7f7c10 */ /* 0x000fc4000affe4ff */
[----:B------:R-:W-:-:S04]  /*28510*/  IADD3 R42, P5, R42, UR5, RZ ;  /* 0x000000052a2a7c10 */ /* 0x000fc8000ffbe0ff */
[----:B--2---:R-:W-:Y:S02]  /*28520*/  IADD3.X R43, R24, UR10, RZ, P5, !PT ;  /* 0x0000000a182b7c10 */ /* 0x004fe4000affe4ff */
[----:B------:R-:W2:Y:S01]  /*28530*/  LDL R24, [R1+0x1460] ;  /* 0x0014600001187983 */ /* 0x000ea20000100800 */
[----:B----4-:R-:W-:-:S03]  /*28540*/  IADD3 R58, P5, R13, UR5, RZ ;  /* 0x000000050d3a7c10 */ /* 0x010fc6000ffbe0ff */
[----:B------:R-:W4:Y:S01]  /*28550*/  LDL R13, [R1+0x1484] ;  /* 0x00148400010d7983 */ /* 0x000f220000100800 */
[----:B---3--:R-:W-:-:S03]  /*28560*/  IADD3.X R59, R2, UR10, RZ, P5, !PT ;  /* 0x0000000a023b7c10 */ /* 0x008fc6000affe4ff */
[----:B------:R-:W3:Y:S01]  /*28570*/  LDL R2, [R1+0x1464] ;  /* 0x0014640001027983 */ /* 0x000ee20000100800 */
[----:B------:R-:W-:-:S04]  /*28580*/  IADD3 R90, P5, R90, UR5, RZ ;  /* 0x000000055a5a7c10 */ /* 0x000fc8000ffbe0ff */
[----:B------:R-:W-:Y:S02]  /*28590*/  IADD3.X R91, R97, UR10, RZ, P5, !PT ;  /* 0x0000000a615b7c10 */ /* 0x000fe4000affe4ff */
[----:B------:R-:W-:Y:S01]  /*285a0*/  IADD3 R128, P5, R93, UR5, RZ ;  /* 0x000000055d807c10 */ /* 0x000fe2000ffbe0ff */
[----:B------:R-:W3:Y:S03]  /*285b0*/  LDG.E.U8 R97, desc[UR8][R70.64] ;  /* 0x0000000846617981 */ /* 0x000ee6000c1e1100 */
[----:B------:R-:W-:Y:S02]  /*285c0*/  IADD3.X R129, R45, UR10, RZ, P5, !PT ;  /* 0x0000000a2d817c10 */ /* 0x000fe4000affe4ff */
[----:B------:R-:W-:-:S04]  /*285d0*/  IADD3 R44, P5, R44, UR5, RZ ;  /* 0x000000052c2c7c10 */ /* 0x000fc8000ffbe0ff */
[----:B------:R-:W-:Y:S01]  /*285e0*/  IADD3.X R45, R61, UR10, RZ, P5, !PT ;  /* 0x0000000a3d2d7c10 */ /* 0x000fe2000affe4ff */
[----:B------:R-:W3:Y:S01]  /*285f0*/  LDL R71, [R1+0x1440] ;  /* 0x0014400001477983 */ /* 0x000ee20000100800 */
[----:B------:R-:W-:-:S03]  /*28600*/  IADD3 R60, P5, R60, UR5, RZ ;  /* 0x000000053c3c7c10 */ /* 0x000fc6000ffbe0ff */
[----:B------:R-:W3:Y:S01]  /*28610*/  LDL R70, [R1+0x1444] ;  /* 0x0014440001467983 */ /* 0x000ee20000100800 */
[----:B------:R-:W-:Y:S02]  /*28620*/  IADD3.X R61, R92, UR10, RZ, P5, !PT ;  /* 0x0000000a5c3d7c10 */ /* 0x000fe4000affe4ff */
[----:B------:R-:W-:Y:S02]  /*28630*/  IADD3 R92, P5, R69, UR5, RZ ;  /* 0x00000005455c7c10 */ /* 0x000fe4000ffbe0ff */
[----:B------:R-:W3:Y:S02]  /*28640*/  LDL R69, [R1+0x1178] ;  /* 0x0011780001457983 */ /* 0x000ee40000100800 */
[----:B------:R-:W-:Y:S02]  /*28650*/  IADD3.X R93, R67, UR10, RZ, P5, !PT ;  /* 0x0000000a435d7c10 */ /* 0x000fe4000affe4ff */
[----:B------:R-:W-:Y:S01]  /*28660*/  ISETP.GT.U32.AND P5, PT, R12, R149, PT ;  /* 0x000000950c00720c */ /* 0x000fe20003fa4070 */
[----:B------:R-:W3:Y:S04]  /*28670*/  LDL R67, [R1+0x144c] ;  /* 0x00144c0001437983 */ /* 0x000ee80000100800 */
[----:B------:R-:W3:Y:S01]  /*28680*/  LDL R12, [R1+0x1468] ;  /* 0x00146800010c7983 */ /* 0x000ee20000100800 */
[----:B------:R-:W-:-:S03]  /*28690*/  IADD3 R130, P6, R47, UR5, RZ ;  /* 0x000000052f827c10 */ /* 0x000fc6000ffde0ff */
[----:B------:R-:W3:Y:S01]  /*286a0*/  LDG.E.U8 R149, desc[UR8][R228.64] ;  /* 0x00000008e4957981 */ /* 0x000ee2000c1e1100 */
[----:B------:R-:W-:Y:S02]  /*286b0*/  ISETP.GT.U32.AND.EX P5, PT, R63, RZ, PT, P5 ;  /* 0x000000ff3f00720c */ /* 0x000fe40003fa4150 */
[----:B------:R-:W-:Y:S02]  /*286c0*/  IADD3.X R131, R25, UR10, RZ, P6, !PT ;  /* 0x0000000a19837c10 */ /* 0x000fe4000b7fe4ff */
[----:B------:R-:W3:Y:S01]  /*286d0*/  LDL R25, [R1+0x146c] ;  /* 0x00146c0001197983 */ /* 0x000ee20000100800 */
[----:B------:R-:W-:-:S04]  /*286e0*/  IADD3 R46, P6, R46, UR5, RZ ;  /* 0x000000052e2e7c10 */ /* 0x000fc8000ffde0ff */
[----:B------:R-:W-:Y:S02]  /*286f0*/  IADD3.X R47, R96, UR10, RZ, P6, !PT ;  /* 0x0000000a602f7c10 */ /* 0x000fe4000b7fe4ff */
[----:B------:R-:W-:Y:S01]  /*28700*/  IADD3 R144, P6, R68, UR5, RZ ;  /* 0x0000000544907c10 */ /* 0x000fe2000ffde0ff */
[----:B------:R0:W3:Y:S03]  /*28710*/  LDG.E.U8 R96, desc[UR8][R250.64] ;  /* 0x00000008fa607981 */ /* 0x0000e6000c1e1100 */
[----:B------:R-:W-:Y:S01]  /*28720*/  IADD3.X R145, R66, UR10, RZ, P6, !PT ;  /* 0x0000000a42917c10 */ /* 0x000fe2000b7fe4ff */
[----:B------:R-:W0:Y:S01]  /*28730*/  LDL R68, [R1+0x1458] ;  /* 0x0014580001447983 */ /* 0x000e220000100800 */
[----:B------:R-:W-:-:S03]  /*28740*/  IADD3 R112, P6, R62, UR5, RZ ;  /* 0x000000053e707c10 */ /* 0x000fc6000ffde0ff */
[----:B------:R-:W3:Y:S01]  /*28750*/  LDL R66, [R1+0x117c] ;  /* 0x00117c0001427983 */ /* 0x000ee20000100800 */
[----:B--2---:R-:W-:-:S03]  /*28760*/  IADD3.X R113, R24, UR10, RZ, P6, !PT ;  /* 0x0000000a18717c10 */ /* 0x004fc6000b7fe4ff */
[----:B------:R-:W2:Y:S01]  /*28770*/  LDL R24, [R1+0x1470] ;  /* 0x0014700001187983 */ /* 0x000ea20000100800 */
[----:B----4-:R-:W-:-:S03]  /*28780*/  IADD3 R62, P6, R13, UR5, RZ ;  /* 0x000000050d3e7c10 */ /* 0x010fc6000ffde0ff */
[----:B------:R-:W4:Y:S01]  /*28790*/  LDL R13, [R1+0x145c] ;  /* 0x00145c00010d7983 */ /* 0x000f220000100800 */
[----:B---3--:R-:W-:-:S03]  /*287a0*/  IADD3.X R63, R2, UR10, RZ, P6, !PT ;  /* 0x0000000a023f7c10 */ /* 0x008fc6000b7fe4ff */
[----:B------:R-:W3:Y:S01]  /*287b0*/  LDL R2, [R1+0x1438] ;  /* 0x0014380001027983 */ /* 0x000ee20000100800 */
[----:B------:R-:W-:-:S03]  /*287c0*/  IADD3 R110, P6, R12, UR5, RZ ;  /* 0x000000050c6e7c10 */ /* 0x000fc6000ffde0ff */
[----:B------:R-:W4:Y:S01]  /*287d0*/  LDL R12, [R1+0x143c] ;  /* 0x00143c00010c7983 */ /* 0x000f220000100800 */
[----:B------:R-:W-:-:S03]  /*287e0*/  IADD3.X R111, R69, UR10, RZ, P6, !PT ;  /* 0x0000000a456f7c10 */ /* 0x000fc6000b7fe4ff */
[----:B------:R-:W4:Y:S01]  /*287f0*/  LDL R69, [R1+0x1448] ;  /* 0x0014480001457983 */ /* 0x000f220000100800 */
[----:B------:R-:W-:-:S03]  /*28800*/  IADD3 R94, P6, R25, UR5, RZ ;  /* 0x00000005195e7c10 */ /* 0x000fc6000ffde0ff */
[----:B------:R-:W4:Y:S01]  /*28810*/  LDL R25, [R1+0x1180] ;  /* 0x0011800001197983 */ /* 0x000f220000100800 */
[----:B------:R-:W-:-:S03]  /*28820*/  IADD3.X R95, R67, UR10, RZ, P6, !PT ;  /* 0x0000000a435f7c10 */ /* 0x000fc6000b7fe4ff */
[----:B------:R-:W4:Y:S01]  /*28830*/  LDL R67, [R1+0x1428] ;  /* 0x0014280001437983 */ /* 0x000f220000100800 */
[----:B--2---:R-:W-:-:S03]  /*28840*/  IADD3 R132, P6, R24, UR5, RZ ;  /* 0x0000000518847c10 */ /* 0x004fc6000ffde0ff */
[----:B------:R-:W2:Y:S04]  /*28850*/  LDL R24, [R1+0x1424] ;  /* 0x0014240001187983 */ /* 0x000ea80000100800 */
[----:B------:R1:W-:Y:S01]  /*28860*/  STL [R1+0xdc4], R103 ;  /* 0x000dc46701007387 */ /* 0x0003e20000100800 */
[----:B------:R-:W-:Y:S02]  /*28870*/  IADD3.X R133, R65, UR10, RZ, P6, !PT ;  /* 0x0000000a41857c10 */ /* 0x000fe4000b7fe4ff */
[----:B------:R-:W-:Y:S01]  /*28880*/  IADD3 R64, P6, R64, UR5, RZ ;  /* 0x0000000540407c10 */ /* 0x000fe2000ffde0ff */
[----:B------:R0:W-:Y:S04]  /*28890*/  STL [R1+0xdc0], R102 ;  /* 0x000dc06601007387 */ /* 0x0001e80000100800 */
[----:B-1----:R-:W2:Y:S01]  /*288a0*/  LDG.E.U8 R103, desc[UR8][R236.64] ;  /* 0x00000008ec677981 */ /* 0x002ea2000c1e1100 */
[----:B------:R-:W-:-:S03]  /*288b0*/  IADD3.X R65, R66, UR10, RZ, P6, !PT ;  /* 0x0000000a42417c10 */ /* 0x000fc6000b7fe4ff */
[----:B0-----:R-:W2:Y:S01]  /*288c0*/  LDG.E.U8 R102, desc[UR8][R234.64] ;  /* 0x00000008ea667981 */ /* 0x001ea2000c1e1100 */
[----:B------:R-:W-:-:S03]  /*288d0*/  IADD3 R250, P6, R68, UR5, RZ ;  /* 0x0000000544fa7c10 */ /* 0x000fc6000ffde0ff */
[----:B------:R-:W2:Y:S04]  /*288e0*/  LDL R66, [R1+0x142c] ;  /* 0x00142c0001427983 */ /* 0x000ea80000100800 */
[----:B------:R-:W-:Y:S04]  /*288f0*/  STL [R1+0xdbc], R97 ;  /* 0x000dbc6101007387 */ /* 0x000fe80000100800 */
[----:B------:R-:W2:Y:S01]  /*28900*/  LDL R68, [R1+0x1184] ;  /* 0x0011840001447983 */ /* 0x000ea20000100800 */
[----:B---3--:R-:W-:-:S03]  /*28910*/  IADD3.X R251, R2, UR10, RZ, P6, !PT ;  /* 0x0000000a02fb7c10 */ /* 0x008fc6000b7fe4ff */
[----:B------:R-:W3:Y:S04]  /*28920*/  LDL R2, [R1+0x1430] ;  /* 0x0014300001027983 */ /* 0x000ee80000100800 */
[----:B------:R4:W-:Y:S02]  /*28930*/  STL [R1+0xdb8], R96 ;  /* 0x000db86001007387 */ /* 0x0009e40000100800 */
[----:B----4-:R-:W-:Y:S02]  /*28940*/  IADD3 R96, P6, R13, UR5, RZ ;  /* 0x000000050d607c10 */ /* 0x010fe4000ffde0ff */
[----:B------:R-:W4:Y:S04]  /*28950*/  LDL R13, [R1+0x1410] ;  /* 0x00141000010d7983 */ /* 0x000f280000100800 */
[----:B------:R0:W-:Y:S04]  /*28960*/  STL [R1+0xdb4], R101 ;  /* 0x000db46501007387 */ /* 0x0001e80000100800 */
[----:B0-----:R-:W4:Y:S01]  /*28970*/  LDG.E.U8 R101, desc[UR8][R226.64] ;  /* 0x00000008e2657981 */ /* 0x001f22000c1e1100 */
[----:B------:R-:W-:-:S03]  /*28980*/  IADD3.X R97, R12, UR10, RZ, P6, !PT ;  /* 0x0000000a0c617c10 */ /* 0x000fc6000b7fe4ff */
[----:B------:R-:W4:Y:S01]  /*28990*/  LDL R12, [R1+0x1434] ;  /* 0x00143400010c7983 */ /* 0x000f220000100800 */
[----:B------:R-:W-:-:S03]  /*289a0*/  IADD3 R248, P6, R71, UR5, RZ ;  /* 0x0000000547f87c10 */ /* 0x000fc6000ffde0ff */
[----:B------:R0:W-:Y:S04]  /*289b0*/  STL [R1+0xda8], R99 ;  /* 0x000da86301007387 */ /* 0x0001e80000100800 */
[----:B0-----:R-:W4:Y:S04]  /*289c0*/  LDL R99, [R1+0x1414] ;  /* 0x0014140001637983 */ /* 0x001f280000100800 */
[----:B------:R-:W-:Y:S04]  /*289d0*/  STL [R1+0xda0], R134 ;  /* 0x000da08601007387 */ /* 0x000fe80000100800 */
[----:B------:R-:W4:Y:S04]  /*289e0*/  LDL R71, [R1+0x1418] ;  /* 0x0014180001477983 */ /* 0x000f280000100800 */
[----:B------:R0:W-:Y:S04]  /*289f0*/  STL [R1+0xd9c], R100 ;  /* 0x000d9c6401007387 */ /* 0x0001e80000100800 */
[----:B0-----:R-:W4:Y:S01]  /*28a00*/  LDG.E.U8 R100, desc[UR8][R222.64] ;  /* 0x00000008de647981 */ /* 0x001f22000c1e1100 */
[----:B------:R-:W-:-:S02]  /*28a10*/  IADD3.X R249, R25, UR10, RZ, P6, !PT ;  /* 0x0000000a19f97c10 */ /* 0x000fc4000b7fe4ff */
[----:B------:R-:W-:Y:S01]  /*28a20*/  IADD3 R134, P6, R70, UR5, RZ ;  /* 0x0000000546867c10 */ /* 0x000fe2000ffde0ff */
[----:B------:R-:W4:Y:S04]  /*28a30*/  LDL R25, [R1+0x1188] ;  /* 0x0011880001197983 */ /* 0x000f280000100800 */
[----:B------:R0:W-:Y:S04]  /*28a40*/  STL [R1+0xd98], R137 ;  /* 0x000d988901007387 */ /* 0x0001e80000100800 */
[----:B------:R-:W4:Y:S04]  /*28a50*/  LDG.E.U8 R248, desc[UR8][R248.64] ;  /* 0x00000008f8f87981 */ /* 0x000f28000c1e1100 */
[----:B0-----:R-:W4:Y:S01]  /*28a60*/  LDG.E.U8 R137, desc[UR8][R208.64] ;  /* 0x00000008d0897981 */ /* 0x001f22000c1e1100 */
[----:B--2---:R-:W-:-:S03]  /*28a70*/  IADD3.X R135, R24, UR10, RZ, P6, !PT ;  /* 0x0000000a18877c10 */ /* 0x004fc6000b7fe4ff */
[----:B------:R-:W2:Y:S04]  /*28a80*/  LDL R24, [R1+0x141c] ;  /* 0x00141c0001187983 */ /* 0x000ea80000100800 */
[----:B------:R0:W-:Y:S01]  /*28a90*/  STL [R1+0xd94], R98 ;  /* 0x000d946201007387 */ /* 0x0001e20000100800 */
[----:B------:R-:W-:-:S03]  /*28aa0*/  IADD3 R246, P6, R69, UR5, RZ ;  /* 0x0000000545f67c10 */ /* 0x000fc6000ffde0ff */
[----:B0-----:R-:W2:Y:S04]  /*28ab0*/  LDL R98, [R1+0x13fc] ;  /* 0x0013fc0001627983 */ /* 0x001ea80000100800 */
[----:B------:R0:W-:Y:S04]  /*28ac0*/  STL [R1+0xd90], R103 ;  /* 0x000d906701007387 */ /* 0x0001e80000100800 */
[----:B------:R-:W2:Y:S04]  /*28ad0*/  LDL R70, [R1+0x1420] ;  /* 0x0014200001467983 */ /* 0x000ea80000100800 */
[----:B0-----:R-:W2:Y:S01]  /*28ae0*/  LDG.E.U8 R103, desc[UR8][R212.64] ;  /* 0x00000008d4677981 */ /* 0x001ea2000c1e1100 */
[----:B------:R-:W-:-:S03]  /*28af0*/  IADD3.X R247, R67, UR10, RZ, P6, !PT ;  /* 0x0000000a43f77c10 */ /* 0x000fc6000b7fe4ff */
[----:B------:R0:W-:Y:S01]  /*28b00*/  STL [R1+0xd8c], R102 ;  /* 0x000d8c6601007387 */ /* 0x0001e20000100800 */
[----:B------:R-:W-:-:S03]  /*28b10*/  IADD3 R66, P6, R66, UR5, RZ ;  /* 0x0000000542427c10 */ /* 0x000fc6000ffde0ff */
[----:B------:R-:W2:Y:S04]  /*28b20*/  LDG.E.U8 R246, desc[UR8][R246.64] ;  /* 0x00000008f6f67981 */ /* 0x000ea8000c1e1100 */
[----:B0-----:R-:W2:Y:S04]  /*28b30*/  LDL R102, [R1+0x1400] ;  /* 0x0014000001667983 */ /* 0x001ea80000100800 */
[----:B------:R0:W-:Y:S01]  /*28b40*/  STL [R1+0xd88], R136 ;  /* 0x000d888801007387 */ /* 0x0001e20000100800 */
[----:B------:R-:W-:-:S03]  /*28b50*/  IADD3.X R67, R68, UR10, RZ, P6, !PT ;  /* 0x0000000a44437c10 */ /* 0x000fc6000b7fe4ff */
[----:B------:R1:W-:Y:S04]  /*28b60*/  STL [R1+0xd84], R140 ;  /* 0x000d848c01007387 */ /* 0x0003e80000100800 */
[----:B------:R-:W2:Y:S04]  /*28b70*/  LDL R69, [R1+0x1404] ;  /* 0x0014040001457983 */ /* 0x000ea80000100800 */
[----:B0-----:R-:W2:Y:S04]  /*28b80*/  LDG.E.U8 R136, desc[UR8][R204.64] ;  /* 0x00000008cc887981 */ /* 0x001ea8000c1e1100 */
[----:B-1----:R-:W2:Y:S01]  /*28b90*/  LDG.E.U8 R140, desc[UR8][R202.64] ;  /* 0x00000008ca8c7981 */ /* 0x002ea2000c1e1100 */
[----:B---3--:R-:W-:-:S03]  /*28ba0*/  IADD3 R244, P6, R2, UR5, RZ ;  /* 0x0000000502f47c10 */ /* 0x008fc6000ffde0ff */
[----:B------:R-:W3:Y:S04]  /*28bb0*/  LDL R2, [R1+0x118c] ;  /* 0x00118c0001027983 */ /* 0x000ee80000100800 */
[----:B------:R0:W-:Y:S01]  /*28bc0*/  STL [R1+0xd80], R149 ;  /* 0x000d809501007387 */ /* 0x0001e20000100800 */
[----:B----4-:R-:W-:-:S03]  /*28bd0*/  IADD3.X R245, R13, UR10, RZ, P6, !PT ;  /* 0x0000000a0df57c10 */ /* 0x010fc6000b7fe4ff */
[----:B0-----:R-:W4:Y:S04]  /*28be0*/  LDG.E.U8 R149, desc[UR8][R186.64] ;  /* 0x00000008ba957981 */ /* 0x001f28000c1e1100 */
[----:B------:R-:W4:Y:S04]  /*28bf0*/  LDG.E.U8 R244, desc[UR8][R244.64] ;  /* 0x00000008f4f47981 */ /* 0x000f28000c1e1100 */
[----:B------:R0:W-:Y:S04]  /*28c00*/  STL [R1+0xd7c], R101 ;  /* 0x000d7c6501007387 */ /* 0x0001e80000100800 */
[----:B------:R-:W4:Y:S01]  /*28c10*/  LDL R68, [R1+0x1408] ;  /* 0x0014080001447983 */ /* 0x000f220000100800 */
[----:B------:R-:W-:-:S03]  /*28c20*/  IADD3 R12, P6, R12, UR5, RZ ;  /* 0x000000050c0c7c10 */ /* 0x000fc6000ffde0ff */
[----:B0-----:R-:W4:Y:S04]  /*28c30*/  LDL R101, [R1+0x13e8] ;  /* 0x0013e80001657983 */ /* 0x001f280000100800 */
[----:B------:R0:W-:Y:S01]  /*28c40*/  STL [R1+0xd78], R139 ;  /* 0x000d788b01007387 */ /* 0x0001e20000100800 */
[----:B------:R-:W-:Y:S02]  /*28c50*/  IADD3.X R13, R99, UR10, RZ, P6, !PT ;  /* 0x0000000a630d7c10 */ /* 0x000fe4000b7fe4ff */
[----:B------:R-:W-:Y:S01]  /*28c60*/  IADD3 R242, P6, R71, UR5, RZ ;  /* 0x0000000547f27c10 */ /* 0x000fe2000ffde0ff */
[----:B------:R1:W-:Y:S04]  /*28c70*/  STL [R1+0xd74], R100 ;  /* 0x000d746401007387 */ /* 0x0003e80000100800 */
[----:B0-----:R-:W4:Y:S04]  /*28c80*/  LDL R139, [R1+0x13ec] ;  /* 0x0013ec00018b7983 */ /* 0x001f280000100800 */
[----:B-1----:R-:W4:Y:S04]  /*28c90*/  LDL R100, [R1+0x140c] ;  /* 0x00140c0001647983 */ /* 0x002f280000100800 */
[----:B------:R0:W-:Y:S04]  /*28ca0*/  STL [R1+0xd70], R148 ;  /* 0x000d709401007387 */ /* 0x0001e80000100800 */
[----:B------:R1:W-:Y:S04]  /*28cb0*/  STL [R1+0xd6c], R138 ;  /* 0x000d6c8a01007387 */ /* 0x0003e80000100800 */
[----:B------:R-:W4:Y:S04]  /*28cc0*/  LDL R71, [R1+0x1190] ;  /* 0x0011900001477983 */ /* 0x000f280000100800 */
[----:B0-----:R-:W4:Y:S04]  /*28cd0*/  LDG.E.U8 R148, desc[UR8][R184.64] ;  /* 0x00000008b8947981 */ /* 0x001f28000c1e1100 */
[----:B-1----:R-:W4:Y:S01]  /*28ce0*/  LDL R138, [R1+0x13f0] ;  /* 0x0013f000018a7983 */ /* 0x002f220000100800 */
[----:B------:R-:W-:-:S03]  /*28cf0*/  IADD3.X R243, R25, UR10, RZ, P6, !PT ;  /* 0x0000000a19f37c10 */ /* 0x000fc6000b7fe4ff */
[----:B------:R-:W-:Y:S04]  /*28d00*/  STL [R1+0xd68], R141 ;  /* 0x000d688d01007387 */ /* 0x000fe80000100800 */
[----:B------:R-:W4:Y:S01]  /*28d10*/  LDG.E.U8 R243, desc[UR8][R242.64] ;  /* 0x00000008f2f37981 */ /* 0x000f22000c1e1100 */
[----:B--2---:R-:W-:-:S04]  /*28d20*/  IADD3 R24, P6, R24, UR5, RZ ;  /* 0x0000000518187c10 */ /* 0x004fc8000ffde0ff */
[----:B------:R-:W-:Y:S02]  /*28d30*/  IADD3.X R25, R98, UR10, RZ, P6, !PT ;  /* 0x0000000a62197c10 */ /* 0x000fe4000b7fe4ff */
[----:B------:R-:W-:Y:S01]  /*28d40*/  IADD3 R98, P6, R70, UR5, RZ ;  /* 0x0000000546627c10 */ /* 0x000fe2000ffde0ff */
[----:B------:R0:W-:Y:S04]  /*28d50*/  STL [R1+0xd64], R103 ;  /* 0x000d646701007387 */ /* 0x0001e80000100800 */
[----:B------:R-:W2:Y:S04]  /*28d60*/  LDL R70, [R1+0x13f4] ;  /* 0x0013f40001467983 */ /* 0x000ea80000100800 */
[----:B0-----:R-:W2:Y:S01]  /*28d70*/  LDL R103, [R1+0x13d4] ;  /* 0x0013d40001677983 */ /* 0x001ea20000100800 */
[----:B------:R-:W-:-:S03]  /*28d80*/  IADD3.X R99, R102, UR10, RZ, P6, !PT ;  /* 0x0000000a66637c10 */ /* 0x000fc6000b7fe4ff */
[----:B------:R-:W-:Y:S04]  /*28d90*/  STL [R1+0xd60], R137 ;  /* 0x000d608901007387 */ /* 0x000fe80000100800 */
[----:B------:R-:W2:Y:S04]  /*28da0*/  LDL R102, [R1+0x13f8] ;  /* 0x0013f80001667983 */ /* 0x000ea80000100800 */
[----:B------:R0:W-:Y:S04]  /*28db0*/  STL [R1+0xd58], R136 ;  /* 0x000d588801007387 */ /* 0x0001e80000100800 */
[----:B------:R-:W2:Y:S04]  /*28dc0*/  LDL R141, [R1+0x13d8] ;  /* 0x0013d800018d7983 */ /* 0x000ea80000100800 */
[----:B------:R1:W-:Y:S01]  /*28dd0*/  STL [R1+0xd54], R140 ;  /* 0x000d548c01007387 */ /* 0x0003e20000100800 */
[----:B0-----:R-:W-:-:S03]  /*28de0*/  IADD3 R136, P6, R69, UR5, RZ ;  /* 0x0000000545887c10 */ /* 0x001fc6000ffde0ff */
[----:B-1----:R-:W2:Y:S04]  /*28df0*/  LDL R140, [R1+0x13dc] ;  /* 0x0013dc00018c7983 */ /* 0x002ea80000100800 */
[----:B------:R-:W-:Y:S04]  /*28e00*/  STL [R1+0xd50], R200 ;  /* 0x000d50c801007387 */ /* 0x000fe80000100800 */
[----:B------:R-:W2:Y:S01]  /*28e10*/  LDL R181, [R1+0x13e0] ;  /* 0x0013e00001b57983 */ /* 0x000ea20000100800 */
[----:B---3--:R-:W-:-:S03]  /*28e20*/  IADD3.X R137, R2, UR10, RZ, P6, !PT ;  /* 0x0000000a02897c10 */ /* 0x008fc6000b7fe4ff */
[----:B------:R-:W3:Y:S04]  /*28e30*/  LDL R2, [R1+0x1194] ;  /* 0x0011940001027983 */ /* 0x000ee80000100800 */
[----:B------:R-:W-:Y:S04]  /*28e40*/  STL [R1+0xd4c], R198 ;  /* 0x000d4cc601007387 */ /* 0x000fe80000100800 */
[----:B------:R-:W-:Y:S04]  /*28e50*/  STL [R1+0xd48], R196 ;  /* 0x000d48c401007387 */ /* 0x000fe80000100800 */
[----:B------:R-:W3:Y:S04]  /*28e60*/  LDL R180, [R1+0x13c0] ;  /* 0x0013c00001b47983 */ /* 0x000ee80000100800 */
[----:B------:R-:W3:Y:S01]  /*28e70*/  LDL R177, [R1+0x13e4] ;  /* 0x0013e40001b17983 */ /* 0x000ee20000100800 */
[----:B----4-:R-:W-:-:S04]  /*28e80*/  IADD3 R68, P6, R68, UR5, RZ ;  /* 0x0000000544447c10 */ /* 0x010fc8000ffde0ff */
[----:B------:R-:W-:Y:S01]  /*28e90*/  IADD3.X R69, R101, UR10, RZ, P6, !PT ;  /* 0x0000000a65457c10 */ /* 0x000fe2000b7fe4ff */
[----:B------:R-:W-:Y:S04]  /*28ea0*/  STL [R1+0xd44], R194 ;  /* 0x000d44c201007387 */ /* 0x000fe80000100800 */
[----:B------:R-:W4:Y:S04]  /*28eb0*/  LDL R176, [R1+0x13c4] ;  /* 0x0013c40001b07983 */ /* 0x000f280000100800 */
[----:B------:R-:W-:Y:S04]  /*28ec0*/  STL [R1+0xd40], R192 ;  /* 0x000d40c001007387 */ /* 0x000fe80000100800 */
[----:B------:R0:W-:Y:S04]  /*28ed0*/  STL [R1+0xd3c], R151 ;  /* 0x000d3c9701007387 */ /* 0x0001e80000100800 */
[----:B0-----:R-:W4:Y:S01]  /*28ee0*/  LDL R151, [R1+0x13c8] ;  /* 0x0013c80001977983 */ /* 0x001f220000100800 */
[----:B------:R-:W-:-:S04]  /*28ef0*/  IADD3 R100, P6, R100, UR5, RZ ;  /* 0x0000000564647c10 */ /* 0x000fc8000ffde0ff */
[----:B------:R-:W-:Y:S01]  /*28f00*/  IADD3.X R101, R139, UR10, RZ, P6, !PT ;  /* 0x0000000a8b657c10 */ /* 0x000fe2000b7fe4ff */
[----:B------:R0:W-:Y:S04]  /*28f10*/  STL [R1+0xd38], R150 ;  /* 0x000d389601007387 */ /* 0x0001e80000100800 */
[----:B0-----:R-:W4:Y:S01]  /*28f20*/  LDL R150, [R1+0x1198] ;  /* 0x0011980001967983 */ /* 0x001f220000100800 */
[----:B------:R-:W-:-:S04]  /*28f30*/  IADD3 R138, P6, R138, UR5, RZ ;  /* 0x000000058a8a7c10 */ /* 0x000fc8000ffde0ff */
[----:B------:R-:W-:Y:S01]  /*28f40*/  IADD3.X R139, R71, UR10, RZ, P6, !PT ;  /* 0x0000000a478b7c10 */ /* 0x000fe2000b7fe4ff */
[----:B------:R0:W-:Y:S04]  /*28f50*/  STL [R1+0xd34], R149 ;  /* 0x000d349501007387 */ /* 0x0001e80000100800 */
[----:B------:R1:W-:Y:S04]  /*28f60*/  STL [R1+0xd30], R148 ;  /* 0x000d309401007387 */ /* 0x0003e80000100800 */
[----:B0-----:R-:W4:Y:S04]  /*28f70*/  LDL R149, [R1+0x13cc] ;  /* 0x0013cc0001957983 */ /* 0x001f280000100800 */
[----:B-1----:R-:W4:Y:S04]  /*28f80*/  LDL R148, [R1+0x13ac] ;  /* 0x0013ac0001947983 */ /* 0x002f280000100800 */
[----:B------:R-:W-:Y:S04]  /*28f90*/  STL [R1+0xd2c], R183 ;  /* 0x000d2cb701007387 */ /* 0x000fe80000100800 */
[----:B------:R-:W-:Y:S01]  /*28fa0*/  STL [R1+0xd28], R182 ;  /* 0x000d28b601007387 */ /* 0x000fe20000100800 */
[----:B--2---:R-:W-:-:S04]  /*28fb0*/  IADD3 R70, P6, R70, UR5, RZ ;  /* 0x0000000546467c10 */ /* 0x004fc8000ffde0ff */
[----:B------:R-:W-:Y:S02]  /*28fc0*/  IADD3.X R71, R103, UR10, RZ, P6, !PT ;  /* 0x0000000a67477c10 */ /* 0x000fe4000b7fe4ff */
[----:B------:R-:W-:-:S04]  /*28fd0*/  IADD3 R102, P6, R102, UR5, RZ ;  /* 0x0000000566667c10 */ /* 0x000fc8000ffde0ff */
[----:B------:R-:W-:Y:S02]  /*28fe0*/  IADD3.X R103, R141, UR10, RZ, P6, !PT ;  /* 0x0000000a8d677c10 */ /* 0x000fe4000b7fe4ff */
[----:B------:R-:W-:-:S04]  /*28ff0*/  IADD3 R140, P6, R140, UR5, RZ ;  /* 0x000000058c8c7c10 */ /* 0x000fc8000ffde0ff */
[----:B---3--:R-:W-:Y:S02]  /*29000*/  IADD3.X R141, R2, UR10, RZ, P6, !PT ;  /* 0x0000000a028d7c10 */ /* 0x008fe4000b7fe4ff */
[----:B------:R-:W2:Y:S04]  /*29010*/  LDL R2, [R1+0x13d0] ;  /* 0x0013d00001027983 */ /* 0x000ea80000100800 */
[----:B------:R-:W-:Y:S01]  /*29020*/  STL [R1+0xd24], R179 ;  /* 0x000d24b301007387 */ /* 0x000fe20000100800 */
[----:B------:R-:W-:-:S03]  /*29030*/  IADD3 R206, P6, R181, UR5, RZ ;  /* 0x00000005b5ce7c10 */ /* 0x000fc6000ffde0ff */
[----:B------:R-:W3:Y:S04]  /*29040*/  LDL R156, [R1+0x13b0] ;  /* 0x0013b000019c7983 */ /* 0x000ee80000100800 */
[----:B------:R-:W-:Y:S04]  /*29050*/  STL [R1+0xd20], R178 ;  /* 0x000d20b201007387 */ /* 0x000fe80000100800 */
[----:B------:R-:W-:Y:S04]  /*29060*/  STL [R1+0xd1c], R174 ;  /* 0x000d1cae01007387 */ /* 0x000fe80000100800 */
[----:B------:R-:W3:Y:S01]  /*29070*/  LDL R153, [R1+0x13b4] ;  /* 0x0013b40001997983 */ /* 0x000ee20000100800 */
[----:B------:R-:W-:-:S03]  /*29080*/  IADD3.X R207, R180, UR10, RZ, P6, !PT ;  /* 0x0000000ab4cf7c10 */ /* 0x000fc6000b7fe4ff */
[----:B------:R-:W-:Y:S01]  /*29090*/  STL [R1+0xd18], R172 ;  /* 0x000d18ac01007387 */ /* 0x000fe20000100800 */
[----:B------:R-:W-:-:S03]  /*290a0*/  IADD3 R210, P6, R177, UR5, RZ ;  /* 0x00000005b1d27c10 */ /* 0x000fc6000ffde0ff */
[----:B------:R-:W3:Y:S04]  /*290b0*/  LDL R152, [R1+0x119c] ;  /* 0x00119c0001987983 */ /* 0x000ee80000100800 */
[----:B------:R-:W3:Y:S04]  /*290c0*/  LDL.LU.64 R232, [R1+0x620] ;  /* 0x0006200001e87983 */ /* 0x000ee80000300a00 */
[----:B------:R-:W-:Y:S04]  /*290d0*/  STL [R1+0xd14], R170 ;  /* 0x000d14aa01007387 */ /* 0x000fe80000100800 */
[----:B------:R-:W3:Y:S01]  /*290e0*/  LDL.LU.64 R234, [R1+0x618] ;  /* 0x0006180001ea7983 */ /* 0x000ee20000300a00 */
[----:B----4-:R-:W-:-:S03]  /*290f0*/  IADD3.X R211, R176, UR10, RZ, P6, !PT ;  /* 0x0000000ab0d37c10 */ /* 0x010fc6000b7fe4ff */
[----:B------:R-:W-:Y:S04]  /*29100*/  STL [R1+0xd10], R168 ;  /* 0x000d10a801007387 */ /* 0x000fe80000100800 */
[----:B------:R-:W4:Y:S04]  /*29110*/  LDL R21, [R1+0x13b8] ;  /* 0x0013b80001157983 */ /* 0x000f280000100800 */
[----:B------:R-:W4:Y:S04]  /*29120*/  LDL R20, [R1+0x1398] ;  /* 0x0013980001147983 */ /* 0x000f280000100800 */
[----:B------:R-:W-:Y:S01]  /*29130*/  STL [R1+0xd0c], R166 ;  /* 0x000d0ca601007387 */ /* 0x000fe20000100800 */
[----:B------:R-:W-:-:S03]  /*29140*/  IADD3 R214, P6, R151, UR5, RZ ;  /* 0x0000000597d67c10 */ /* 0x000fc6000ffde0ff */
[----:B------:R-:W4:Y:S04]  /*29150*/  LDL.LU.64 R236, [R1+0x638] ;  /* 0x0006380001ec7983 */ /* 0x000f280000300a00 */
[----:B------:R-:W-:Y:S04]  /*29160*/  STL [R1+0xd08], R164 ;  /* 0x000d08a401007387 */ /* 0x000fe80000100800 */
[----:B------:R-:W4:Y:S04]  /*29170*/  LDL.LU.64 R238, [R1+0x630] ;  /* 0x0006300001ee7983 */ /* 0x000f280000300a00 */
[----:B------:R-:W4:Y:S04]  /*29180*/  LDL R19, [R1+0x13bc] ;  /* 0x0013bc0001137983 */ /* 0x000f280000100800 */
[----:B------:R-:W-:Y:S04]  /*29190*/  STL [R1+0xd04], R163 ;  /* 0x000d04a301007387 */ /* 0x000fe80000100800 */
[----:B------:R-:W4:Y:S04]  /*291a0*/  LDL R18, [R1+0x139c] ;  /* 0x00139c0001127983 */ /* 0x000f280000100800 */
[----:B------:R-:W-:Y:S04]  /*291b0*/  STL [R1+0xd00], R162 ;  /* 0x000d00a201007387 */ /* 0x000fe80000100800 */
[----:B------:R-:W4:Y:S01]  /*291c0*/  LDL.LU.64 R226, [R1+0x648] ;  /* 0x0006480001e27983 */ /* 0x000f220000300a00 */
[----:B------:R-:W-:-:S03]  /*291d0*/  IADD3.X R215, R150, UR10, RZ, P6, !PT ;  /* 0x0000000a96d77c10 */ /* 0x000fc6000b7fe4ff */
[----:B------:R-:W-:Y:S04]  /*291e0*/  STL [R1+0xcfc], R161 ;  /* 0x000cfca101007387 */ /* 0x000fe80000100800 */
[----:B------:R-:W4:Y:S04]  /*291f0*/  LDL.LU.64 R228, [R1+0x640] ;  /* 0x0006400001e47983 */ /* 0x000f280000300a00 */
[----:B------:R-:W-:Y:S04]  /*29200*/  STL [R1+0xcf8], R160 ;  /* 0x000cf8a001007387 */ /* 0x000fe80000100800 */
[----:B------:R-:W4:Y:S01]  /*29210*/  LDL R17, [R1+0x13a0] ;  /* 0x0013a00001117983 */ /* 0x000f220000100800 */
[----:B------:R-:W-:-:S04]  /*29220*/  IADD3 R150, P6, R149, UR5, RZ ;  /* 0x0000000595967c10 */ /* 0x000fc8000ffde0ff */
[----:B------:R-:W-:Y:S02]  /*29230*/  IADD3.X R151, R148, UR10, RZ, P6, !PT ;  /* 0x0000000a94977c10 */ /* 0x000fe4000b7fe4ff */
[----:B--2---:R-:W-:Y:S02]  /*29240*/  IADD3 R148, P6, R2, UR5, RZ ;  /* 0x0000000502947c10 */ /* 0x004fe4000ffde0ff */
[----:B------:R-:W2:Y:S04]  /*29250*/  LDL R2, [R1+0x11a0] ;  /* 0x0011a00001027983 */ /* 0x000ea80000100800 */
[----:B------:R-:W2:Y:S04]  /*29260*/  LDL.LU.64 R230, [R1+0x660] ;  /* 0x0006600001e67983 */ /* 0x000ea80000300a00 */
[----:B------:R0:W-:Y:S04]  /*29270*/  STL [R1+0xcf4], R154 ;  /* 0x000cf49a01007387 */ /* 0x0001e80000100800 */
[----:B------:R-:W-:Y:S04]  /*29280*/  STL [R1+0xcf0], R159 ;  /* 0x000cf09f01007387 */ /* 0x000fe80000100800 */
[----:B------:R-:W2:Y:S04]  /*29290*/  LDL.LU.64 R240, [R1+0x658] ;  /* 0x0006580001f07983 */ /* 0x000ea80000300a00 */
[----:B0-----:R-:W2:Y:S01]  /*292a0*/  LDG.E.U8 R154, desc[UR8][R6.64] ;  /* 0x00000008069a7981 */ /* 0x001ea2000c1e1100 */
[----:B---3--:R-:W-:-:S02]  /*292b0*/  IADD3.X R149, R156, UR10, RZ, P6, !PT ;  /* 0x0000000a9c957c10 */ /* 0x008fc4000b7fe4ff */
[----:B------:R-:W-:Y:S01]  /*292c0*/  IADD3 R186, P6, R153, UR5, RZ ;  /* 0x0000000599ba7c10 */ /* 0x000fe2000ffde0ff */
[----:B------:R-:W3:Y:S03]  /*292d0*/  LDL R16, [R1+0x13a4] ;  /* 0x0013a40001107983 */ /* 0x000ee60000100800 */
[----:B------:R-:W-:Y:S01]  /*292e0*/  IADD3.X R187, R152, UR10, RZ, P6, !PT ;  /* 0x0000000a98bb7c10 */ /* 0x000fe2000b7fe4ff */
[----:B------:R-:W-:Y:S04]  /*292f0*/  STL [R1+0xcec], R158 ;  /* 0x000cec9e01007387 */ /* 0x000fe80000100800 */
[----:B------:R-:W3:Y:S04]  /*29300*/  LDL R11, [R1+0x1384] ;  /* 0x00138400010b7983 */ /* 0x000ee80000100800 */
[----:B------:R-:W3:Y:S04]  /*29310*/  LDG.E.U8 R152, desc[UR8][R232.64] ;  /* 0x00000008e8987981 */ /* 0x000ee8000c1e1100 */
[----:B------:R-:W-:Y:S04]  /*29320*/  STL [R1+0xce8], R157 ;  /* 0x000ce89d01007387 */ /* 0x000fe80000100800 */
[----:B------:R-:W3:Y:S01]  /*29330*/  LDG.E.U8 R4, desc[UR8][R234.64] ;  /* 0x00000008ea047981 */ /* 0x000ee2000c1e1100 */
[----:B----4-:R-:W-:-:S03]  /*29340*/  IADD3 R184, P6, R21, UR5, RZ ;  /* 0x0000000515b87c10 */ /* 0x010fc6000ffde0ff */
[----:B------:R-:W4:Y:S01]  /*29350*/  LDL.LU.64 R232, [R1+0x670] ;  /* 0x0006700001e87983 */ /* 0x000f220000300a00 */
[----:B------:R-:W-:-:S03]  /*29360*/  IADD3.X R185, R20, UR10, RZ, P6, !PT ;  /* 0x0000000a14b97c10 */ /* 0x000fc6000b7fe4ff */
[----:B------:R-:W4:Y:S04]  /*29370*/  LDG.E.U8 R186, desc[UR8][R186.64] ;  /* 0x00000008baba7981 */ /* 0x000f28000c1e1100 */
[----:B------:R-:W4:Y:S04]  /*29380*/  LDL.LU.64 R234, [R1+0x668] ;  /* 0x0006680001ea7983 */ /* 0x000f280000300a00 */
[----:B------:R-:W4:Y:S04]  /*29390*/  LDL R7, [R1+0x13a8] ;  /* 0x0013a80001077983 */ /* 0x000f280000100800 */
[----:B------:R0:W-:Y:S04]  /*293a0*/  STL [R1+0xce4], R23 ;  /* 0x000ce41701007387 */ /* 0x0001e80000100800 */
[----:B------:R-:W4:Y:S01]  /*293b0*/  LDL R6, [R1+0x1388] ;  /* 0x0013880001067983 */ /* 0x000f220000100800 */
[----:B------:R-:W-:-:S03]  /*293c0*/  IADD3 R182, P6, R19, UR5, RZ ;  /* 0x0000000513b67c10 */ /* 0x000fc6000ffde0ff */
[----:B------:R-:W-:Y:S04]  /*293d0*/  STL [R1+0xce0], R155 ;  /* 0x000ce09b01007387 */ /* 0x000fe80000100800 */
[----:B0-----:R-:W4:Y:S04]  /*293e0*/  LDG.E.U8 R23, desc[UR8][R236.64] ;  /* 0x00000008ec177981 */ /* 0x001f28000c1e1100 */
[----:B------:R-:W4:Y:S01]  /*293f0*/  LDG.E.U8 R20, desc[UR8][R238.64] ;  /* 0x00000008ee147981 */ /* 0x000f22000c1e1100 */
[----:B------:R-:W-:-:S03]  /*29400*/  IADD3.X R183, R18, UR10, RZ, P6, !PT ;  /* 0x0000000a12b77c10 */ /* 0x000fc6000b7fe4ff */
[----:B------:R-:W4:Y:S04]  /*29410*/  LDG.E.U8 R185, desc[UR8][R184.64] ;  /* 0x00000008b8b97981 */ /* 0x000f28000c1e1100 */
[----:B------:R-:W4:Y:S04]  /*29420*/  LDL.LU.64 R236, [R1+0x688] ;  /* 0x0006880001ec7983 */ /* 0x000f280000300a00 */
[----:B------:R-:W4:Y:S04]  /*29430*/  LDL.LU.64 R238, [R1+0x680] ;  /* 0x0006800001ee7983 */ /* 0x000f280000300a00 */
[----:B------:R-:W4:Y:S04]  /*29440*/  LDL R10, [R1+0x138c] ;  /* 0x00138c00010a7983 */ /* 0x000f280000100800 */
[----:B------:R-:W4:Y:S04]  /*29450*/  LDG.E.U8 R18, desc[UR8][R226.64] ;  /* 0x00000008e2127981 */ /* 0x000f28000c1e1100 */
[----:B------:R0:W-:Y:S04]  /*29460*/  STL [R1+0xcdc], R22 ;  /* 0x000cdc1601007387 */ /* 0x0001e80000100800 */
[----:B------:R-:W4:Y:S04]  /*29470*/  LDL R8, [R1+0x11a4] ;  /* 0x0011a40001087983 */ /* 0x000f280000100800 */
[----:B------:R1:W-:Y:S04]  /*29480*/  STL [R1+0xcd8], R9 ;  /* 0x000cd80901007387 */ /* 0x0003e80000100800 */
[----:B0-----:R-:W4:Y:S01]  /*29490*/  LDG.E.U8 R22, desc[UR8][R228.64] ;  /* 0x00000008e4167981 */ /* 0x001f22000c1e1100 */
[----:B------:R-:W-:-:S03]  /*294a0*/  IADD3 R180, P6, R17, UR5, RZ ;  /* 0x0000000511b47c10 */ /* 0x000fc6000ffde0ff */
[----:B------:R-:W4:Y:S04]  /*294b0*/  LDL.LU.64 R226, [R1+0x698] ;  /* 0x0006980001e27983 */ /* 0x000f280000300a00 */
[----:B------:R-:W4:Y:S04]  /*294c0*/  LDG.E.U8 R182, desc[UR8][R182.64] ;  /* 0x00000008b6b67981 */ /* 0x000f28000c1e1100 */
[----:B------:R-:W4:Y:S04]  /*294d0*/  LDL.LU.64 R228, [R1+0x690] ;  /* 0x0006900001e47983 */ /* 0x000f280000300a00 */
[----:B-1----:R-:W4:Y:S04]  /*294e0*/  LDL R9, [R1+0x1390] ;  /* 0x0013900001097983 */ /* 0x002f280000100800 */
[----:B--2---:R-:W2:Y:S01]  /*294f0*/  LDG.E.U8 R21, desc[UR8][R230.64] ;  /* 0x00000008e6157981 */ /* 0x004ea2000c1e1100 */
[----:B------:R-:W-:-:S05]  /*29500*/  IADD3.X R181, R2, UR10, RZ, P6, !PT ;  /* 0x0000000a02b57c10 */ /* 0x000fca000b7fe4ff */
[----:B------:R-:W2:Y:S04]  /*29510*/  LDG.E.U8 R180, desc[UR8][R180.64] ;  /* 0x00000008b4b47981 */ /* 0x000ea8000c1e1100 */
[----:B------:R-:W2:Y:S04]  /*29520*/  LDG.E.U8 R17, desc[UR8][R240.64] ;  /* 0x00000008f0117981 */ /* 0x000ea8000c1e1100 */
[----:B------:R-:W-:Y:S04]  /*29530*/  STL [R1+0xcd4], R154 ;  /* 0x000cd49a01007387 */ /* 0x000fe80000100800 */
[----:B------:R-:W2:Y:S01]  /*29540*/  LDL R2, [R1+0x1370] ;  /* 0x0013700001027983 */ /* 0x000ea20000100800 */
[----:B---3--:R-:W-:-:S03]  /*29550*/  IADD3 R178, P6, R16, UR5, RZ ;  /* 0x0000000510b27c10 */ /* 0x008fc6000ffde0ff */
[----:B------:R0:W-:Y:S04]  /*29560*/  STL [R1+0xcd0], R5 ;  /* 0x000cd00501007387 */ /* 0x0001e80000100800 */
[----:B------:R-:W3:Y:S04]  /*29570*/  LDL.LU.64 R230, [R1+0x6b0] ;  /* 0x0006b00001e67983 */ /* 0x000ee80000300a00 */
[----:B------:R-:W3:Y:S04]  /*29580*/  LDL.LU.64 R222, [R1+0x6a8] ;  /* 0x0006a80001de7983 */ /* 0x000ee80000300a00 */
[----:B0-----:R-:W3:Y:S01]  /*29590*/  LDL R5, [R1+0x1394] ;  /* 0x0013940001057983 */ /* 0x001ee20000100800 */
[----:B------:R-:W-:-:S03]  /*295a0*/  IADD3.X R179, R11, UR10, RZ, P6, !PT ;  /* 0x0000000a0bb37c10 */ /* 0x000fc6000b7fe4ff */
[----:B------:R-:W-:Y:S04]  /*295b0*/  STL [R1+0xccc], R152 ;  /* 0x000ccc9801007387 */ /* 0x000fe80000100800 */
[----:B----4-:R-:W4:Y:S04]  /*295c0*/  LDG.E.U8 R16, desc[UR8][R232.64] ;  /* 0x00000008e8107981 */ /* 0x010f28000c1e1100 */
[----:B------:R-:W4:Y:S04]  /*295d0*/  LDL.LU.64 R240, [R1+0x6c0] ;  /* 0x0006c00001f07983 */ /* 0x000f280000300a00 */
[----:B------:R0:W-:Y:S01]  /*295e0*/  STL [R1+0xcc8], R4 ;  /* 0x000cc80401007387 */ /* 0x0001e20000100800 */
[----:B------:R-:W-:-:S03]  /*295f0*/  IADD3 R176, P6, R7, UR5, RZ ;  /* 0x0000000507b07c10 */ /* 0x000fc6000ffde0ff */
[----:B------:R-:W4:Y:S04]  /*29600*/  LDG.E.U8 R11, desc[UR8][R234.64] ;  /* 0x00000008ea0b7981 */ /* 0x000f28000c1e1100 */
[----:B------:R-:W4:Y:S04]  /*29610*/  LDG.E.U8 R178, desc[UR8][R178.64] ;  /* 0x00000008b2b27981 */ /* 0x000f28000c1e1100 */
[----:B0-----:R-:W4:Y:S04]  /*29620*/  LDL R4, [R1+0x1374] ;  /* 0x0013740001047983 */ /* 0x001f280000100800 */
[----:B------:R-:W4:Y:S04]  /*29630*/  LDL.LU.64 R232, [R1+0x6b8] ;  /* 0x0006b80001e87983 */ /* 0x000f280000300a00 */
[----:B------:R-:W4:Y:S01]  /*29640*/  LDL R7, [R1+0x1378] ;  /* 0x0013780001077983 */ /* 0x000f220000100800 */
[----:B------:R-:W-:-:S03]  /*29650*/  IADD3.X R177, R6, UR10, RZ, P6, !PT ;  /* 0x0000000a06b17c10 */ /* 0x000fc6000b7fe4ff */
[----:B------:R-:W-:Y:S04]  /*29660*/  STL [R1+0xcc4], R23 ;  /* 0x000cc41701007387 */ /* 0x000fe80000100800 */
[----:B------:R-:W4:Y:S04]  /*29670*/  LDL.LU.64 R224, [R1+0x6d8] ;  /* 0x0006d80001e07983 */ /* 0x000f280000300a00 */
[----:B------:R0:W-:Y:S04]  /*29680*/  STL [R1+0xcc0], R20 ;  /* 0x000cc01401007387 */ /* 0x0001e80000100800 */
[----:B------:R-:W4:Y:S01]  /*29690*/  LDL.LU.64 R234, [R1+0x6d0] ;  /* 0x0006d00001ea7983 */ /* 0x000f220000300a00 */
[----:B------:R-:W-:-:S03]  /*296a0*/  IADD3 R174, P6, R10, UR5, RZ ;  /* 0x000000050aae7c10 */ /* 0x000fc6000ffde0ff */
[----:B------:R-:W4:Y:S04]  /*296b0*/  LDL R6, [R1+0x11a8] ;  /* 0x0011a80001067983 */ /* 0x000f280000100800 */
[----:B0-----:R-:W4:Y:S04]  /*296c0*/  LDG.E.U8 R20, desc[UR8][R236.64] ;  /* 0x00000008ec147981 */ /* 0x001f28000c1e1100 */
[----:B------:R-:W4:Y:S01]  /*296d0*/  LDG.E.U8 R19, desc[UR8][R238.64] ;  /* 0x00000008ee137981 */ /* 0x000f22000c1e1100 */
[----:B------:R-:W-:-:S03]  /*296e0*/  IADD3.X R175, R8, UR10, RZ, P6, !PT ;  /* 0x0000000a08af7c10 */ /* 0x000fc6000b7fe4ff */
[----:B------:R-:W4:Y:S04]  /*296f0*/  LDG.E.U8 R176, desc[UR8][R176.64] ;  /* 0x00000008b0b07981 */ /* 0x000f28000c1e1100 */
[----:B------:R-:W4:Y:S04]  /*29700*/  LDL.LU.64 R236, [R1+0x6e8] ;  /* 0x0006e80001ec7983 */ /* 0x000f280000300a00 */
[----:B------:R0:W-:Y:S04]  /*29710*/  STL [R1+0xcbc], R18 ;  /* 0x000cbc1201007387 */ /* 0x0001e80000100800 */
[----:B------:R-:W4:Y:S04]  /*29720*/  LDL.LU.64 R238, [R1+0x6e0] ;  /* 0x0006e00001ee7983 */ /* 0x000f280000300a00 */
[----:B------:R-:W-:Y:S04]  /*29730*/  STL [R1+0xcb8], R22 ;  /* 0x000cb81601007387 */ /* 0x000fe80000100800 */
[----:B0-----:R-:W4:Y:S04]  /*29740*/  LDG.E.U8 R18, desc[UR8][R226.64] ;  /* 0x00000008e2127981 */ /* 0x001f28000c1e1100 */
[----:B------:R-:W4:Y:S04]  /*29750*/  LDL R10, [R1+0x137c] ;  /* 0x00137c00010a7983 */ /* 0x000f280000100800 */
[----:B------:R-:W4:Y:S01]  /*29760*/  LDL R8, [R1+0x135c] ;  /* 0x00135c0001087983 */ /* 0x000f220000100800 */
[----:B------:R-:W-:-:S03]  /*29770*/  IADD3 R172, P6, R9, UR5, RZ ;  /* 0x0000000509ac7c10 */ /* 0x000fc6000ffde0ff */
[----:B------:R-:W4:Y:S04]  /*29780*/  LDL.LU.64 R226, [R1+0x700] ;  /* 0x0007000001e27983 */ /* 0x000f280000300a00 */
[----:B------:R-:W4:Y:S04]  /*29790*/  LDG.E.U8 R23, desc[UR8][R228.64] ;  /* 0x00000008e4177981 */ /* 0x000f28000c1e1100 */
[----:B------:R-:W4:Y:S04]  /*297a0*/  LDG.E.U8 R174, desc[UR8][R174.64] ;  /* 0x00000008aeae7981 */ /* 0x000f28000c1e1100 */
[----:B--2---:R3:W-:Y:S04]  /*297b0*/  STL [R1+0xcb4], R21 ;  /* 0x000cb41501007387 */ /* 0x0047e80000100800 */
[----:B------:R-:W2:Y:S04]  /*297c0*/  LDL.LU.64 R228, [R1+0x6f8] ;  /* 0x0006f80001e47983 */ /* 0x000ea80000300a00 */
[----:B------:R0:W-:Y:S04]  /*297d0*/  STL [R1+0xcb0], R17 ;  /* 0x000cb01101007387 */ /* 0x0001e80000100800 */
[----:B------:R-:W2:Y:S01]  /*297e0*/  LDL R9, [R1+0x1380] ;  /* 0x0013800001097983 */ /* 0x000ea20000100800 */
[----:B------:R-:W-:-:S03]  /*297f0*/  IADD3.X R173, R2, UR10, RZ, P6, !PT ;  /* 0x0000000a02ad7c10 */ /* 0x000fc6000b7fe4ff */
[----:B------:R-:W2:Y:S04]  /*29800*/  LDL R2, [R1+0x1360] ;  /* 0x0013600001027983 */ /* 0x000ea80000100800 */
[----:B------:R-:W2:Y:S04]  /*29810*/  LDG.E.U8 R173, desc[UR8][R172.64] ;  /* 0x00000008acad7981 */ /* 0x000ea8000c1e1100 */
[----:B---3--:R-:W3:Y:S04]  /*29820*/  LDG.E.U8 R21, desc[UR8][R230.64] ;  /* 0x00000008e6157981 */ /* 0x008ee8000c1e1100 */
[----:B0-----:R-:W3:Y:S01]  /*29830*/  LDG.E.U8 R17, desc[UR8][R222.64] ;  /* 0x00000008de117981 */ /* 0x001ee2000c1e1100 */
[----:B------:R-:W-:-:S03]  /*29840*/  IADD3 R170, P6, R5, UR5, RZ ;  /* 0x0000000505aa7c10 */ /* 0x000fc6000ffde0ff */
[----:B------:R-:W3:Y:S04]  /*29850*/  LDL.LU.64 R230, [R1+0x710] ;  /* 0x0007100001e67983 */ /* 0x000ee80000300a00 */
[----:B----4-:R0:W-:Y:S04]  /*29860*/  STL [R1+0xcac], R16 ;  /* 0x000cac1001007387 */ /* 0x0101e80000100800 */
[----:B------:R-:W4:Y:S04]  /*29870*/  LDL R5, [R1+0x1364] ;  /* 0x0013640001057983 */ /* 0x000f280000100800 */
[----:B------:R-:W4:Y:S04]  /*29880*/  LDG.E.U8 R22, desc[UR8][R240.64] ;  /* 0x00000008f0167981 */ /* 0x000f28000c1e1100 */
[----:B------:R1:W-:Y:S04]  /*29890*/  STL [R1+0xca8], R11 ;  /* 0x000ca80b01007387 */ /* 0x0003e80000100800 */
[----:B------:R-:W4:Y:S01]  /*298a0*/  LDL.LU.64 R240, [R1+0x708] ;  /* 0x0007080001f07983 */ /* 0x000f220000300a00 */
[----:B------:R-:W-:-:S03]  /*298b0*/  IADD3.X R171, R4, UR10, RZ, P6, !PT ;  /* 0x0000000a04ab7c10 */ /* 0x000fc6000b7fe4ff */
[----:B------:R-:W4:Y:S04]  /*298c0*/  LDL R4, [R1+0x11ac] ;  /* 0x0011ac0001047983 */ /* 0x000f280000100800 */
[----:B0-----:R-:W4:Y:S01]  /*298d0*/  LDG.E.U8 R16, desc[UR8][R232.64] ;  /* 0x00000008e8107981 */ /* 0x001f22000c1e1100 */
[----:B------:R-:W-:-:S03]  /*298e0*/  IADD3 R168, P6, R7, UR5, RZ ;  /* 0x0000000507a87c10 */ /* 0x000fc6000ffde0ff */
[----:B------:R-:W4:Y:S04]  /*298f0*/  LDG.E.U8 R170, desc[UR8][R170.64] ;  /* 0x00000008aaaa7981 */ /* 0x000f28000c1e1100 */
[----:B------:R-:W4:Y:S04]  /*29900*/  LDL.LU.64 R232, [R1+0x728] ;  /* 0x0007280001e87983 */ /* 0x000f280000300a00 */
[----:B-1----:R-:W4:Y:S01]  /*29910*/  LDG.E.U8 R11, desc[UR8][R224.64] ;  /* 0x00000008e00b7981 */ /* 0x002f22000c1e1100 */
[----:B------:R-:W-:-:S03]  /*29920*/  IADD3.X R169, R6, UR10, RZ, P6, !PT ;  /* 0x0000000a06a97c10 */ /* 0x000fc6000b7fe4ff */
[----:B------:R0:W-:Y:S04]  /*29930*/  STL [R1+0xca4], R20 ;  /* 0x000ca41401007387 */ /* 0x0001e80000100800 */
[----:B------:R-:W4:Y:S04]  /*29940*/  LDL R7, [R1+0x1368] ;  /* 0x0013680001077983 */ /* 0x000f280000100800 */
[----:B------:R1:W-:Y:S04]  /*29950*/  STL [R1+0xca0], R19 ;  /* 0x000ca01301007387 */ /* 0x0003e80000100800 */
[----:B0-----:R-:W4:Y:S04]  /*29960*/  LDG.E.U8 R20, desc[UR8][R234.64] ;  /* 0x00000008ea147981 */ /* 0x001f28000c1e1100 */
[----:B------:R-:W4:Y:S04]  /*29970*/  LDL R6, [R1+0x1348] ;  /* 0x0013480001067983 */ /* 0x000f280000100800 */
[----:B-1----:R-:W4:Y:S04]  /*29980*/  LDG.E.U8 R19, desc[UR8][R236.64] ;  /* 0x00000008ec137981 */ /* 0x002f28000c1e1100 */
[----:B------:R-:W4:Y:S01]  /*29990*/  LDL.LU.64 R234, [R1+0x720] ;  /* 0x0007200001ea7983 */ /* 0x000f220000300a00 */
[----:B------:R-:W-:-:S03]  /*299a0*/  IADD3 R166, P6, R10, UR5, RZ ;  /* 0x000000050aa67c10 */ /* 0x000fc6000ffde0ff */
[----:B------:R0:W-:Y:S01]  /*299b0*/  STL [R1+0xc9c], R18 ;  /* 0x000c9c1201007387 */ /* 0x0001e20000100800 */
[----:B------:R-:W-:-:S03]  /*299c0*/  IADD3.X R167, R8, UR10, RZ, P6, !PT ;  /* 0x0000000a08a77c10 */ /* 0x000fc6000b7fe4ff */
[----:B------:R-:W4:Y:S04]  /*299d0*/  LDG.E.U8 R168, desc[UR8][R168.64] ;  /* 0x00000008a8a87981 */ /* 0x000f28000c1e1100 */
[----:B------:R-:W4:Y:S04]  /*299e0*/  LDL R8, [R1+0x136c] ;  /* 0x00136c0001087983 */ /* 0x000f280000100800 */
[----:B------:R-:W4:Y:S04]  /*299f0*/  LDL.LU.64 R236, [R1+0x738] ;  /* 0x0007380001ec7983 */ /* 0x000f280000300a00 */
[----:B0-----:R-:W4:Y:S04]  /*29a00*/  LDG.E.U8 R18, desc[UR8][R238.64] ;  /* 0x00000008ee127981 */ /* 0x001f28000c1e1100 */
[----:B------:R-:W-:Y:S04]  /*29a10*/  STL [R1+0xc98], R23 ;  /* 0x000c981701007387 */ /* 0x000fe80000100800 */
[----:B------:R-:W4:Y:S04]  /*29a20*/  LDG.E.U8 R166, desc[UR8][R166.64] ;  /* 0x00000008a6a67981 */ /* 0x000f28000c1e1100 */
[----:B------:R-:W4:Y:S01]  /*29a30*/  LDL.LU.64 R238, [R1+0x730] ;  /* 0x0007300001ee7983 */ /* 0x000f220000300a00 */
[----:B--2---:R-:W-:-:S03]  /*29a40*/  IADD3 R164, P6, R9, UR5, RZ ;  /* 0x0000000509a47c10 */ /* 0x004fc6000ffde0ff */
[----:B------:R-:W2:Y:S01]  /*29a50*/  LDG.E.U8 R9, desc[UR8][R226.64] ;  /* 0x00000008e2097981 */ /* 0x000ea2000c1e1100 */
[----:B------:R-:W-:-:S03]  /*29a60*/  IADD3.X R165, R2, UR10, RZ, P6, !PT ;  /* 0x0000000a02a57c10 */ /* 0x000fc6000b7fe4ff */
[----:B------:R-:W2:Y:S04]  /*29a70*/  LDL R2, [R1+0x134c] ;  /* 0x00134c0001027983 */ /* 0x000ea80000100800 */
[----:B------:R-:W2:Y:S04]  /*29a80*/  LDG.E.U8 R164, desc[UR8][R164.64] ;  /* 0x00000008a4a47981 */ /* 0x000ea8000c1e1100 */
[----:B---3--:R0:W-:Y:S04]  /*29a90*/  STL [R1+0xc94], R21 ;  /* 0x000c941501007387 */ /* 0x0081e80000100800 */
[----:B------:R-:W3:Y:S04]  /*29aa0*/  LDL.LU.64 R218, [R1+0x750] ;  /* 0x0007500001da7983 */ /* 0x000ee80000300a00 */
[----:B------:R-:W3:Y:S04]  /*29ab0*/  LDL.LU.64 R220, [R1+0x748] ;  /* 0x0007480001dc7983 */ /* 0x000ee80000300a00 */
[----:B0-----:R-:W3:Y:S01]  /*29ac0*/  LDG.E.U8 R21, desc[UR8][R228.64] ;  /* 0x00000008e4157981 */ /* 0x001ee2000c1e1100 */
[----:B----4-:R-:W-:-:S03]  /*29ad0*/  IADD3 R162, P6, R5, UR5, RZ ;  /* 0x0000000505a27c10 */ /* 0x010fc6000ffde0ff */
[----:B------:R0:W-:Y:S04]  /*29ae0*/  STL [R1+0xc90], R17 ;  /* 0x000c901101007387 */ /* 0x0001e80000100800 */
[----:B------:R-:W4:Y:S04]  /*29af0*/  LDL R5, [R1+0x1350] ;  /* 0x0013500001057983 */ /* 0x000f280000100800 */
[----:B------:R-:W-:Y:S04]  /*29b00*/  STL [R1+0xc8c], R22 ;  /* 0x000c8c1601007387 */ /* 0x000fe80000100800 */
[----:B0-----:R-:W4:Y:S01]  /*29b10*/  LDG.E.U8 R17, desc[UR8][R230.64] ;  /* 0x00000008e6117981 */ /* 0x001f22000c1e1100 */
[----:B------:R-:W-:-:S03]  /*29b20*/  IADD3.X R163, R4, UR10, RZ, P6, !PT ;  /* 0x0000000a04a37c10 */ /* 0x000fc6000b7fe4ff */
[----:B------:R-:W4:Y:S04]  /*29b30*/  LDL R4, [R1+0x11b0] ;  /* 0x0011b00001047983 */ /* 0x000f280000100800 */
[----:B------:R-:W4:Y:S04]  /*29b40*/  LDL.LU.64 R222, [R1+0x760] ;  /* 0x0007600001de7983 */ /* 0x000f280000300a00 */
[----:B------:R-:W4:Y:S04]  /*29b50*/  LDL.LU.64 R224, [R1+0x758] ;  /* 0x0007580001e07983 */ /* 0x000f280000300a00 */
[----:B------:R0:W-:Y:S04]  /*29b60*/  STL [R1+0xc88], R16 ;  /* 0x000c881001007387 */ /* 0x0001e80000100800 */
[----:B------:R-:W4:Y:S04]  /*29b70*/  LDL.LU.64 R226, [R1+0x778] ;  /* 0x0007780001e27983 */ /* 0x000f280000300a00 */
[----:B------:R-:W4:Y:S04]  /*29b80*/  LDG.E.U8 R162, desc[UR8][R162.64] ;  /* 0x00000008a2a27981 */ /* 0x000f28000c1e1100 */
[----:B0-----:R-:W4:Y:S01]  /*29b90*/  LDG.E.U8 R16, desc[UR8][R240.64] ;  /* 0x00000008f0107981 */ /* 0x001f22000c1e1100 */
[----:B------:R-:W-:-:S03]  /*29ba0*/  IADD3 R160, P6, R7, UR5, RZ ;  /* 0x0000000507a07c10 */ /* 0x000fc6000ffde0ff */
[----:B------:R-:W4:Y:S04]  /*29bb0*/  LDL.LU.64 R240, [R1+0x770] ;  /* 0x0007700001f07983 */ /* 0x000f280000300a00 */
[----:B------:R0:W-:Y:S04]  /*29bc0*/  STL [R1+0xc84], R11 ;  /* 0x000c840b01007387 */ /* 0x0001e80000100800 */
[----:B------:R1:W-:Y:S01]  /*29bd0*/  STL [R1+0xc80], R20 ;  /* 0x000c801401007387 */ /* 0x0003e20000100800 */
[----:B------:R-:W-:-:S03]  /*29be0*/  IADD3.X R161, R6, UR10, RZ, P6, !PT ;  /* 0x0000000a06a17c10 */ /* 0x000fc6000b7fe4ff */
[----:B------:R-:W4:Y:S04]  /*29bf0*/  LDL R10, [R1+0x1354] ;  /* 0x00135400010a7983 */ /* 0x000f280000100800 */
[----:B------:R-:W4:Y:S04]  /*29c00*/  LDL R7, [R1+0x1334] ;  /* 0x0013340001077983 */ /* 0x000f280000100800 */
[----:B------:R-:W4:Y:S04]  /*29c10*/  LDL.LU.64 R228, [R1+0x788] ;  /* 0x0007880001e47983 */ /* 0x000f280000300a00 */
[----:B------:R-:W4:Y:S04]  /*29c20*/  LDL R6, [R1+0x1358] ;  /* 0x0013580001067983 */ /* 0x000f280000100800 */
[----:B------:R-:W4:Y:S04]  /*29c30*/  LDL.LU.64 R230, [R1+0x780] ;  /* 0x0007800001e67983 */ /* 0x000f280000300a00 */
[----:B------:R1:W-:Y:S01]  /*29c40*/  STL [R1+0xc7c], R19 ;  /* 0x000c7c1301007387 */ /* 0x0003e20000100800 */
[----:B------:R-:W-:-:S03]  /*29c50*/  IADD3 R158, P6, R8, UR5, RZ ;  /* 0x00000005089e7c10 */ /* 0x000fc6000ffde0ff */
[----:B0-----:R-:W4:Y:S04]  /*29c60*/  LDG.E.U8 R11, desc[UR8][R232.64] ;  /* 0x00000008e80b7981 */ /* 0x001f28000c1e1100 */
[----:B-1----:R-:W4:Y:S04]  /*29c70*/  LDG.E.U8 R20, desc[UR8][R234.64] ;  /* 0x00000008ea147981 */ /* 0x002f28000c1e1100 */
[----:B------:R0:W-:Y:S04]  /*29c80*/  STL [R1+0xc78], R18 ;  /* 0x000c781201007387 */ /* 0x0001e80000100800 */
[----:B------:R-:W4:Y:S04]  /*29c90*/  LDL.LU.64 R232, [R1+0x7a0] ;  /* 0x0007a00001e87983 */ /* 0x000f280000300a00 */
[----:B------:R-:W4:Y:S04]  /*29ca0*/  LDL.LU.64 R234, [R1+0x798] ;  /* 0x0007980001ea7983 */ /* 0x000f280000300a00 */
[----:B------:R-:W4:Y:S04]  /*29cb0*/  LDG.E.U8 R19, desc[UR8][R236.64] ;  /* 0x00000008ec137981 */ /* 0x000f28000c1e1100 */
[----:B0-----:R-:W4:Y:S04]  /*29cc0*/  LDG.E.U8 R18, desc[UR8][R238.64] ;  /* 0x00000008ee127981 */ /* 0x001f28000c1e1100 */
[----:B------:R-:W4:Y:S01]  /*29cd0*/  LDG.E.U8 R161, desc[UR8][R160.64] ;  /* 0x00000008a0a17981 */ /* 0x000f22000c1e1100 */
[----:B--2---:R-:W-:-:S03]  /*29ce0*/  IADD3.X R159, R2, UR10, RZ, P6, !PT ;  /* 0x0000000a029f7c10 */ /* 0x004fc6000b7fe4ff */
[----:B------:R-:W2:Y:S04]  /*29cf0*/  LDL R2, [R1+0x1338] ;  /* 0x0013380001027983 */ /* 0x000ea80000100800 */
[----:B------:R0:W-:Y:S04]  /*29d00*/  STL [R1+0xc74], R9 ;  /* 0x000c740901007387 */ /* 0x0001e80000100800 */
[----:B------:R-:W2:Y:S04]  /*29d10*/  LDG.E.U8 R158, desc[UR8][R158.64] ;  /* 0x000000089e9e7981 */ /* 0x000ea8000c1e1100 */
[----:B---3--:R-:W3:Y:S04]  /*29d20*/  LDG.E.U8 R188, desc[UR8][R218.64] ;  /* 0x00000008dabc7981 */ /* 0x008ee8000c1e1100 */
[----:B0-----:R-:W3:Y:S04]  /*29d30*/  LDL R9, [R1+0x133c] ;  /* 0x00133c0001097983 */ /* 0x001ee80000100800 */
[----:B------:R-:W3:Y:S04]  /*29d40*/  LDL.LU.64 R236, [R1+0x7b0] ;  /* 0x0007b00001ec7983 */ /* 0x000ee80000300a00 */
[----:B------:R-:W-:Y:S01]  /*29d50*/  STL [R1+0xc70], R21 ;  /* 0x000c701501007387 */ /* 0x000fe20000100800 */
[----:B----4-:R-:W-:-:S03]  /*29d60*/  IADD3 R156, P6, R5, UR5, RZ ;  /* 0x00000005059c7c10 */ /* 0x010fc6000ffde0ff */
[----:B------:R-:W4:Y:S04]  /*29d70*/  LDL.LU.64 R238, [R1+0x7a8] ;  /* 0x0007a80001ee7983 */ /* 0x000f280000300a00 */
[----:B------:R-:W4:Y:S04]  /*29d80*/  LDL R5, [R1+0x11b4] ;  /* 0x0011b40001057983 */ /* 0x000f280000100800 */
[----:B------:R0:W-:Y:S04]  /*29d90*/  STL [R1+0xc6c], R17 ;  /* 0x000c6c1101007387 */ /* 0x0001e80000100800 */
[----:B------:R-:W4:Y:S01]  /*29da0*/  LDL R8, [R1+0x1340] ;  /* 0x0013400001087983 */ /* 0x000f220000100800 */
[----:B------:R-:W-:-:S03]  /*29db0*/  IADD3.X R157, R4, UR10, RZ, P6, !PT ;  /* 0x0000000a049d7c10 */ /* 0x000fc6000b7fe4ff */
[----:B------:R-:W4:Y:S04]  /*29dc0*/  LDG.E.U8 R218, desc[UR8][R108.64] ;  /* 0x000000086cda7981 */ /* 0x000f28000c1e1100 */
[----:B------:R-:W4:Y:S04]  /*29dd0*/  LDL R4, [R1+0x1320] ;  /* 0x0013200001047983 */ /* 0x000f280000100800 */
[----:B0-----:R-:W4:Y:S04]  /*29de0*/  LDG.E.U8 R17, desc[UR8][R220.64] ;  /* 0x00000008dc117981 */ /* 0x001f28000c1e1100 */
[----:B------:R-:W4:Y:S04]  /*29df0*/  LDG.E.U8 R189, desc[UR8][R224.64] ;  /* 0x00000008e0bd7981 */ /* 0x000f28000c1e1100 */
[----:B------:R-:W4:Y:S04]  /*29e00*/  LDG.E.U8 R219, desc[UR8][R146.64] ;  /* 0x0000000892db7981 */ /* 0x000f28000c1e1100 */
[----:B------:R-:W4:Y:S04]  /*29e10*/  LDG.E.U8 R156, desc[UR8][R156.64] ;  /* 0x000000089c9c7981 */ /* 0x000f28000c1e1100 */
[----:B------:R0:W-:Y:S04]  /*29e20*/  STL [R1+0xc68], R16 ;  /* 0x000c681001007387 */ /* 0x0001e80000100800 */
[----:B0-----:R-:W4:Y:S01]  /*29e30*/  LDG.E.U8 R16, desc[UR8][R222.64] ;  /* 0x00000008de107981 */ /* 0x001f22000c1e1100 */
[----:B------:R-:W-:-:S03]  /*29e40*/  IADD3 R154, P6, R10, UR5, RZ ;  /* 0x000000050a9a7c10 */ /* 0x000fc6000ffde0ff */
[----:B------:R-:W4:Y:S01]  /*29e50*/  LDG.E.U8 R10, desc[UR8][R240.64] ;  /* 0x00000008f00a7981 */ /* 0x000f22000c1e1100 */
[----:B------:R-:W-:-:S03]  /*29e60*/  IADD3.X R155, R7, UR10, RZ, P6, !PT ;  /* 0x0000000a079b7c10 */ /* 0x000fc6000b7fe4ff */
[----:B------:R-:W4:Y:S04]  /*29e70*/  LDL R7, [R1+0x1344] ;  /* 0x0013440001077983 */ /* 0x000f280000100800 */
[----:B------:R-:W4:Y:S01]  /*29e80*/  LDG.E.U8 R194, desc[UR8][R228.64] ;  /* 0x00000008e4c27981 */ /* 0x000f22000c1e1100 */
[----:B------:R-:W-:-:S03]  /*29e90*/  IADD3 R152, P6, R6, UR5, RZ ;  /* 0x0000000506987c10 */ /* 0x000fc6000ffde0ff */
[----:B------:R-:W4:Y:S04]  /*29ea0*/  LDG.E.U8 R154, desc[UR8][R154.64] ;  /* 0x000000089a9a7981 */ /* 0x000f28000c1e1100 */
[----:B------:R-:W4:Y:S04]  /*29eb0*/  LDG.E.U8 R191, desc[UR8][R230.64] ;  /* 0x00000008e6bf7981 */ /* 0x000f28000c1e1100 */
[----:B------:R0:W-:Y:S04]  /*29ec0*/  STL [R1+0xc64], R11 ;  /* 0x000c640b01007387 */ /* 0x0001e80000100800 */
[----:B------:R-:W4:Y:S04]  /*29ed0*/  LDL R6, [R1+0x1328] ;  /* 0x0013280001067983 */ /* 0x000f280000100800 */
[----:B0-----:R-:W4:Y:S04]  /*29ee0*/  LDG.E.U8 R11, desc[UR8][R226.64] ;  /* 0x00000008e20b7981 */ /* 0x001f28000c1e1100 */
[----:B------:R-:W4:Y:S01]  /*29ef0*/  LDG.E.U8 R193, desc[UR8][R232.64] ;  /* 0x00000008e8c17981 */ /* 0x000f22000c1e1100 */
[----:B--2---:R-:W-:-:S03]  /*29f00*/  IADD3.X R153, R2, UR10, RZ, P6, !PT ;  /* 0x0000000a02997c10 */ /* 0x004fc6000b7fe4ff */
[----:B------:R-:W2:Y:S04]  /*29f10*/  LDL R2, [R1+0x1324] ;  /* 0x0013240001027983 */ /* 0x000ea80000100800 */
[----:B------:R0:W-:Y:S04]  /*29f20*/  STL [R1+0xc60], R20 ;  /* 0x000c601401007387 */ /* 0x0001e80000100800 */
[----:B------:R-:W2:Y:S04]  /*29f30*/  LDL.LU.64 R240, [R1+0x7d8] ;  /* 0x0007d80001f07983 */ /* 0x000ea80000300a00 */
[----:B------:R-:W2:Y:S01]  /*29f40*/  LDG.E.U8 R153, desc[UR8][R152.64] ;  /* 0x0000000898997981 */ /* 0x000ea2000c1e1100 */
[----:B---3--:R-:W-:-:S03]  /*29f50*/  IADD3 R22, P6, R9, UR5, RZ ;  /* 0x0000000509167c10 */ /* 0x008fc6000ffde0ff */
[----:B------:R-:W3:Y:S04]  /*29f60*/  LDG.E.U8 R9, desc[UR8][R234.64] ;  /* 0x00000008ea097981 */ /* 0x000ee8000c1e1100 */
[----:B------:R-:W3:Y:S01]  /*29f70*/  LDG.E.U8 R192, desc[UR8][R236.64] ;  /* 0x00000008ecc07981 */ /* 0x000ee2000c1e1100 */
[----:B----4-:R-:W-:-:S03]  /*29f80*/  IADD3.X R23, R5, UR10, RZ, P6, !PT ;  /* 0x0000000a05177c10 */ /* 0x010fc6000b7fe4ff */
[----:B------:R-:W4:Y:S04]  /*29f90*/  LDL R5, [R1+0x11b8] ;  /* 0x0011b80001057983 */ /* 0x000f280000100800 */
[----:B------:R-:W-:Y:S01]  /*29fa0*/  STL [R1+0xc5c], R19 ;  /* 0x000c5c1301007387 */ /* 0x000fe20000100800 */
[----:B0-----:R-:W-:-:S03]  /*29fb0*/  IADD3 R20, P6, R8, UR5, RZ ;  /* 0x0000000508147c10 */ /* 0x001fc6000ffde0ff */
[----:B------:R-:W3:Y:S04]  /*29fc0*/  LDL.LU.64 R220, [R1+0x7f0] ;  /* 0x0007f00001dc7983 */ /* 0x000ee80000300a00 */
[----:B------:R-:W-:Y:S04]  /*29fd0*/  STL [R1+0xc58], R18 ;  /* 0x000c581201007387 */ /* 0x000fe80000100800 */
[----:B------:R-:W3:Y:S01]  /*29fe0*/  LDL R8, [R1+0x132c] ;  /* 0x00132c0001087983 */ /* 0x000ee20000100800 */
[----:B------:R-:W-:-:S03]  /*29ff0*/  IADD3.X R21, R4, UR10, RZ, P6, !PT ;  /* 0x0000000a04157c10 */ /* 0x000fc6000b7fe4ff */
[----:B------:R-:W3:Y:S04]  /*2a000*/  LDL R4, [R1+0x130c] ;  /* 0x00130c0001047983 */ /* 0x000ee80000100800 */
[----:B------:R-:W3:Y:S04]  /*2a010*/  LDL.LU.64 R222, [R1+0x800] ;  /* 0x0008000001de7983 */ /* 0x000ee80000300a00 */
[----:B------:R0:W-:Y:S04]  /*2a020*/  STL [R1+0xc54], R188 ;  /* 0x000c54bc01007387 */ /* 0x0001e80000100800 */
[----:B------:R-:W-:Y:S04]  /*2a030*/  STL [R1+0xc50], R17 ;  /* 0x000c501101007387 */ /* 0x000fe80000100800 */
[----:B------:R-:W3:Y:S04]  /*2a040*/  LDL.LU.64 R224, [R1+0x7f8] ;  /* 0x0007f80001e07983 */ /* 0x000ee80000300a00 */
[----:B------:R-:W3:Y:S04]  /*2a050*/  LDL.LU.64 R226, [R1+0x818] ;  /* 0x0008180001e27983 */ /* 0x000ee80000300a00 */
[----:B0-----:R-:W3:Y:S04]  /*2a060*/  LDG.E.U8 R188, desc[UR8][R238.64] ;  /* 0x00000008eebc7981 */ /* 0x001ee8000c1e1100 */
[----:B------:R-:W3:Y:S04]  /*2a070*/  LDG.E.U8 R152, desc[UR8][R22.64] ;  /* 0x0000000816987981 */ /* 0x000ee8000c1e1100 */
[----:B------:R-:W3:Y:S01]  /*2a080*/  LDG.E.U8 R23, desc[UR8][R20.64] ;  /* 0x0000000814177981 */ /* 0x000ee2000c1e1100 */
[----:B------:R-:W-:-:S03]  /*2a090*/  IADD3 R18, P6, R7, UR5, RZ ;  /* 0x0000000507127c10 */ /* 0x000fc6000ffde0ff */
[----:B------:R-:W3:Y:S01]  /*2a0a0*/  LDL R7, [R1+0x1330] ;  /* 0x0013300001077983 */ /* 0x000ee20000100800 */
[----:B--2---:R-:W-:-:S03]  /*2a0b0*/  IADD3.X R19, R2, UR10, RZ, P6, !PT ;  /* 0x0000000a02137c10 */ /* 0x004fc6000b7fe4ff */
[----:B------:R-:W2:Y:S04]  /*2a0c0*/  LDL R2, [R1+0x1310] ;  /* 0x0013100001027983 */ /* 0x000ea80000100800 */
[----:B------:R0:W-:Y:S04]  /*2a0d0*/  STL [R1+0xc4c], R16 ;  /* 0x000c4c1001007387 */ /* 0x0001e80000100800 */
[----:B------:R1:W-:Y:S04]  /*2a0e0*/  STL [R1+0xc48], R189 ;  /* 0x000c48bd01007387 */ /* 0x0003e80000100800 */
[----:B------:R-:W2:Y:S01]  /*2a0f0*/  LDL.LU.64 R228, [R1+0x810] ;  /* 0x0008100001e47983 */ /* 0x000ea20000300a00 */
[----:B0-----:R-:W-:-:S03]  /*2a100*/  IADD3 R16, P6, R6, UR5, RZ ;  /* 0x0000000506107c10 */ /* 0x001fc6000ffde0ff */
[----:B------:R-:W2:Y:S04]  /*2a110*/  LDL.LU R29, [R1+0x224c] ;  /* 0x00224c00011d7983 */ /* 0x000ea80000300800 */
[----:B------:R-:W-:Y:S04]  /*2a120*/  STL [R1+0xc44], R11 ;  /* 0x000c440b01007387 */ /* 0x000fe80000100800 */
[----:B------:R-:W2:Y:S04]  /*2a130*/  LDL.LU.64 R230, [R1+0x828] ;  /* 0x0008280001e67983 */ /* 0x000ea80000300a00 */
[----:B------:R-:W2:Y:S01]  /*2a140*/  LDL.LU.64 R232, [R1+0x820] ;  /* 0x0008200001e87983 */ /* 0x000ea20000300a00 */
[----:B----4-:R-:W-:-:S03]  /*2a150*/  IADD3.X R17, R5, UR10, RZ, P6, !PT ;  /* 0x0000000a05117c10 */ /* 0x010fc6000b7fe4ff */
[----:B------:R0:W-:Y:S04]  /*2a160*/  STL [R1+0xc40], R10 ;  /* 0x000c400a01007387 */ /* 0x0001e80000100800 */
[----:B-1----:R-:W4:Y:S04]  /*2a170*/  LDG.E.U8 R189, desc[UR8][R14.64] ;  /* 0x000000080ebd7981 */ /* 0x002f28000c1e1100 */
[----:B---3--:R-:W3:Y:S04]  /*2a180*/  LDG.E.U8 R196, desc[UR8][R220.64] ;  /* 0x00000008dcc47981 */ /* 0x008ee8000c1e1100 */
[----:B------:R-:W3:Y:S01]  /*2a190*/  LDG.E.U8 R22, desc[UR8][R18.64] ;  /* 0x0000000812167981 */ /* 0x000ee2000c1e1100 */
[----:B0-----:R-:W-:-:S03]  /*2a1a0*/  IADD3 R10, P6, R8, UR5, RZ ;  /* 0x00000005080a7c10 */ /* 0x001fc6000ffde0ff */
[----:B------:R-:W3:Y:S04]  /*2a1b0*/  LDL.LU R14, [R1+0x2248] ;  /* 0x00224800010e7983 */ /* 0x000ee80000300800 */
[----:B------:R-:W3:Y:S04]  /*2a1c0*/  LDL R6, [R1+0x1314] ;  /* 0x0013140001067983 */ /* 0x000ee80000100800 */
[----:B------:R-:W3:Y:S01]  /*2a1d0*/  LDL R5, [R1+0x11bc] ;  /* 0x0011bc0001057983 */ /* 0x000ee20000100800 */
[----:B------:R-:W-:-:S03]  /*2a1e0*/  IADD3.X R11, R4, UR10, RZ, P6, !PT ;  /* 0x0000000a040b7c10 */ /* 0x000fc6000b7fe4ff */
[----:B------:R-:W-:Y:S04]  /*2a1f0*/  STL [R1+0xc3c], R194 ;  /* 0x000c3cc201007387 */ /* 0x000fe80000100800 */
[----:B------:R-:W3:Y:S04]  /*2a200*/  LDL.LU.64 R234, [R1+0x840] ;  /* 0x0008400001ea7983 */ /* 0x000ee80000300a00 */
[----:B------:R-:W3:Y:S04]  /*2a210*/  LDL.LU.64 R236, [R1+0x838] ;  /* 0x0008380001ec7983 */ /* 0x000ee80000300a00 */
[----:B------:R0:W-:Y:S04]  /*2a220*/  STL [R1+0xc38], R191 ;  /* 0x000c38bf01007387 */ /* 0x0001e80000100800 */
[----:B------:R-:W3:Y:S04]  /*2a230*/  LDL R4, [R1+0x1318] ;  /* 0x0013180001047983 */ /* 0x000ee80000100800 */
[----:B------:R-:W3:Y:S04]  /*2a240*/  LDL R28, [R1+0x12f8] ;  /* 0x0012f800011c7983 */ /* 0x000ee80000100800 */
[----:B------:R1:W-:Y:S04]  /*2a250*/  STL [R1+0xc34], R193 ;  /* 0x000c34c101007387 */ /* 0x0003e80000100800 */
[----:B0-----:R-:W3:Y:S04]  /*2a260*/  LDG.E.U8 R191, desc[UR8][R240.64] ;  /* 0x00000008f0bf7981 */ /* 0x001ee8000c1e1100 */
[----:B------:R-:W3:Y:S01]  /*2a270*/  LDL.LU.64 R238, [R1+0x850] ;  /* 0x0008500001ee7983 */ /* 0x000ee20000300a00 */
[----:B------:R-:W-:-:S03]  /*2a280*/  IADD3 R8, P6, R7, UR5, RZ ;  /* 0x0000000507087c10 */ /* 0x000fc6000ffde0ff */
[----:B------:R-:W3:Y:S04]  /*2a290*/  LDG.E.U8 R201, desc[UR8][R222.64] ;  /* 0x00000008dec97981 */ /* 0x000ee8000c1e1100 */
[----:B------:R-:W3:Y:S04]  /*2a2a0*/  LDL.LU.64 R240, [R1+0x848] ;  /* 0x0008480001f07983 */ /* 0x000ee80000300a00 */
[----:B------:R2:W-:Y:S04]  /*2a2b0*/  STL [R1+0xc30], R9 ;  /* 0x000c300901007387 */ /* 0x0005e80000100800 */
[----:B------:R-:W3:Y:S04]  /*2a2c0*/  LDL.LU R73, [R1+0x2244] ;  /* 0x0022440001497983 */ /* 0x000ee80000300800 */
[----:B------:R-:W-:Y:S04]  /*2a2d0*/  STL [R1+0xc2c], R192 ;  /* 0x000c2cc001007387 */ /* 0x000fe80000100800 */
[----:B------:R-:W3:Y:S04]  /*2a2e0*/  LDL R15, [R1+0x131c] ;  /* 0x00131c00010f7983 */ /* 0x000ee80000100800 */
[----:B------:R-:W3:Y:S04]  /*2a2f0*/  LDG.E.U8 R194, desc[UR8][R224.64] ;  /* 0x00000008e0c27981 */ /* 0x000ee8000c1e1100 */
[----:B-1----:R-:W3:Y:S04]  /*2a300*/  LDG.E.U8 R193, desc[UR8][R226.64] ;  /* 0x00000008e2c17981 */ /* 0x002ee8000c1e1100 */
[----:B------:R-:W3:Y:S04]  /*2a310*/  LDG.E.U8 R220, desc[UR8][R78.64] ;  /* 0x000000084edc7981 */ /* 0x000ee8000c1e1100 */
        /* <DEDUP_REMOVED lines=8> */
[----:B------:R-:W3:Y:S01]  /*2a3a0*/  LDG.E.U8 R20, desc[UR8][R10.64] ;  /* 0x000000080a147981 */ /* 0x000ee2000c1e1100 */
[----:B--2---:R-:W-:-:S03]  /*2a3b0*/  IADD3.X R9, R2, UR10, RZ, P6, !PT ;  /* 0x0000000a02097c10 */ /* 0x004fc6000b7fe4ff */
[----:B------:R-:W2:Y:S04]  /*2a3c0*/  LDL R2, [R1+0x12fc] ;  /* 0x0012fc0001027983 */ /* 0x000ea80000100800 */
[----:B------:R0:W-:Y:S04]  /*2a3d0*/  STL [R1+0xc28], R188 ;  /* 0x000c28bc01007387 */ /* 0x0001e80000100800 */
[----:B------:R-:W2:Y:S04]  /*2a3e0*/  LDL.LU R105, [R1+0x2240] ;  /* 0x0022400001697983 */ /* 0x000ea80000300800 */
[----:B------:R-:W2:Y:S04]  /*2a3f0*/  LDL R72, [R1+0x11c0] ;  /* 0x0011c00001487983 */ /* 0x000ea80000100800 */
[----:B0-----:R-:W2:Y:S04]  /*2a400*/  LDL R188, [R1+0x1300] ;  /* 0x0013000001bc7983 */ /* 0x001ea80000100800 */
[----:B------:R0:W-:Y:S04]  /*2a410*/  STL [R1+0xc24], R190 ;  /* 0x000c24be01007387 */ /* 0x0001e80000100800 */
[----:B------:R-:W2:Y:S04]  /*2a420*/  LDG.E.U8 R192, desc[UR8][R228.64] ;  /* 0x00000008e4c07981 */ /* 0x000ea8000c1e1100 */
[----:B------:R-:W2:Y:S04]  /*2a430*/  LDG.E.U8 R200, desc[UR8][R230.64] ;  /* 0x00000008e6c87981 */ /* 0x000ea8000c1e1100 */
[----:B0-----:R-:W2:Y:S04]  /*2a440*/  LDL R190, [R1+0x1304] ;  /* 0x0013040001be7983 */ /* 0x001ea80000100800 */
[----:B----4-:R0:W-:Y:S04]  /*2a450*/  STL [R1+0xc20], R189 ;  /* 0x000c20bd01007387 */ /* 0x0101e80000100800 */
[----:B------:R-:W4:Y:S04]  /*2a460*/  LDL R104, [R1+0x1308] ;  /* 0x0013080001687983 */ /* 0x000f280000100800 */
[----:B------:R-:W4:Y:S04]  /*2a470*/  LDG.E.U8 R8, desc[UR8][R8.64] ;  /* 0x0000000808087981 */ /* 0x000f28000c1e1100 */
[----:B0-----:R-:W4:Y:S01]  /*2a480*/  LDL R189, [R1+0x12e4] ;  /* 0x0012e40001bd7983 */ /* 0x001f220000100800 */
[----:B---3--:R-:W-:-:S04]  /*2a490*/  IADD3 R6, P6, R6, UR5, RZ ;  /* 0x0000000506067c10 */ /* 0x008fc8000ffde0ff */
[----:B------:R-:W-:-:S05]  /*2a4a0*/  IADD3.X R7, R5, UR10, RZ, P6, !PT ;  /* 0x0000000a05077c10 */ /* 0x000fca000b7fe4ff */
[----:B------:R-:W3:Y:S04]  /*2a4b0*/  LDG.E.U8 R19, desc[UR8][R6.64] ;  /* 0x0000000806137981 */ /* 0x000ee8000c1e1100 */
[----:B------:R-:W3:Y:S04]  /*2a4c0*/  LDG.E.U8 R199, desc[UR8][R234.64] ;  /* 0x00000008eac77981 */ /* 0x000ee8000c1e1100 */
[----:B------:R-:W3:Y:S01]  /*2a4d0*/  LDG.E.U8 R198, desc[UR8][R236.64] ;  /* 0x00000008ecc67981 */ /* 0x000ee2000c1e1100 */
[----:B------:R-:W-:-:S04]  /*2a4e0*/  IADD3 R4, P6, R4, UR5, RZ ;  /* 0x0000000504047c10 */ /* 0x000fc8000ffde0ff */
[----:B------:R-:W-:Y:S02]  /*2a4f0*/  IADD3.X R5, R28, UR10, RZ, P6, !PT ;  /* 0x0000000a1c057c10 */ /* 0x000fe4000b7fe4ff */
[----:B------:R-:W3:Y:S04]  /*2a500*/  LDL R28, [R1+0x12e8] ;  /* 0x0012e800011c7983 */ /* 0x000ee80000100800 */
[----:B------:R-:W3:Y:S04]  /*2a510*/  LDG.E.U8 R18, desc[UR8][R4.64] ;  /* 0x0000000804127981 */ /* 0x000ee8000c1e1100 */
[----:B------:R0:W-:Y:S04]  /*2a520*/  STL [R1+0xc1c], R191 ;  /* 0x000c1cbf01007387 */ /* 0x0001e80000100800 */
[----:B0-----:R-:W3:Y:S01]  /*2a530*/  LDG.E.U8 R191, desc[UR8][R232.64] ;  /* 0x00000008e8bf7981 */ /* 0x001ee2000c1e1100 */
[----:B------:R-:W-:-:S03]  /*2a540*/  IADD3 R216, P6, R15, UR5, RZ ;  /* 0x000000050fd87c10 */ /* 0x000fc6000ffde0ff */
[----:B------:R-:W3:Y:S01]  /*2a550*/  LDL R15, [R1+0x12ec] ;  /* 0x0012ec00010f7983 */ /* 0x000ee20000100800 */
[----:B--2---:R-:W-:-:S03]  /*2a560*/  IADD3.X R217, R2, UR10, RZ, P6, !PT ;  /* 0x0000000a02d97c10 */ /* 0x004fc6000b7fe4ff */
[----:B------:R-:W2:Y:S04]  /*2a570*/  LDL R2, [R1+0x11c4] ;  /* 0x0011c40001027983 */ /* 0x000ea80000100800 */
[----:B------:R0:W-:Y:S04]  /*2a580*/  STL [R1+0xc18], R197 ;  /* 0x000c18c501007387 */ /* 0x0001e80000100800 */
[----:B------:R-:W2:Y:S01]  /*2a590*/  LDG.E.U8 R7, desc[UR8][R216.64] ;  /* 0x00000008d8077981 */ /* 0x000ea2000c1e1100 */
[----:B------:R-:W-:-:S03]  /*2a5a0*/  IADD3 R212, P6, R188, UR5, RZ ;  /* 0x00000005bcd47c10 */ /* 0x000fc6000ffde0ff */
[----:B0-----:R-:W2:Y:S01]  /*2a5b0*/  LDG.E.U8 R197, desc[UR8][R238.64] ;  /* 0x00000008eec57981 */ /* 0x001ea2000c1e1100 */
[----:B------:R-:W-:-:S03]  /*2a5c0*/  IADD3.X R213, R72, UR10, RZ, P6, !PT ;  /* 0x0000000a48d57c10 */ /* 0x000fc6000b7fe4ff */
[----:B------:R-:W2:Y:S04]  /*2a5d0*/  LDL R188, [R1+0x12f0] ;  /* 0x0012f00001bc7983 */ /* 0x000ea80000100800 */
[----:B------:R-:W2:Y:S01]  /*2a5e0*/  LDL R72, [R1+0x12d0] ;  /* 0x0012d00001487983 */ /* 0x000ea20000100800 */
[----:B------:R-:W-:-:S03]  /*2a5f0*/  IADD3 R208, P6, R190, UR5, RZ ;  /* 0x00000005bed07c10 */ /* 0x000fc6000ffde0ff */
[----:B------:R0:W-:Y:S04]  /*2a600*/  STL [R1+0xc14], R196 ;  /* 0x000c14c401007387 */ /* 0x0001e80000100800 */
[----:B------:R1:W-:Y:S04]  /*2a610*/  STL [R1+0xc10], R195 ;  /* 0x000c10c301007387 */ /* 0x0003e80000100800 */
[----:B------:R-:W-:Y:S04]  /*2a620*/  STL [R1+0xc0c], R201 ;  /* 0x000c0cc901007387 */ /* 0x000fe80000100800 */
[----:B0-----:R-:W2:Y:S01]  /*2a630*/  LDG.E.U8 R196, desc[UR8][R240.64] ;  /* 0x00000008f0c47981 */ /* 0x001ea2000c1e1100 */
[----:B----4-:R-:W-:-:S03]  /*2a640*/  IADD3.X R209, R189, UR10, RZ, P6, !PT ;  /* 0x0000000abdd17c10 */ /* 0x010fc6000b7fe4ff */
[----:B-1----:R-:W4:Y:S01]  /*2a650*/  LDG.E.U8 R195, desc[UR8][R76.64] ;  /* 0x000000084cc37981 */ /* 0x002f22000c1e1100 */
[----:B------:R-:W-:-:S03]  /*2a660*/  IADD3 R204, P6, R104, UR5, RZ ;  /* 0x0000000568cc7c10 */ /* 0x000fc6000ffde0ff */
[----:B------:R-:W4:Y:S04]  /*2a670*/  LDG.E.U8 R17, desc[UR8][R212.64] ;  /* 0x00000008d4117981 */ /* 0x000f28000c1e1100 */
[----:B------:R-:W4:Y:S04]  /*2a680*/  LDG.E.U8 R16, desc[UR8][R208.64] ;  /* 0x00000008d0107981 */ /* 0x000f28000c1e1100 */
[----:B------:R-:W4:Y:S04]  /*2a690*/  LDL.LU.64 R76, [R1+0x2238] ;  /* 0x00223800014c7983 */ /* 0x000f280000300a00 */
[----:B------:R-:W4:Y:S01]  /*2a6a0*/  LDL R104, [R1+0x12f4] ;  /* 0x0012f40001687983 */ /* 0x000f220000100800 */
[----:B---3--:R-:W-:-:S03]  /*2a6b0*/  IADD3.X R205, R28, UR10, RZ, P6, !PT ;  /* 0x0000000a1ccd7c10 */ /* 0x008fc6000b7fe4ff */
[----:B------:R-:W3:Y:S04]  /*2a6c0*/  LDL R28, [R1+0x12d4] ;  /* 0x0012d400011c7983 */ /* 0x000ee80000100800 */
[----:B------:R0:W-:Y:S04]  /*2a6d0*/  STL [R1+0xc08], R194 ;  /* 0x000c08c201007387 */ /* 0x0001e80000100800 */
[----:B0-----:R-:W3:Y:S04]  /*2a6e0*/  LDG.E.U8 R194, desc[UR8][R114.64] ;  /* 0x0000000872c27981 */ /* 0x001ee8000c1e1100 */
[----:B------:R-:W3:Y:S04]  /*2a6f0*/  LDL.LU.64 R114, [R1+0x2230] ;  /* 0x0022300001727983 */ /* 0x000ee80000300a00 */
[----:B------:R0:W-:Y:S01]  /*2a700*/  STL [R1+0xc04], R193 ;  /* 0x000c04c101007387 */ /* 0x0001e20000100800 */
[----:B------:R-:W-:-:S03]  /*2a710*/  IADD3 R202, P6, R15, UR5, RZ ;  /* 0x000000050fca7c10 */ /* 0x000fc6000ffde0ff */
[----:B0-----:R-:W3:Y:S04]  /*2a720*/  LDG.E.U8 R193, desc[UR8][R142.64] ;  /* 0x000000088ec17981 */ /* 0x001ee8000c1e1100 */
[----:B------:R-:W3:Y:S04]  /*2a730*/  LDL.LU.64 R142, [R1+0x2228] ;  /* 0x00222800018e7983 */ /* 0x000ee80000300a00 */
[----:B------:R0:W-:Y:S04]  /*2a740*/  STL [R1+0xc00], R192 ;  /* 0x000c00c001007387 */ /* 0x0001e80000100800 */
[----:B------:R-:W3:Y:S04]  /*2a750*/  LDL R190, [R1+0x12d8] ;  /* 0x0012d80001be7983 */ /* 0x000ee80000100800 */
[----:B0-----:R-:W3:Y:S01]  /*2a760*/  LDG.E.U8 R192, desc[UR8][R74.64] ;  /* 0x000000084ac07981 */ /* 0x001ee2000c1e1100 */
[----:B--2---:R-:W-:-:S03]  /*2a770*/  IADD3.X R203, R2, UR10, RZ, P6, !PT ;  /* 0x0000000a02cb7c10 */ /* 0x004fc6000b7fe4ff */
[----:B------:R-:W2:Y:S04]  /*2a780*/  LDL R2, [R1+0x11c8] ;  /* 0x0011c80001027983 */ /* 0x000ea80000100800 */
[----:B------:R-:W2:Y:S04]  /*2a790*/  LDL.LU.64 R74, [R1+0x2220] ;  /* 0x00222000014a7983 */ /* 0x000ea80000300a00 */
[----:B------:R-:W2:Y:S04]  /*2a7a0*/  LDL R15, [R1+0x12dc] ;  /* 0x0012dc00010f7983 */ /* 0x000ea80000100800 */
[----:B------:R0:W-:Y:S04]  /*2a7b0*/  STL [R1+0xbfc], R200 ;  /* 0x000bfcc801007387 */ /* 0x0001e80000100800 */
[----:B------:R1:W-:Y:S04]  /*2a7c0*/  STL [R1+0xbf8], R191 ;  /* 0x000bf8bf01007387 */ /* 0x0003e80000100800 */
[----:B------:R-:W2:Y:S01]  /*2a7d0*/  LDL.LU.64 R108, [R1+0x2218] ;  /* 0x00221800016c7983 */ /* 0x000ea20000300a00 */
[----:B0-----:R-:W-:-:S03]  /*2a7e0*/  IADD3 R200, P6, R188, UR5, RZ ;  /* 0x00000005bcc87c10 */ /* 0x001fc6000ffde0ff */
[----:B------:R-:W2:Y:S01]  /*2a7f0*/  LDG.E.U8 R11, desc[UR8][R202.64] ;  /* 0x00000008ca0b7981 */ /* 0x000ea2000c1e1100 */
[----:B------:R-:W-:-:S03]  /*2a800*/  IADD3.X R201, R72, UR10, RZ, P6, !PT ;  /* 0x0000000a48c97c10 */ /* 0x000fc6000b7fe4ff */
[----:B------:R-:W2:Y:S04]  /*2a810*/  LDL R72, [R1+0x12bc] ;  /* 0x0012bc0001487983 */ /* 0x000ea80000100800 */
[----:B-1----:R-:W2:Y:S04]  /*2a820*/  LDG.E.U8 R191, desc[UR8][R30.64] ;  /* 0x000000081ebf7981 */ /* 0x002ea8000c1e1100 */
[----:B------:R-:W-:Y:S04]  /*2a830*/  STL [R1+0xbf4], R199 ;  /* 0x000bf4c701007387 */ /* 0x000fe80000100800 */
[----:B------:R-:W2:Y:S04]  /*2a840*/  LDG.E.U8 R10, desc[UR8][R200.64] ;  /* 0x00000008c80a7981 */ /* 0x000ea8000c1e1100 */
[----:B------:R-:W2:Y:S04]  /*2a850*/  LDL.LU.64 R30, [R1+0x2210] ;  /* 0x00221000011e7983 */ /* 0x000ea80000300a00 */
[----:B------:R4:W-:Y:S04]  /*2a860*/  STL [R1+0xbf0], R198 ;  /* 0x000bf0c601007387 */ /* 0x0009e80000100800 */
[----:B------:R-:W2:Y:S04]  /*2a870*/  LDL R189, [R1+0x12e0] ;  /* 0x0012e00001bd7983 */ /* 0x000ea80000100800 */
[----:B------:R-:W2:Y:S04]  /*2a880*/  LDL R188, [R1+0x12c0] ;  /* 0x0012c00001bc7983 */ /* 0x000ea80000100800 */
[----:B------:R-:W-:Y:S01]  /*2a890*/  STL [R1+0xbec], R197 ;  /* 0x000becc501007387 */ /* 0x000fe20000100800 */
[----:B----4-:R-:W-:-:S03]  /*2a8a0*/  IADD3 R198, P6, R104, UR5, RZ ;  /* 0x0000000568c67c10 */ /* 0x010fc6000ffde0ff */
[----:B------:R-:W4:Y:S04]  /*2a8b0*/  LDL.LU.64 R26, [R1+0x2208] ;  /* 0x00220800011a7983 */ /* 0x000f280000300a00 */
[----:B------:R0:W-:Y:S04]  /*2a8c0*/  STL [R1+0xbe8], R196 ;  /* 0x000be8c401007387 */ /* 0x0001e80000100800 */
[----:B------:R-:W4:Y:S04]  /*2a8d0*/  LDL.LU.64 R146, [R1+0x2200] ;  /* 0x0022000001927983 */ /* 0x000f280000300a00 */
[----:B------:R-:W4:Y:S01]  /*2a8e0*/  LDL R104, [R1+0x12c4] ;  /* 0x0012c40001687983 */ /* 0x000f220000100800 */
[----:B---3--:R-:W-:-:S03]  /*2a8f0*/  IADD3.X R199, R28, UR10, RZ, P6, !PT ;  /* 0x0000000a1cc77c10 */ /* 0x008fc6000b7fe4ff */
[----:B------:R-:W3:Y:S04]  /*2a900*/  LDL R28, [R1+0x11cc] ;  /* 0x0011cc00011c7983 */ /* 0x000ee80000100800 */
[----:B------:R-:W-:Y:S04]  /*2a910*/  STL [R1+0xbe4], R195 ;  /* 0x000be4c301007387 */ /* 0x000fe80000100800 */
[----:B------:R-:W3:Y:S04]  /*2a920*/  LDL.LU.64 R78, [R1+0x21f8] ;  /* 0x0021f800014e7983 */ /* 0x000ee80000300a00 */
[----:B------:R1:W-:Y:S04]  /*2a930*/  STL [R1+0xbe0], R194 ;  /* 0x000be0c201007387 */ /* 0x0003e80000100800 */
[----:B------:R-:W3:Y:S04]  /*2a940*/  LDL.LU.64 R116, [R1+0x21f0] ;  /* 0x0021f00001747983 */ /* 0x000ee80000300a00 */
[----:B------:R-:W3:Y:S01]  /*2a950*/  LDG.E.U8 R9, desc[UR8][R198.64] ;  /* 0x00000008c6097981 */ /* 0x000ee2000c1e1100 */
[----:B0-----:R-:W-:-:S04]  /*2a960*/  IADD3 R196, P6, R190, UR5, RZ ;  /* 0x00000005bec47c10 */ /* 0x001fc8000ffde0ff */
[----:B--2---:R-:W-:Y:S02]  /*2a970*/  IADD3.X R197, R2, UR10, RZ, P6, !PT ;  /* 0x0000000a02c57c10 */ /* 0x004fe4000b7fe4ff */
[----:B------:R-:W2:Y:S04]  /*2a980*/  LDL R2, [R1+0x12c8] ;  /* 0x0012c80001027983 */ /* 0x000ea80000100800 */
[----:B------:R-:W-:Y:S01]  /*2a990*/  STL [R1+0xbdc], R193 ;  /* 0x000bdcc101007387 */ /* 0x000fe20000100800 */
[----:B-1----:R-:W-:-:S03]  /*2a9a0*/  IADD3 R194, P6, R15, UR5, RZ ;  /* 0x000000050fc27c10 */ /* 0x002fc6000ffde0ff */
[----:B------:R-:W2:Y:S04]  /*2a9b0*/  LDL R15, [R1+0x12a8] ;  /* 0x0012a800010f7983 */ /* 0x000ea80000100800 */
[----:B------:R-:W2:Y:S04]  /*2a9c0*/  LDL.LU.64 R32, [R1+0x21e8] ;  /* 0x0021e80001207983 */ /* 0x000ea80000300a00 */
[----:B------:R-:W-:Y:S04]  /*2a9d0*/  STL [R1+0xbd8], R192 ;  /* 0x000bd8c001007387 */ /* 0x000fe80000100800 */
[----:B------:R-:W2:Y:S01]  /*2a9e0*/  LDL.LU.64 R80, [R1+0x21e0] ;  /* 0x0021e00001507983 */ /* 0x000ea20000300a00 */
[----:B------:R-:W-:-:S03]  /*2a9f0*/  IADD3.X R195, R72, UR10, RZ, P6, !PT ;  /* 0x0000000a48c37c10 */ /* 0x000fc6000b7fe4ff */
[----:B------:R-:W2:Y:S04]  /*2aa00*/  LDL R72, [R1+0x12cc] ;  /* 0x0012cc0001487983 */ /* 0x000ea80000100800 */
[----:B------:R0:W-:Y:S04]  /*2aa10*/  STL [R1+0xbd4], R218 ;  /* 0x000bd4da01007387 */ /* 0x0001e80000100800 */
[----:B0-----:R-:W2:Y:S04]  /*2aa20*/  LDL R218, [R1+0x12ac] ;  /* 0x0012ac0001da7983 */ /* 0x001ea80000100800 */
[----:B------:R-:W2:Y:S01]  /*2aa30*/  LDL.LU.64 R118, [R1+0x21d8] ;  /* 0x0021d80001767983 */ /* 0x000ea20000300a00 */
[----:B------:R-:W-:-:S03]  /*2aa40*/  IADD3 R192, P6, R189, UR5, RZ ;  /* 0x00000005bdc07c10 */ /* 0x000fc6000ffde0ff */
[----:B------:R3:W-:Y:S01]  /*2aa50*/  STL [R1+0xbd0], R191 ;  /* 0x000bd0bf01007387 */ /* 0x0007e20000100800 */
[----:B------:R-:W-:-:S03]  /*2aa60*/  IADD3.X R193, R188, UR10, RZ, P6, !PT ;  /* 0x0000000abcc17c10 */ /* 0x000fc6000b7fe4ff */
[----:B------:R-:W2:Y:S01]  /*2aa70*/  LDL.LU.64 R34, [R1+0x21d0] ;  /* 0x0021d00001227983 */ /* 0x000ea20000300a00 */
[----:B----4-:R-:W-:-:S03]  /*2aa80*/  IADD3 R190, P6, R104, UR5, RZ ;  /* 0x0000000568be7c10 */ /* 0x010fc6000ffde0ff */
[----:B------:R-:W4:Y:S01]  /*2aa90*/  LDL R104, [R1+0x12b0] ;  /* 0x0012b00001687983 */ /* 0x000f220000100800 */
[----:B---3--:R-:W-:-:S03]  /*2aaa0*/  IADD3.X R191, R28, UR10, RZ, P6, !PT ;  /* 0x0000000a1cbf7c10 */ /* 0x008fc6000b7fe4ff */
[----:B------:R-:W3:Y:S04]  /*2aab0*/  LDL R28, [R1+0x11d0] ;  /* 0x0011d000011c7983 */ /* 0x000ee80000100800 */
[----:B------:R0:W-:Y:S04]  /*2aac0*/  STL [R1+0xbcc], R224 ;  /* 0x000bcce001007387 */ /* 0x0001e80000100800 */
[----:B0-----:R-:W3:Y:S04]  /*2aad0*/  LDG.E.U8 R224, desc[UR8][R48.64] ;  /* 0x0000000830e07981 */ /* 0x001ee8000c1e1100 */
[----:B------:R-:W3:Y:S04]  /*2aae0*/  LDL.LU.64 R48, [R1+0x21c8] ;  /* 0x0021c80001307983 */ /* 0x000ee80000300a00 */
[----:B------:R0:W-:Y:S04]  /*2aaf0*/  STL [R1+0xbc8], R219 ;  /* 0x000bc8db01007387 */ /* 0x0001e80000100800 */
[----:B0-----:R-:W3:Y:S04]  /*2ab00*/  LDG.E.U8 R219, desc[UR8][R82.64] ;  /* 0x0000000852db7981 */ /* 0x001ee8000c1e1100 */
[----:B------:R-:W3:Y:S01]  /*2ab10*/  LDL.LU.64 R82, [R1+0x21c0] ;  /* 0x0021c00001527983 */ /* 0x000ee20000300a00 */
[----:B--2---:R-:W-:-:S03]  /*2ab20*/  IADD3 R188, P6, R2, UR5, RZ ;  /* 0x0000000502bc7c10 */ /* 0x004fc6000ffde0ff */
[----:B------:R-:W2:Y:S01]  /*2ab30*/  LDL R2, [R1+0x12b4] ;  /* 0x0012b40001027983 */ /* 0x000ea20000100800 */
[----:B------:R-:W-:-:S03]  /*2ab40*/  IADD3.X R189, R15, UR10, RZ, P6, !PT ;  /* 0x0000000a0fbd7c10 */ /* 0x000fc6000b7fe4ff */
[----:B------:R-:W2:Y:S04]  /*2ab50*/  LDL R15, [R1+0x1294] ;  /* 0x00129400010f7983 */ /* 0x000ea80000100800 */
[----:B------:R0:W-:Y:S04]  /*2ab60*/  STL [R1+0x8b0], R220 ;  /* 0x0008b0dc01007387 */ /* 0x0001e80000100800 */
[----:B0-----:R-:W2:Y:S01]  /*2ab70*/  LDG.E.U8 R220, desc[UR8][R120.64] ;  /* 0x0000000878dc7981 */ /* 0x001ea2000c1e1100 */
[----:B------:R-:W-:-:S03]  /*2ab80*/  IADD3 R240, P6, R72, UR5, RZ ;  /* 0x0000000548f07c10 */ /* 0x000fc6000ffde0ff */
[----:B------:R-:W2:Y:S04]  /*2ab90*/  LDL.LU.64 R120, [R1+0x21b8] ;  /* 0x0021b80001787983 */ /* 0x000ea80000300a00 */
[----:B------:R0:W-:Y:S01]  /*2aba0*/  STL [R1+0x8ac], R221 ;  /* 0x0008acdd01007387 */ /* 0x0001e20000100800 */
[----:B------:R-:W-:-:S03]  /*2abb0*/  IADD3.X R241, R218, UR10, RZ, P6, !PT ;  /* 0x0000000adaf17c10 */ /* 0x000fc6000b7fe4ff */
[----:B0-----:R-:W2:Y:S04]  /*2abc0*/  LDG.E.U8 R221, desc[UR8][R36.64] ;  /* 0x0000000824dd7981 */ /* 0x001ea8000c1e1100 */
[----:B------:R-:W2:Y:S04]  /*2abd0*/  LDL.LU.64 R36, [R1+0x21b0] ;  /* 0x0021b00001247983 */ /* 0x000ea80000300a00 */
[----:B------:R-:W2:Y:S04]  /*2abe0*/  LDL R72, [R1+0x12b8] ;  /* 0x0012b80001487983 */ /* 0x000ea80000100800 */
[----:B------:R-:W2:Y:S04]  /*2abf0*/  LDL R218, [R1+0x1298] ;  /* 0x0012980001da7983 */ /* 0x000ea80000100800 */
[----:B------:R0:W-:Y:S04]  /*2ac00*/  STL [R1+0x8a8], R226 ;  /* 0x0008a8e201007387 */ /* 0x0001e80000100800 */
[----:B------:R-:W2:Y:S01]  /*2ac10*/  LDL.LU.64 R50, [R1+0x21a8] ;  /* 0x0021a80001327983 */ /* 0x000ea20000300a00 */
[----:B----4-:R-:W-:-:S03]  /*2ac20*/  IADD3 R238, P6, R104, UR5, RZ ;  /* 0x0000000568ee7c10 */ /* 0x010fc6000ffde0ff */
[----:B------:R1:W-:Y:S01]  /*2ac30*/  STL [R1+0x89c], R222 ;  /* 0x00089cde01007387 */ /* 0x0003e20000100800 */
[----:B---3--:R-:W-:-:S03]  /*2ac40*/  IADD3.X R239, R28, UR10, RZ, P6, !PT ;  /* 0x0000000a1cef7c10 */ /* 0x008fc6000b7fe4ff */
[----:B0-----:R-:W3:Y:S04]  /*2ac50*/  LDG.E.U8 R226, desc[UR8][R122.64] ;  /* 0x000000087ae27981 */ /* 0x001ee8000c1e1100 */
[----:B-1----:R-:W4:Y:S04]  /*2ac60*/  LDG.E.U8 R222, desc[UR8][R52.64] ;  /* 0x0000000834de7981 */ /* 0x002f28000c1e1100 */
[----:B------:R-:W3:Y:S04]  /*2ac70*/  LDL.LU.64 R52, [R1+0x21a0] ;  /* 0x0021a00001347983 */ /* 0x000ee80000300a00 */
[----:B------:R-:W4:Y:S04]  /*2ac80*/  LDL R104, [R1+0x129c] ;  /* 0x00129c0001687983 */ /* 0x000f280000100800 */
[----:B------:R-:W3:Y:S04]  /*2ac90*/  LDL R28, [R1+0x11d4] ;  /* 0x0011d400011c7983 */ /* 0x000ee80000100800 */
[----:B------:R0:W-:Y:S04]  /*2aca0*/  STL [R1+0x898], R223 ;  /* 0x000898df01007387 */ /* 0x0001e80000100800 */
[----:B0-----:R-:W3:Y:S04]  /*2acb0*/  LDG.E.U8 R223, desc[UR8][R84.64] ;  /* 0x0000000854df7981 */ /* 0x001ee8000c1e1100 */
[----:B------:R-:W3:Y:S04]  /*2acc0*/  LDL.LU.64 R84, [R1+0x2198] ;  /* 0x0021980001547983 */ /* 0x000ee80000300a00 */
[----:B------:R0:W-:Y:S04]  /*2acd0*/  STL [R1+0x894], R225 ;  /* 0x000894e101007387 */ /* 0x0001e80000100800 */
[----:B------:R-:W3:Y:S04]  /*2ace0*/  LDL.LU.64 R122, [R1+0x2190] ;  /* 0x00219000017a7983 */ /* 0x000ee80000300a00 */
[----:B0-----:R-:W3:Y:S01]  /*2acf0*/  LDG.E.U8 R225, desc[UR8][R38.64] ;  /* 0x0000000826e17981 */ /* 0x001ee2000c1e1100 */
[----:B--2---:R-:W-:-:S03]  /*2ad00*/  IADD3 R236, P6, R2, UR5, RZ ;  /* 0x0000000502ec7c10 */ /* 0x004fc6000ffde0ff */
[----:B------:R-:W2:Y:S01]  /*2ad10*/  LDL R2, [R1+0x12a0] ;  /* 0x0012a00001027983 */ /* 0x000ea20000100800 */
[----:B------:R-:W-:-:S03]  /*2ad20*/  IADD3.X R237, R15, UR10, RZ, P6, !PT ;  /* 0x0000000a0fed7c10 */ /* 0x000fc6000b7fe4ff */
[----:B------:R-:W2:Y:S04]  /*2ad30*/  LDL R15, [R1+0x1280] ;  /* 0x00128000010f7983 */ /* 0x000ea80000100800 */
[----:B------:R0:W-:Y:S04]  /*2ad40*/  STL [R1+0x890], R224 ;  /* 0x000890e001007387 */ /* 0x0001e80000100800 */
[----:B------:R-:W2:Y:S04]  /*2ad50*/  LDL.LU.64 R38, [R1+0x2188] ;  /* 0x0021880001267983 */ /* 0x000ea80000300a00 */
[----:B------:R1:W-:Y:S04]  /*2ad60*/  STL [R1+0x88c], R219 ;  /* 0x00088cdb01007387 */ /* 0x0003e80000100800 */
[----:B0-----:R-:W2:Y:S04]  /*2ad70*/  LDG.E.U8 R224, desc[UR8][R54.64] ;  /* 0x0000000836e07981 */ /* 0x001ea8000c1e1100 */
[----:B-1----:R-:W2:Y:S04]  /*2ad80*/  LDG.E.U8 R219, desc[UR8][R106.64] ;  /* 0x000000086adb7981 */ /* 0x002ea8000c1e1100 */
[----:B------:R-:W2:Y:S01]  /*2ad90*/  LDL.LU.64 R54, [R1+0x2180] ;  /* 0x0021800001367983 */ /* 0x000ea20000300a00 */
[----:B------:R-:W-:-:S03]  /*2ada0*/  IADD3 R234, P6, R72, UR5, RZ ;  /* 0x0000000548ea7c10 */ /* 0x000fc6000ffde0ff */
[----:B------:R-:W2:Y:S01]  /*2adb0*/  LDL R72, [R1+0x12a4] ;  /* 0x0012a40001487983 */ /* 0x000ea20000100800 */
[----:B------:R-:W-:-:S03]  /*2adc0*/  IADD3.X R235, R218, UR10, RZ, P6, !PT ;  /* 0x0000000adaeb7c10 */ /* 0x000fc6000b7fe4ff */
[----:B------:R0:W-:Y:S04]  /*2add0*/  STL [R1+0x888], R220 ;  /* 0x000888dc01007387 */ /* 0x0001e80000100800 */
[----:B------:R-:W2:Y:S04]  /*2ade0*/  LDL R107, [R1+0x1284] ;  /* 0x00128400016b7983 */ /* 0x000ea80000100800 */
[----:B------:R1:W-:Y:S04]  /*2adf0*/  STL [R1+0x884], R221 ;  /* 0x000884dd01007387 */ /* 0x0003e80000100800 */
[----:B0-----:R-:W2:Y:S04]  /*2ae00*/  LDG.E.U8 R220, desc[UR8][R86.64] ;  /* 0x0000000856dc7981 */ /* 0x001ea8000c1e1100 */
[----:B------:R-:W2:Y:S04]  /*2ae10*/  LDG.E.U8 R218, desc[UR8][R42.64] ;  /* 0x000000082ada7981 */ /* 0x000ea8000c1e1100 */
[----:B-1----:R-:W2:Y:S04]  /*2ae20*/  LDG.E.U8 R221, desc[UR8][R124.64] ;  /* 0x000000087cdd7981 */ /* 0x002ea8000c1e1100 */
[----:B------:R-:W2:Y:S01]  /*2ae30*/  LDL.LU.64 R86, [R1+0x2178] ;  /* 0x0021780001567983 */ /* 0x000ea20000300a00 */
[----:B----4-:R-:W-:-:S03]  /*2ae40*/  IADD3 R232, P6, R104, UR5, RZ ;  /* 0x0000000568e87c10 */ /* 0x010fc6000ffde0ff */
[----:B------:R-:W4:Y:S01]  /*2ae50*/  LDL R104, [R1+0x1288] ;  /* 0x0012880001687983 */ /* 0x000f220000100800 */
[----:B---3--:R-:W-:-:S03]  /*2ae60*/  IADD3.X R233, R28, UR10, RZ, P6, !PT ;  /* 0x0000000a1ce97c10 */ /* 0x008fc6000b7fe4ff */
[----:B------:R-:W3:Y:S04]  /*2ae70*/  LDL R28, [R1+0x11d8] ;  /* 0x0011d800011c7983 */ /* 0x000ee80000100800 */
[----:B------:R-:W-:Y:S04]  /*2ae80*/  STL [R1+0x880], R227 ;  /* 0x000880e301007387 */ /* 0x000fe80000100800 */
        /* <DEDUP_REMOVED lines=12> */
[----:B------:R-:W2:Y:S04]  /*2af50*/  LDL.LU.64 R88, [R1+0x2158] ;  /* 0x0021580001587983 */ /* 0x000ea80000300a00 */
[----:B------:R-:W2:Y:S01]  /*2af60*/  LDL R106, [R1+0x1290] ;  /* 0x00129000016a7983 */ /* 0x000ea20000100800 */
[----:B------:R-:W-:-:S03]  /*2af70*/  IADD3 R228, P6, R72, UR5, RZ ;  /* 0x0000000548e47c10 */ /* 0x000fc6000ffde0ff */
[----:B------:R-:W2:Y:S04]  /*2af80*/  LDL R72, [R1+0x1270] ;  /* 0x0012700001487983 */ /* 0x000ea80000100800 */
[----:B------:R-:W-:Y:S01]  /*2af90*/  STL [R1+0x870], R225 ;  /* 0x000870e101007387 */ /* 0x000fe20000100800 */
[----:B------:R-:W-:-:S03]  /*2afa0*/  IADD3.X R229, R107, UR10, RZ, P6, !PT ;  /* 0x0000000a6be57c10 */ /* 0x000fc6000b7fe4ff */
[----:B------:R-:W2:Y:S04]  /*2afb0*/  LDG.E.U8 R107, desc[UR8][R126.64] ;  /* 0x000000087e6b7981 */ /* 0x000ea8000c1e1100 */
[----:B------:R-:W2:Y:S04]  /*2afc0*/  LDL.LU.64 R126, [R1+0x2150] ;  /* 0x00215000017e7983 */ /* 0x000ea80000300a00 */
[----:B------:R-:W-:Y:S04]  /*2afd0*/  STL [R1+0x864], R224 ;  /* 0x000864e001007387 */ /* 0x000fe80000100800 */
[----:B------:R-:W2:Y:S01]  /*2afe0*/  LDL.LU.64 R42, [R1+0x2148] ;  /* 0x00214800012a7983 */ /* 0x000ea20000300a00 */
[----:B----4-:R-:W-:-:S03]  /*2aff0*/  IADD3 R226, P6, R104, UR5, RZ ;  /* 0x0000000568e27c10 */ /* 0x010fc6000ffde0ff */
[----:B------:R-:W4:Y:S01]  /*2b000*/  LDL R104, [R1+0x1274] ;  /* 0x0012740001687983 */ /* 0x000f220000100800 */
[----:B---3--:R-:W-:-:S03]  /*2b010*/  IADD3.X R227, R28, UR10, RZ, P6, !PT ;  /* 0x0000000a1ce37c10 */ /* 0x008fc6000b7fe4ff */
[----:B------:R0:W-:Y:S04]  /*2b020*/  STL [R1+0x860], R219 ;  /* 0x000860db01007387 */ /* 0x0001e80000100800 */
[----:B------:R-:W3:Y:S04]  /*2b030*/  LDL R28, [R1+0x11dc] ;  /* 0x0011dc00011c7983 */ /* 0x000ee80000100800 */
[----:B0-----:R-:W4:Y:S04]  /*2b040*/  LDG.E.U8 R219, desc[UR8][R58.64] ;  /* 0x000000083adb7981 */ /* 0x001f28000c1e1100 */
[----:B------:R-:W3:Y:S04]  /*2b050*/  LDL.LU.64 R58, [R1+0x2140] ;  /* 0x00214000013a7983 */ /* 0x000ee80000300a00 */
[----:B------:R0:W-:Y:S04]  /*2b060*/  STL [R1+0x85c], R220 ;  /* 0x00085cdc01007387 */ /* 0x0001e80000100800 */
[----:B0-----:R-:W3:Y:S04]  /*2b070*/  LDG.E.U8 R220, desc[UR8][R90.64] ;  /* 0x000000085adc7981 */ /* 0x001ee8000c1e1100 */
[----:B------:R-:W3:Y:S01]  /*2b080*/  LDL.LU.64 R90, [R1+0x2138] ;  /* 0x00213800015a7983 */ /* 0x000ee20000300a00 */
[----:B--2---:R-:W-:-:S03]  /*2b090*/  IADD3 R224, P6, R2, UR5, RZ ;  /* 0x0000000502e07c10 */ /* 0x004fc6000ffde0ff */
[----:B------:R-:W2:Y:S04]  /*2b0a0*/  LDL R2, [R1+0x1278] ;  /* 0x0012780001027983 */ /* 0x000ea80000100800 */
[----:B------:R0:W-:Y:S01]  /*2b0b0*/  STL [R1+0x858], R221 ;  /* 0x000858dd01007387 */ /* 0x0001e20000100800 */
[----:B------:R-:W-:-:S03]  /*2b0c0*/  IADD3.X R225, R15, UR10, RZ, P6, !PT ;  /* 0x0000000a0fe17c10 */ /* 0x000fc6000b7fe4ff */
[----:B0-----:R-:W3:Y:S04]  /*2b0d0*/  LDG.E.U8 R221, desc[UR8][R128.64] ;  /* 0x0000000880dd7981 */ /* 0x001ee8000c1e1100 */
[----:B------:R-:W2:Y:S04]  /*2b0e0*/  LDL.LU.64 R128, [R1+0x2130] ;  /* 0x0021300001807983 */ /* 0x000ea80000300a00 */
[----:B------:R-:W2:Y:S04]  /*2b0f0*/  LDL R15, [R1+0x1258] ;  /* 0x00125800010f7983 */ /* 0x000ea80000100800 */
[----:B------:R0:W-:Y:S04]  /*2b100*/  STL [R1+0x854], R252 ;  /* 0x000854fc01007387 */ /* 0x0001e80000100800 */
[----:B0-----:R-:W2:Y:S04]  /*2b110*/  LDG.E.U8 R252, desc[UR8][R44.64] ;  /* 0x000000082cfc7981 */ /* 0x001ea8000c1e1100 */
[----:B------:R-:W2:Y:S04]  /*2b120*/  LDL.LU.64 R44, [R1+0x2128] ;  /* 0x00212800012c7983 */ /* 0x000ea80000300a00 */
[----:B------:R-:W-:Y:S04]  /*2b130*/  STL [R1+0x84c], R223 ;  /* 0x00084cdf01007387 */ /* 0x000fe80000100800 */
[----:B------:R0:W-:Y:S04]  /*2b140*/  STL [R1+0x850], R222 ;  /* 0x000850de01007387 */ /* 0x0001e80000100800 */
[----:B------:R1:W-:Y:S01]  /*2b150*/  STL [R1+0x848], R107 ;  /* 0x0008486b01007387 */ /* 0x0003e20000100800 */
[----:B0-----:R-:W-:-:S03]  /*2b160*/  IADD3 R222, P6, R106, UR5, RZ ;  /* 0x000000056ade7c10 */ /* 0x001fc6000ffde0ff */
[----:B------:R-:W2:Y:S01]  /*2b170*/  LDG.E.U8 R106, desc[UR8][R130.64] ;  /* 0x00000008826a7981 */ /* 0x000ea2000c1e1100 */
[----:B------:R-:W-:-:S03]  /*2b180*/  IADD3.X R223, R72, UR10, RZ, P6, !PT ;  /* 0x0000000a48df7c10 */ /* 0x000fc6000b7fe4ff */
[----:B-1----:R-:W2:Y:S04]  /*2b190*/  LDL R107, [R1+0x127c] ;  /* 0x00127c00016b7983 */ /* 0x002ea80000100800 */
[----:B------:R-:W2:Y:S04]  /*2b1a0*/  LDL R72, [R1+0x125c] ;  /* 0x00125c0001487983 */ /* 0x000ea80000100800 */
[----:B------:R0:W-:Y:S04]  /*2b1b0*/  STL [R1+0x844], R218 ;  /* 0x000844da01007387 */ /* 0x0001e80000100800 */
[----:B0-----:R-:W2:Y:S04]  /*2b1c0*/  LDG.E.U8 R218, desc[UR8][R60.64] ;  /* 0x000000083cda7981 */ /* 0x001ea8000c1e1100 */
[----:B------:R-:W2:Y:S04]  /*2b1d0*/  LDL.LU.64 R60, [R1+0x2120] ;  /* 0x00212000013c7983 */ /* 0x000ea80000300a00 */
[----:B----4-:R0:W-:Y:S04]  /*2b1e0*/  STL [R1+0x840], R219 ;  /* 0x000840db01007387 */ /* 0x0101e80000100800 */
[----:B0-----:R-:W4:Y:S04]  /*2b1f0*/  LDG.E.U8 R219, desc[UR8][R92.64] ;  /* 0x000000085cdb7981 */ /* 0x001f28000c1e1100 */
[----:B------:R-:W4:Y:S04]  /*2b200*/  LDL.LU.64 R92, [R1+0x2118] ;  /* 0x00211800015c7983 */ /* 0x000f280000300a00 */
[----:B---3--:R-:W-:Y:S04]  /*2b210*/  STL [R1+0x838], R221 ;  /* 0x000838dd01007387 */ /* 0x008fe80000100800 */
[----:B------:R0:W-:Y:S02]  /*2b220*/  STL [R1+0x83c], R220 ;  /* 0x00083cdc01007387 */ /* 0x0001e40000100800 */
[----:B0-----:R-:W-:-:S02]  /*2b230*/  IADD3 R220, P6, R104, UR5, RZ ;  /* 0x0000000568dc7c10 */ /* 0x001fc4000ffde0ff */
[----:B------:R-:W3:Y:S02]  /*2b240*/  LDL R104, [R1+0x1260] ;  /* 0x0012600001687983 */ /* 0x000ee40000100800 */
[----:B------:R-:W-:Y:S02]  /*2b250*/  IADD3.X R221, R28, UR10, RZ, P6, !PT ;  /* 0x0000000a1cdd7c10 */ /* 0x000fe4000b7fe4ff */
[----:B------:R-:W3:Y:S04]  /*2b260*/  LDL R28, [R1+0x11e0] ;  /* 0x0011e000011c7983 */ /* 0x000ee80000100800 */
[----:B------:R-:W3:Y:S04]  /*2b270*/  LDL.LU.64 R130, [R1+0x2110] ;  /* 0x0021100001827983 */ /* 0x000ee80000300a00 */
[----:B--2---:R0:W-:Y:S04]  /*2b280*/  STL [R1+0x82c], R252 ;  /* 0x00082cfc01007387 */ /* 0x0041e80000100800 */
[----:B0-----:R-:W2:Y:S04]  /*2b290*/  LDG.E.U8 R252, desc[UR8][R46.64] ;  /* 0x000000082efc7981 */ /* 0x001ea8000c1e1100 */
[----:B------:R-:W3:Y:S04]  /*2b2a0*/  LDL.LU.64 R46, [R1+0x2108] ;  /* 0x00210800012e7983 */ /* 0x000ee80000300a00 */
[----:B----4-:R-:W-:Y:S04]  /*2b2b0*/  STL [R1+0x824], R219 ;  /* 0x000824db01007387 */ /* 0x010fe80000100800 */
[----:B------:R0:W-:Y:S04]  /*2b2c0*/  STL [R1+0x828], R218 ;  /* 0x000828da01007387 */ /* 0x0001e80000100800 */
[----:B------:R1:W-:Y:S01]  /*2b2d0*/  STL [R1+0x820], R106 ;  /* 0x0008206a01007387 */ /* 0x0003e20000100800 */
[----:B0-----:R-:W-:-:S03]  /*2b2e0*/  IADD3 R218, P6, R2, UR5, RZ ;  /* 0x0000000502da7c10 */ /* 0x001fc6000ffde0ff */
[----:B------:R-:W4:Y:S01]  /*2b2f0*/  LDL R2, [R1+0x1244] ;  /* 0x0012440001027983 */ /* 0x000f220000100800 */
[----:B------:R-:W-:-:S03]  /*2b300*/  IADD3.X R219, R15, UR10, RZ, P6, !PT ;  /* 0x0000000a0fdb7c10 */ /* 0x000fc6000b7fe4ff */
[----:B-1----:R-:W4:Y:S04]  /*2b310*/  LDL R106, [R1+0x1264] ;  /* 0x00126400016a7983 */ /* 0x002f280000100800 */
[----:B------:R-:W3:Y:S04]  /*2b320*/  LDG.E.U8 R15, desc[UR8][R144.64] ;  /* 0x00000008900f7981 */ /* 0x000ee8000c1e1100 */
[----:B------:R-:W4:Y:S04]  /*2b330*/  LDL.LU.64 R144, [R1+0x2100] ;  /* 0x0021000001907983 */ /* 0x000f280000300a00 */
[----:B--2---:R0:W-:Y:S04]  /*2b340*/  STL [R1+0x81c], R252 ;  /* 0x00081cfc01007387 */ /* 0x0041e80000100800 */
[----:B0-----:R0:W2:Y:S02]  /*2b350*/  LDG.E.U8 R252, desc[UR8][R112.64] ;  /* 0x0000000870fc7981 */ /* 0x0010a4000c1e1100 */
[----:B0-----:R-:W-:-:S02]  /*2b360*/  IADD3 R112, P6, R107, UR5, RZ ;  /* 0x000000056b707c10 */ /* 0x001fc4000ffde0ff */
[----:B------:R-:W4:Y:S02]  /*2b370*/  LDG.E.U8 R107, desc[UR8][R62.64] ;  /* 0x000000083e6b7981 */ /* 0x000f24000c1e1100 */
[----:B------:R-:W-:Y:S02]  /*2b380*/  IADD3.X R113, R72, UR10, RZ, P6, !PT ;  /* 0x0000000a48717c10 */ /* 0x000fe4000b7fe4ff */
[----:B---3--:R0:W-:Y:S04]  /*2b390*/  STL [R1+0x818], R15 ;  /* 0x0008180f01007387 */ /* 0x0081e80000100800 */
[----:B------:R-:W3:Y:S04]  /*2b3a0*/  LDL R72, [R1+0x1248] ;  /* 0x0012480001487983 */ /* 0x000ee80000100800 */
[----:B0-----:R-:W3:Y:S04]  /*2b3b0*/  LDL R15, [R1+0x1268] ;  /* 0x00126800010f7983 */ /* 0x001ee80000100800 */
[----:B------:R-:W3:Y:S04]  /*2b3c0*/  LDL.LU.64 R62, [R1+0x20f8] ;  /* 0x0020f800013e7983 */ /* 0x000ee80000300a00 */
[----:B--2---:R0:W-:Y:S04]  /*2b3d0*/  STL [R1+0x814], R252 ;  /* 0x000814fc01007387 */ /* 0x0041e80000100800 */
[----:B0-----:R0:W2:Y:S02]  /*2b3e0*/  LDG.E.U8 R252, desc[UR8][R110.64] ;  /* 0x000000086efc7981 */ /* 0x0010a4000c1e1100 */
[----:B0-----:R-:W-:-:S02]  /*2b3f0*/  IADD3 R110, P6, R104, UR5, RZ ;  /* 0x00000005686e7c10 */ /* 0x001fc4000ffde0ff */
[----:B------:R-:W3:Y:S04]  /*2b400*/  LDL R104, [R1+0x11e4] ;  /* 0x0011e40001687983 */ /* 0x000ee80000100800 */
[----:B----4-:R0:W-:Y:S04]  /*2b410*/  STL [R1+0x810], R107 ;  /* 0x0008106b01007387 */ /* 0x0101e80000100800 */
[----:B0-----:R-:W4:Y:S04]  /*2b420*/  LDG.E.U8 R107, desc[UR8][R94.64] ;  /* 0x000000085e6b7981 */ /* 0x001f28000c1e1100 */
[----:B------:R-:W3:Y:S04]  /*2b430*/  LDL.LU.64 R94, [R1+0x20f0] ;  /* 0x0020f000015e7983 */ /* 0x000ee80000300a00 */
[----:B--2---:R0:W-:Y:S04]  /*2b440*/  STL [R1+0x804], R252 ;  /* 0x000804fc01007387 */ /* 0x0041e80000100800 */
[----:B0-----:R-:W2:Y:S01]  /*2b450*/  LDG.E.U8 R252, desc[UR8][R132.64] ;  /* 0x0000000884fc7981 */ /* 0x001ea2000c1e1100 */
[----:B------:R-:W-:-:S03]  /*2b460*/  IADD3.X R111, R28, UR10, RZ, P6, !PT ;  /* 0x0000000a1c6f7c10 */ /* 0x000fc6000b7fe4ff */
[----:B------:R-:W3:Y:S04]  /*2b470*/  LDL.LU.64 R132, [R1+0x20e8] ;  /* 0x0020e80001847983 */ /* 0x000ee80000300a00 */
[----:B------:R-:W3:Y:S04]  /*2b480*/  LDL R28, [R1+0x1230] ;  /* 0x00123000011c7983 */ /* 0x000ee80000100800 */
[----:B----4-:R-:W-:Y:S04]  /*2b490*/  STL [R1+0x800], R107 ;  /* 0x0008006b01007387 */ /* 0x010fe80000100800 */
[----:B--2---:R0:W-:Y:S04]  /*2b4a0*/  STL [R1+0x7fc], R252 ;  /* 0x0007fcfc01007387 */ /* 0x0041e80000100800 */
[----:B0-----:R-:W2:Y:S01]  /*2b4b0*/  LDG.E.U8 R252, desc[UR8][R64.64] ;  /* 0x0000000840fc7981 */ /* 0x001ea2000c1e1100 */
[----:B------:R-:W-:-:S04]  /*2b4c0*/  IADD3 R106, P6, R106, UR5, RZ ;  /* 0x000000056a6a7c10 */ /* 0x000fc8000ffde0ff */
[----:B------:R-:W-:Y:S01]  /*2b4d0*/  IADD3.X R107, R2, UR10, RZ, P6, !PT ;  /* 0x0000000a026b7c10 */ /* 0x000fe2000b7fe4ff */
[----:B------:R-:W4:Y:S04]  /*2b4e0*/  LDL.LU.64 R64, [R1+0x20e0] ;  /* 0x0020e00001407983 */ /* 0x000f280000300a00 */
[----:B------:R-:W4:Y:S04]  /*2b4f0*/  LDL R2, [R1+0x1234] ;  /* 0x0012340001027983 */ /* 0x000f280000100800 */
[----:B--2---:R0:W-:Y:S04]  /*2b500*/  STL [R1+0x7f8], R252 ;  /* 0x0007f8fc01007387 */ /* 0x0041e80000100800 */
[----:B0-----:R3:W2:Y:S02]  /*2b510*/  LDG.E.U8 R252, desc[UR8][R250.64] ;  /* 0x00000008fafc7981 */ /* 0x0016a4000c1e1100 */
[----:B---3--:R-:W-:-:S04]  /*2b520*/  IADD3 R250, P6, R15, UR5, RZ ;  /* 0x000000050ffa7c10 */ /* 0x008fc8000ffde0ff */
[----:B------:R-:W-:Y:S02]  /*2b530*/  IADD3.X R251, R72, UR10, RZ, P6, !PT ;  /* 0x0000000a48fb7c10 */ /* 0x000fe4000b7fe4ff */
[----:B------:R-:W3:Y:S04]  /*2b540*/  LDG.E.U8 R72, desc[UR8][R96.64] ;  /* 0x0000000860487981 */ /* 0x000ee8000c1e1100 */
[----:B--2---:R0:W-:Y:S04]  /*2b550*/  STL [R1+0x7f4], R252 ;  /* 0x0007f4fc01007387 */ /* 0x0041e80000100800 */
[----:B------:R-:W2:Y:S04]  /*2b560*/  LDL R15, [R1+0x11e8] ;  /* 0x0011e800010f7983 */ /* 0x000ea80000100800 */
[----:B0-----:R-:W2:Y:S04]  /*2b570*/  LDL R252, [R1+0x1238] ;  /* 0x0012380001fc7983 */ /* 0x001ea80000100800 */
[----:B------:R-:W2:Y:S04]  /*2b580*/  LDL.LU.64 R96, [R1+0x20d8] ;  /* 0x0020d80001607983 */ /* 0x000ea80000300a00 */
[----:B---3--:R0:W-:Y:S04]  /*2b590*/  STL [R1+0x7f0], R72 ;  /* 0x0007f04801007387 */ /* 0x0081e80000100800 */
[----:B0-----:R-:W3:Y:S04]  /*2b5a0*/  LDL.LU R72, [R1+0x20d0] ;  /* 0x0020d00001487983 */ /* 0x001ee80000300800 */
[----:B------:R-:W4:Y:S04]  /*2b5b0*/  LDL R249, [R1+0x124c] ;  /* 0x00124c0001f97983 */ /* 0x000f280000100800 */
[----:B------:R4:W-:Y:S02]  /*2b5c0*/  STL [R1+0x7ec], R248 ;  /* 0x0007ecf801007387 */ /* 0x0009e40000100800 */
[----:B----4-:R-:W-:-:S04]  /*2b5d0*/  IADD3 R248, P6, R249, UR5, RZ ;  /* 0x00000005f9f87c10 */ /* 0x010fc8000ffde0ff */
[----:B------:R-:W-:Y:S02]  /*2b5e0*/  IADD3.X R249, R104, UR10, RZ, P6, !PT ;  /* 0x0000000a68f97c10 */ /* 0x000fe4000b7fe4ff */
[----:B------:R-:W4:Y:S04]  /*2b5f0*/  LDG.E.U8 R104, desc[UR8][R134.64] ;  /* 0x0000000886687981 */ /* 0x000f28000c1e1100 */
[----:B------:R-:W3:Y:S04]  /*2b600*/  LDL.LU.64 R134, [R1+0x20c8] ;  /* 0x0020c80001867983 */ /* 0x000ee80000300a00 */
[----:B----4-:R0:W-:Y:S04]  /*2b610*/  STL [R1+0x7e8], R104 ;  /* 0x0007e86801007387 */ /* 0x0101e80000100800 */
[----:B0-----:R-:W4:Y:S04]  /*2b620*/  LDL.LU R104, [R1+0x20c0] ;  /* 0x0020c00001687983 */ /* 0x001f280000300800 */
[----:B------:R-:W2:Y:S04]  /*2b630*/  LDL R247, [R1+0x1250] ;  /* 0x0012500001f77983 */ /* 0x000ea80000100800 */
[----:B------:R2:W-:Y:S02]  /*2b640*/  STL [R1+0x7dc], R246 ;  /* 0x0007dcf601007387 */ /* 0x0005e40000100800 */
[----:B--2---:R-:W-:-:S04]  /*2b650*/  IADD3 R246, P6, R247, UR5, RZ ;  /* 0x00000005f7f67c10 */ /* 0x004fc8000ffde0ff */
[----:B------:R-:W-:Y:S02]  /*2b660*/  IADD3.X R247, R28, UR10, RZ, P6, !PT ;  /* 0x0000000a1cf77c10 */ /* 0x000fe4000b7fe4ff */
[----:B------:R-:W2:Y:S04]  /*2b670*/  LDG.E.U8 R28, desc[UR8][R66.64] ;  /* 0x00000008421c7981 */ /* 0x000ea8000c1e1100 */
[----:B------:R-:W4:Y:S04]  /*2b680*/  LDL.LU.64 R66, [R1+0x20b8] ;  /* 0x0020b80001427983 */ /* 0x000f280000300a00 */
[----:B--2---:R0:W-:Y:S04]  /*2b690*/  STL [R1+0x7d8], R28 ;  /* 0x0007d81c01007387 */ /* 0x0041e80000100800 */
[----:B0-----:R-:W2:Y:S04]  /*2b6a0*/  LDL.LU R28, [R1+0x20b0] ;  /* 0x0020b000011c7983 */ /* 0x001ea80000300800 */
[----:B------:R-:W3:Y:S04]  /*2b6b0*/  LDL R245, [R1+0x1254] ;  /* 0x0012540001f57983 */ /* 0x000ee80000100800 */
[----:B------:R3:W-:Y:S02]  /*2b6c0*/  STL [R1+0x7d4], R244 ;  /* 0x0007d4f401007387 */ /* 0x0007e40000100800 */
[----:B---3--:R-:W-:-:S04]  /*2b6d0*/  IADD3 R244, P6, R245, UR5, RZ ;  /* 0x00000005f5f47c10 */ /* 0x008fc8000ffde0ff */
[----:B------:R-:W-:Y:S02]  /*2b6e0*/  IADD3.X R245, R2, UR10, RZ, P6, !PT ;  /* 0x0000000a02f57c10 */ /* 0x000fe4000b7fe4ff */
[----:B------:R-:W3:Y:S01]  /*2b6f0*/  LDG.E.U8 R2, desc[UR8][R12.64] ;  /* 0x000000080c027981 */ /* 0x000ee2000c1e1100 */
[----:B------:R-:W-:-:S03]  /*2b700*/  IADD3 R242, P6, R252, UR5, RZ ;  /* 0x00000005fcf27c10 */ /* 0x000fc6000ffde0ff */
[----:B------:R-:W4:Y:S04]  /*2b710*/  LDG.E.U8 R252, desc[UR8][R24.64] ;  /* 0x0000000818fc7981 */ /* 0x000f28000c1e1100 */
[----:B------:R-:W2:Y:S04]  /*2b720*/  LDL.LU.64 R12, [R1+0x20a8] ;  /* 0x0020a800010c7983 */ /* 0x000ea80000300a00 */
[----:B---3--:R0:W-:Y:S04]  /*2b730*/  STL [R1+0x7d0], R2 ;  /* 0x0007d00201007387 */ /* 0x0081e80000100800 */
[----:B0-----:R-:W3:Y:S04]  /*2b740*/  LDL.LU R2, [R1+0x20a0] ;  /* 0x0020a00001027983 */ /* 0x001ee80000300800 */
[----:B------:R-:W-:Y:S04]  /*2b750*/  STL [R1+0x7cc], R243 ;  /* 0x0007ccf301007387 */ /* 0x000fe80000100800 */
[----:B------:R-:W2:Y:S04]  /*2b760*/  LDL.LU.64 R24, [R1+0x2098] ;  /* 0x0020980001187983 */ /* 0x000ea80000300a00 */
[----:B----4-:R0:W-:Y:S04]  /*2b770*/  STL [R1+0x7c8], R252 ;  /* 0x0007c8fc01007387 */ /* 0x0101e80000100800 */
[----:B0-----:R-:W4:Y:S04]  /*2b780*/  LDG.E.U8 R252, desc[UR8][R98.64] ;  /* 0x0000000862fc7981 */ /* 0x001f28000c1e1100 */
[----:B------:R-:W3:Y:S04]  /*2b790*/  LDL.LU.64 R98, [R1+0x2090] ;  /* 0x0020900001627983 */ /* 0x000ee80000300a00 */
        /* <DEDUP_REMOVED lines=32> */
[----:B------:R-:W3:Y:S01]  /*2b9a0*/  LDL.LU.64 R150, [R1+0x2038] ;  /* 0x0020380001967983 */ /* 0x000ee20000300a00 */
[----:B------:R-:W-:-:S02]  /*2b9b0*/  IADD3.X R243, R15, UR10, RZ, P6, !PT ;  /* 0x0000000a0ff37c10 */ /* 0x000fc4000b7fe4ff */
[----:B------:R-:W-:-:S04]  /*2b9c0*/  FMNMX R15, R147, R27, !PT ;  /* 0x0000001b930f7209 */ /* 0x000fc80007800000 */
[----:B------:R-:W-:-:S04]  /*2b9d0*/  FMNMX R15, R26, R15, !PT ;  /* 0x0000000f1a0f7209 */ /* 0x000fc80007800000 */
[----:B--2---:R-:W-:-:S04]  /*2b9e0*/  FMNMX R15, R25, R15, !PT ;  /* 0x0000000f190f7209 */ /* 0x004fc80007800000 */
[----:B------:R-:W-:-:S04]  /*2b9f0*/  FMNMX R15, R24, R15, !PT ;  /* 0x0000000f180f7209 */ /* 0x000fc80007800000 */
        /* <DEDUP_REMOVED lines=16> */
[----:B------:R-:W-:Y:S01]  /*2bb00*/  FMNMX R15, R40, R15, !PT ;  /* 0x0000000f280f7209 */ /* 0x000fe20007800000 */
[----:B----4-:R0:W-:Y:S04]  /*2bb10*/  STL [R1+0x794], R252 ;  /* 0x000794fc01007387 */ /* 0x0101e80000100800 */
[----:B0-----:R-:W2:Y:S04]  /*2bb20*/  LDG.E.U8 R252, desc[UR8][R148.64] ;  /* 0x0000000894fc7981 */ /* 0x001ea8000c1e1100 */
[----:B------:R-:W4:Y:S04]  /*2bb30*/  LDL.LU.64 R148, [R1+0x2030] ;  /* 0x0020300001947983 */ /* 0x000f280000300a00 */
[----:B------:R-:W3:Y:S01]  /*2bb40*/  LDL R172, [R1+0xda4] ;  /* 0x000da40001ac7983 */ /* 0x000ee20000100800 */
        /* <DEDUP_REMOVED lines=9> */
[----:B------:R-:W-:-:S05]  /*2bbe0*/  FMNMX R15, R143, R15, !PT ;  /* 0x0000000f8f0f7209 */ /* 0x000fca0007800000 */
[----:B------:R-:W0:Y:S02]  /*2bbf0*/  SHFL.BFLY PT, R184, R15, 0x2, 0x1f ;  /* 0x0c401f000fb87f89 */ /* 0x000e2400000e0000 */
[----:B0-----:R-:W-:-:S05]  /*2bc00*/  FMNMX R15, R15, R184, !PT ;  /* 0x000000b80f0f7209 */ /* 0x001fca0007800000 */
[----:B------:R-:W0:Y:S02]  /*2bc10*/  SHFL.BFLY PT, R160, R15, 0x1, 0x1f ;  /* 0x0c201f000fa07f89 */ /* 0x000e2400000e0000 */
[----:B0-----:R-:W-:Y:S02]  /*2bc20*/  FMNMX R15, R15, R160, !PT ;  /* 0x000000a00f0f7209 */ /* 0x001fe40007800000 */
[----:B--2---:R-:W-:Y:S04]  /*2bc30*/  STL [R1+0x790], R252 ;  /* 0x000790fc01007387 */ /* 0x004fe80000100800 */
[----:B------:R-:W-:Y:S04]  /*2bc40*/  STL [R1+0x78c], R186 ;  /* 0x00078cba01007387 */ /* 0x000fe80000100800 */
[----:B------:R-:W-:Y:S01]  /*2bc50*/  STL [R1+0x788], R185 ;  /* 0x000788b901007387 */ /* 0x000fe20000100800 */
[----:B---3--:R-:W-:-:S03]  /*2bc60*/  FMNMX R5, R15, R172, !PT ;  /* 0x000000ac0f057209 */ /* 0x008fc60007800000 */
[----:B------:R-:W-:Y:S02]  /*2bc70*/  STL [R1+0x784], R182 ;  /* 0x000784b601007387 */ /* 0x000fe40000100800 */
[--C-:B------:R-:W-:Y:S02]  /*2bc80*/  FADD R4, R147, -R5.reuse ;  /* 0x8000000593047221 */ /* 0x100fe40000000000 */
[----:B------:R-:W2:Y:S04]  /*2bc90*/  LDG.E.U8 R15, desc[UR8][R204.64] ;  /* 0x00000008cc0f7981 */ /* 0x000ea8000c1e1100 */
[----:B------:R-:W3:Y:S04]  /*2bca0*/  LDL.LU R147, [R1+0x202c] ;  /* 0x00202c0001937983 */ /* 0x000ee80000300800 */
        /* <DEDUP_REMOVED lines=20> */
[----:B------:R0:W-:Y:S04]  /*2bdf0*/  STL [R1+0x730], R8 ;  /* 0x0007300801007387 */ /* 0x0001e80000100800 */
[----:B0-----:R0:W4:Y:S01]  /*2be00*/  LDG.E.U8 R8, desc[UR8][R196.64] ;  /* 0x00000008c4087981 */ /* 0x001122000c1e1100 */
[----:B------:R-:W-:Y:S01]  /*2be10*/  FMUL R4, R4, 1.4426950216293334961 ;  /* 0x3fb8aa3b04047820 */ /* 0x000fe20000400000 */
[----:B------:R-:W-:-:S03]  /*2be20*/  FADD R6, R27, -R5 ;  /* 0x800000051b067221 */ /* 0x000fc60000000000 */
[----:B------:R1:W-:Y:S02]  /*2be30*/  MUFU.EX2 R27, R4 ;  /* 0x00000004001b7308 */ /* 0x0003e40000000800 */
[----:B-1----:R-:W-:Y:S01]  /*2be40*/  FMUL R4, R6, 1.4426950216293334961 ;  /* 0x3fb8aa3b06047820 */ /* 0x002fe20000400000 */
[----:B------:R-:W-:-:S05]  /*2be50*/  FADD R6, R26, -R5 ;  /* 0x800000051a067221 */ /* 0x000fca0000000000 */
        /* <DEDUP_REMOVED lines=9> */
[----:B------:R1:W-:Y:S01]  /*2bef0*/  MUFU.EX2 R14, R4 ;  /* 0x00000004000e7308 */ /* 0x0003e20000000800 */
[----:B------:R-:W-:Y:S01]  /*2bf00*/  STL [R1+0x728], R19 ;  /* 0x0007281301007387 */ /* 0x000fe20000100800 */
[----:B-1----:R-:W-:Y:S01]  /*2bf10*/  FMUL R4, R6, 1.4426950216293334961 ;  /* 0x3fb8aa3b06047820 */ /* 0x002fe20000400000 */
[--C-:B------:R-:W-:Y:S02]  /*2bf20*/  FADD R6, R13, -R5.reuse ;  /* 0x800000050d067221 */ /* 0x100fe40000000000 */
[----:B------:R1:W-:Y:S03]  /*2bf30*/  STL [R1+0x72c], R18 ;  /* 0x00072c1201007387 */ /* 0x0003e60000100800 */
[----:B------:R0:W-:Y:S01]  /*2bf40*/  MUFU.EX2 R13, R4 ;  /* 0x00000004000d7308 */ /* 0x0001e20000000800 */
[----:B------:R0:W-:Y:S04]  /*2bf50*/  STL [R1+0x724], R7 ;  /* 0x0007240701007387 */ /* 0x0001e80000100800 */
[----:B-1----:R-:W3:Y:S01]  /*2bf60*/  LDG.E.U8 R18, desc[UR8][R106.64] ;  /* 0x000000086a127981 */ /* 0x002ee2000c1e1100 */
[----:B0-----:R-:W-:Y:S01]  /*2bf70*/  FMUL R4, R6, 1.4426950216293334961 ;  /* 0x3fb8aa3b06047820 */ /* 0x001fe20000400000 */
[----:B------:R-:W-:Y:S01]  /*2bf80*/  FADD R6, R12, -R5 ;  /* 0x800000050c067221 */ /* 0x000fe20000000000 */
[----:B------:R-:W-:-:S02]  /*2bf90*/  FMNMX R7, R142, R30, !PT ;  /* 0x0000001e8e077209 */ /* 0x000fc40007800000 */
[----:B------:R0:W-:Y:S02]  /*2bfa0*/  MUFU.EX2 R12, R4 ;  /* 0x00000004000c7308 */ /* 0x0001e40000000800 */
[----:B0-----:R-:W-:Y:S01]  /*2bfb0*/  FMUL R4, R6, 1.4426950216293334961 ;  /* 0x3fb8aa3b06047820 */ /* 0x001fe20000400000 */
[----:B------:R-:W-:Y:S01]  /*2bfc0*/  FMNMX R6, R29, R7, !PT ;  /* 0x000000071d067209 */ /* 0x000fe20007800000 */
[----:B------:R-:W-:-:S04]  /*2bfd0*/  FADD R7, R0, -R5 ;  /* 0x8000000500077221 */ /* 0x000fc80000000000 */
[----:B------:R0:W-:Y:S02]  /*2bfe0*/  MUFU.EX2 R0, R4 ;  /* 0x0000000400007308 */ /* 0x0001e40000000800 */
[----:B0-----:R-:W-:Y:S01]  /*2bff0*/  FMNMX R4, R28, R6, !PT ;  /* 0x000000061c047209 */ /* 0x001fe20007800000 */
[----:B------:R-:W-:Y:S01]  /*2c000*/  FMUL R6, R7, 1.4426950216293334961 ;  /* 0x3fb8aa3b07067820 */ /* 0x000fe20000400000 */
[----:B------:R-:W-:-:S04]  /*2c010*/  FADD R7, R50, -R5 ;  /* 0x8000000532077221 */ /* 0x000fc80000000000 */
[----:B------:R0:W1:Y:S02]  /*2c020*/  MUFU.EX2 R50, R6 ;  /* 0x0000000600327308 */ /* 0x0000640000000800 */
[----:B0-----:R-:W-:Y:S01]  /*2c030*/  FMUL R6, R7, 1.4426950216293334961 ;  /* 0x3fb8aa3b07067820 */ /* 0x001fe20000400000 */
[----:B------:R-:W-:-:S05]  /*2c040*/  FADD R7, R146, -R5 ;  /* 0x8000000592077221 */ /* 0x000fca0000000000 */
[----:B------:R0:W1:Y:S02]  /*2c050*/  MUFU.EX2 R196, R6 ;  /* 0x0000000600c47308 */ /* 0x0000640000000800 */
[----:B0-----:R-:W-:Y:S01]  /*2c060*/  FMUL R6, R7, 1.4426950216293334961 ;  /* 0x3fb8aa3b07067820 */ /* 0x001fe20000400000 */
[----:B------:R-:W-:-:S05]  /*2c070*/  FADD R7, R48, -R5 ;  /* 0x8000000530077221 */ /* 0x000fca0000000000 */
[----:B------:R0:W1:Y:S02]  /*2c080*/  MUFU.EX2 R48, R6 ;  /* 0x0000000600307308 */ /* 0x0000640000000800 */
[----:B0-----:R-:W-:Y:S01]  /*2c090*/  FMUL R6, R7, 1.4426950216293334961 ;  /* 0x3fb8aa3b07067820 */ /* 0x001fe20000400000 */
[----:B------:R-:W-:-:S05]  /*2c0a0*/  FADD R7, R47, -R5 ;  /* 0x800000052f077221 */ /* 0x000fca0000000000 */
[----:B------:R0:W4:Y:S02]  /*2c0b0*/  MUFU.EX2 R47, R6 ;  /* 0x00000006002f7308 */ /* 0x0001240000000800 */
        /* <DEDUP_REMOVED lines=23> */
[----:B------:R0:W4:Y:S01]  /*2c230*/  MUFU.EX2 R41, R6 ;  /* 0x0000000600297308 */ /* 0x0001220000000800 */
[----:B------:R1:W-:Y:S01]  /*2c240*/  STL [R1+0x720], R17 ;  /* 0x0007201101007387 */ /* 0x0003e20000100800 */
[----:B0-----:R-:W-:Y:S01]  /*2c250*/  FMUL R6, R7, 1.4426950216293334961 ;  /* 0x3fb8aa3b07067820 */ /* 0x001fe20000400000 */
[--C-:B------:R-:W-:Y:S01]  /*2c260*/  FADD R7, R40, -R5.reuse ;  /* 0x8000000528077221 */ /* 0x100fe20000000000 */
[----:B------:R-:W-:Y:S01]  /*2c270*/  FMNMX R4, R141, R4, !PT ;  /* 0x000000048d047209 */ /* 0x000fe20007800000 */
[----:B-1----:R-:W3:Y:S03]  /*2c280*/  LDG.E.U8 R17, desc[UR8][R236.64] ;  /* 0x00000008ec117981 */ /* 0x002ee6000c1e1100 */
[----:B------:R0:W1:Y:S01]  /*2c290*/  MUFU.EX2 R40, R6 ;  /* 0x0000000600287308 */ /* 0x0000620000000800 */
[----:B------:R-:W-:Y:S01]  /*2c2a0*/  STL [R1+0x718], R16 ;  /* 0x0007181001007387 */ /* 0x000fe20000100800 */
[----:B0-----:R-:W-:Y:S01]  /*2c2b0*/  FMUL R6, R7, 1.4426950216293334961 ;  /* 0x3fb8aa3b07067820 */ /* 0x001fe20000400000 */
[----:B------:R-:W-:-:S02]  /*2c2c0*/  FADD R7, R39, -R5 ;  /* 0x8000000527077221 */ /* 0x000fc40000000000 */
[----:B--2---:R-:W-:Y:S03]  /*2c2d0*/  STL [R1+0x71c], R15 ;  /* 0x00071c0f01007387 */ /* 0x004fe60000100800 */
[----:B------:R0:W2:Y:S01]  /*2c2e0*/  MUFU.EX2 R39, R6 ;  /* 0x0000000600277308 */ /* 0x0000a20000000800 */
[----:B------:R-:W-:Y:S04]  /*2c2f0*/  STL [R1+0x6a4], R50 ;  /* 0x0006a43201007387 */ /* 0x000fe80000100800 */
[----:B------:R-:W-:Y:S01]  /*2c300*/  STL [R1+0x714], R11 ;  /* 0x0007140b01007387 */ /* 0x000fe20000100800 */
[----:B0-----:R-:W-:-:S03]  /*2c310*/  FMUL R6, R7, 1.4426950216293334961 ;  /* 0x3fb8aa3b07067820 */ /* 0x001fc60000400000 */
[----:B------:R-:W3:Y:S01]  /*2c320*/  LDL.LU R146, [R1+0x2028] ;  /* 0x0020280001927983 */ /* 0x000ee20000300800 */
[----:B------:R-:W-:Y:S02]  /*2c330*/  FADD R7, R38, -R5 ;  /* 0x8000000526077221 */ /* 0x000fe40000000000 */
[----:B------:R-:W0:Y:S01]  /*2c340*/  MUFU.EX2 R38, R6 ;  /* 0x0000000600267308 */ /* 0x000e220000000800 */
[----:B------:R-:W-:Y:S04]  /*2c350*/  STL [R1+0x710], R10 ;  /* 0x0007100a01007387 */ /* 0x000fe80000100800 */
[----:B------:R-:W-:Y:S04]  /*2c360*/  STL [R1+0x6a0], R196 ;  /* 0x0006a0c401007387 */ /* 0x000fe80000100800 */
[----:B------:R0:W-:Y:S04]  /*2c370*/  STL [R1+0x708], R9 ;  /* 0x0007080901007387 */ /* 0x0001e80000100800 */
[----:B------:R-:W-:Y:S04]  /*2c380*/  STL [R1+0x698], R48 ;  /* 0x0006983001007387 */ /* 0x000fe80000100800 */
[----:B----4-:R-:W-:Y:S04]  /*2c390*/  STL [R1+0x70c], R8 ;  /* 0x00070c0801007387 */ /* 0x010fe80000100800 */
[----:B------:R-:W-:Y:S04]  /*2c3a0*/  STL [R1+0x690], R47 ;  /* 0x0006902f01007387 */ /* 0x000fe80000100800 */
[----:B------:R-:W4:Y:S04]  /*2c3b0*/  LDL.LU R145, [R1+0x2024] ;  /* 0x0020240001917983 */ /* 0x000f280000300800 */
[----:B------:R-:W-:Y:S04]  /*2c3c0*/  STL [R1+0x680], R179 ;  /* 0x000680b301007387 */ /* 0x000fe80000100800 */
[----:B------:R-:W4:Y:S04]  /*2c3d0*/  LDL.LU R144, [R1+0x2020] ;  /* 0x0020200001907983 */ /* 0x000f280000300800 */
[----:B------:R-:W-:Y:S04]  /*2c3e0*/  STL [R1+0x674], R152 ;  /* 0x0006749801007387 */ /* 0x000fe80000100800 */
[----:B------:R-:W-:Y:S04]  /*2c3f0*/  STL [R1+0x668], R46 ;  /* 0x0006682e01007387 */ /* 0x000fe80000100800 */
[----:B------:R-:W-:Y:S04]  /*2c400*/  STL [R1+0x658], R45 ;  /* 0x0006582d01007387 */ /* 0x000fe80000100800 */
[----:B------:R-:W-:Y:S04]  /*2c410*/  STL [R1+0x688], R44 ;  /* 0x0006882c01007387 */ /* 0x000fe80000100800 */
[----:B------:R-:W-:Y:S04]  /*2c420*/  STL [R1+0x67c], R43 ;  /* 0x00067c2b01007387 */ /* 0x000fe80000100800 */
[----:B------:R-:W-:Y:S04]  /*2c430*/  STL [R1+0x670], R42 ;  /* 0x0006702a01007387 */ /* 0x000fe80000100800 */
[----:B------:R-:W-:Y:S04]  /*2c440*/  STL [R1+0x65c], R41 ;  /* 0x00065c2901007387 */ /* 0x000fe80000100800 */
[----:B-1----:R-:W-:Y:S04]  /*2c450*/  STL [R1+0x650], R40 ;  /* 0x0006502801007387 */ /* 0x002fe80000100800 */
[----:B--2---:R-:W-:Y:S04]  /*2c460*/  STL [R1+0x648], R39 ;  /* 0x0006482701007387 */ /* 0x004fe80000100800 */
[----:B0-----:R-:W-:Y:S04]  /*2c470*/  STL [R1+0x640], R38 ;  /* 0x0006402601007387 */ /* 0x001fe80000100800 */
[----:B------:R-:W2:Y:S01]  /*2c480*/  LDL R9, [R1+0xdac] ;  /* 0x000dac0001097983 */ /* 0x000ea20000100800 */
[----:B------:R-:W-:Y:S01]  /*2c490*/  FMNMX R4, R140, R4, !PT ;  /* 0x000000048c047209 */ /* 0x000fe20007800000 */
[----:B------:R-:W-:-:S02]  /*2c4a0*/  FMUL R6, R7, 1.4426950216293334961 ;  /* 0x3fb8aa3b07067820 */ /* 0x000fc40000400000 */
[----:B------:R-:W3:Y:S01]  /*2c4b0*/  LDG.E.U8 R16, desc[UR8][R194.64] ;  /* 0x00000008c2107981 */ /* 0x000ee2000c1e1100 */
[----:B------:R-:W-:-:S03]  /*2c4c0*/  FMNMX R4, R139, R4, !PT ;  /* 0x000000048b047209 */ /* 0x000fc60007800000 */
[----:B------:R-:W4:Y:S01]  /*2c4d0*/  LDG.E.U8 R15, desc[UR8][R192.64] ;  /* 0x00000008c00f7981 */ /* 0x000f22000c1e1100 */
[----:B------:R-:W-:-:S03]  /*2c4e0*/  FMNMX R4, R138, R4, !PT ;  /* 0x000000048a047209 */ /* 0x000fc60007800000 */
[----:B------:R-:W4:Y:S01]  /*2c4f0*/  LDG.E.U8 R11, desc[UR8][R190.64] ;  /* 0x00000008be0b7981 */ /* 0x000f22000c1e1100 */
[----:B------:R-:W-:-:S03]  /*2c500*/  FMNMX R4, R137, R4, !PT ;  /* 0x0000000489047209 */ /* 0x000fc60007800000 */
[----:B------:R-:W4:Y:S01]  /*2c510*/  LDG.E.U8 R10, desc[UR8][R188.64] ;  /* 0x00000008bc0a7981 */ /* 0x000f22000c1e1100 */
        /* <DEDUP_REMOVED lines=23> */
[----:B------:R-:W0:Y:S01]  /*2c690*/  SHFL.BFLY PT, R8, R4, 0x2, 0x1f ;  /* 0x0c401f0004087f89 */ /* 0x000e2200000e0000 */
[--C-:B------:R-:W-:Y:S02]  /*2c6a0*/  FADD R7, R37, -R5.reuse ;  /* 0x8000000525077221 */ /* 0x100fe40000000000 */
[----:B------:R1:W2:Y:S02]  /*2c6b0*/  MUFU.EX2 R37, R6 ;  /* 0x0000000600257308 */ /* 0x0002a40000000800 */
[----:B-1----:R-:W-:Y:S01]  /*2c6c0*/  FMUL R6, R7, 1.4426950216293334961 ;  /* 0x3fb8aa3b07067820 */ /* 0x002fe20000400000 */
[----:B------:R-:W-:-:S05]  /*2c6d0*/  FADD R7, R36, -R5 ;  /* 0x8000000524077221 */ /* 0x000fca0000000000 */
[----:B------:R1:W2:Y:S01]  /*2c6e0*/  MUFU.EX2 R36, R6 ;  /* 0x0000000600247308 */ /* 0x0002a20000000800 */
[----:B0-----:R-:W-:Y:S01]  /*2c6f0*/  FMNMX R4, R4, R8, !PT ;  /* 0x0000000804047209 */ /* 0x001fe20007800000 */
[----:B-1----:R-:W-:Y:S01]  /*2c700*/  FMUL R6, R7, 1.4426950216293334961 ;  /* 0x3fb8aa3b07067820 */ /* 0x002fe20000400000 */
[----:B------:R-:W-:-:S03]  /*2c710*/  FADD R7, R35, -R5 ;  /* 0x8000000523077221 */ /* 0x000fc60000000000 */
[----:B------:R-:W0:Y:S02]  /*2c720*/  SHFL.BFLY PT, R8, R4, 0x1, 0x1f ;  /* 0x0c201f0004087f89 */ /* 0x000e2400000e0000 */
[----:B------:R1:W2:Y:S02]  /*2c730*/  MUFU.EX2 R35, R6 ;  /* 0x0000000600237308 */ /* 0x0002a40000000800 */
[----:B-1----:R-:W-:Y:S01]  /*2c740*/  FMUL R6, R7, 1.4426950216293334961 ;  /* 0x3fb8aa3b07067820 */ /* 0x002fe20000400000 */
[----:B------:R-:W-:-:S05]  /*2c750*/  FADD R7, R34, -R5 ;  /* 0x8000000522077221 */ /* 0x000fca0000000000 */
        /* <DEDUP_REMOVED lines=9> */
[----:B------:R0:W1:Y:S02]  /*2c7f0*/  MUFU.EX2 R31, R6 ;  /* 0x00000006001f7308 */ /* 0x0000640000000800 */
[----:B0-----:R-:W-:Y:S02]  /*2c800*/  FMNMX R6, R4, R8, !PT ;  /* 0x0000000804067209 */ /* 0x001fe40007800000 */
[----:B------:R-:W4:Y:S02]  /*2c810*/  LDG.E.U8 R8, desc[UR8][R238.64] ;  /* 0x00000008ee087981 */ /* 0x000f24000c1e1100 */
[----:B--2---:R-:W-:Y:S02]  /*2c820*/  FMNMX R6, R6, R9, !PT ;  /* 0x0000000906067209 */ /* 0x004fe40007800000 */
[----:B------:R-:W2:Y:S01]  /*2c830*/  LDG.E.U8 R9, desc[UR8][R240.64] ;  /* 0x00000008f0097981 */ /* 0x000ea2000c1e1100 */
[----:B------:R-:W-:Y:S01]  /*2c840*/  FMUL R4, R7, 1.4426950216293334961 ;  /* 0x3fb8aa3b07047820 */ /* 0x000fe20000400000 */
[----:B------:R-:W-:-:S03]  /*2c850*/  FADD R7, R143, -R5 ;  /* 0x800000058f077221 */ /* 0x000fc60000000000 */
[----:B------:R0:W4:Y:S02]  /*2c860*/  MUFU.EX2 R187, R4 ;  /* 0x0000000400bb7308 */ /* 0x0001240000000800 */
[----:B0-----:R-:W-:Y:S01]  /*2c870*/  FMUL R4, R7, 1.4426950216293334961 ;  /* 0x3fb8aa3b07047820 */ /* 0x001fe20000400000 */
[----:B------:R-:W-:-:S05]  /*2c880*/  FADD R7, R142, -R6 ;  /* 0x800000068e077221 */ /* 0x000fca0000000000 */
[----:B------:R0:W4:Y:S02]  /*2c890*/  MUFU.EX2 R180, R4 ;  /* 0x0000000400b47308 */ /* 0x0001240000000800 */
[----:B0-----:R-:W-:Y:S01]  /*2c8a0*/  FMUL R4, R7, 1.4426950216293334961 ;  /* 0x3fb8aa3b07047820 */ /* 0x001fe20000400000 */
[----:B------:R-:W-:-:S05]  /*2c8b0*/  FADD R7, R30, -R6 ;  /* 0x800000061e077221 */ /* 0x000fca0000000000 */
[----:B------:R0:W-:Y:S01]  /*2c8c0*/  MUFU.EX2 R30, R4 ;  /* 0x00000004001e7308 */ /* 0x0001e20000000800 */
[----:B------:R-:W-:Y:S01]  /*2c8d0*/  STL [R1+0x638], R37 ;  /* 0x0006382501007387 */ /* 0x000fe20000100800 */
[----:B0-----:R-:W-:Y:S01]  /*2c8e0*/  FMUL R4, R7, 1.4426950216293334961 ;  /* 0x3fb8aa3b07047820 */ /* 0x001fe20000400000 */
[--C-:B------:R-:W-:Y:S02]  /*2c8f0*/  FADD R7, R29, -R6.reuse ;  /* 0x800000061d077221 */ /* 0x100fe40000000000 */
[----:B------:R-:W-:Y:S03]  /*2c900*/  STL [R1+0x664], R36 ;  /* 0x0006642401007387 */ /* 0x000fe60000100800 */
[----:B------:R0:W-:Y:S01]  /*2c910*/  MUFU.EX2 R29, R4 ;  /* 0x00000004001d7308 */ /* 0x0001e20000000800 */
[----:B------:R-:W-:Y:S04]  /*2c920*/  STL [R1+0x654], R35 ;  /* 0x0006542301007387 */ /* 0x000fe80000100800 */
[----:B------:R-:W-:Y:S01]  /*2c930*/  STL [R1+0x64c], R34 ;  /* 0x00064c2201007387 */ /* 0x000fe20000100800 */
[----:B0-----:R-:W-:Y:S01]  /*2c940*/  FMUL R4, R7, 1.4426950216293334961 ;  /* 0x3fb8aa3b07047820 */ /* 0x001fe20000400000 */
[----:B------:R-:W-:-:S02]  /*2c950*/  FADD R7, R28, -R6 ;  /* 0x800000061c077221 */ /* 0x000fc40000000000 */
[----:B------:R-:W-:Y:S01]  /*2c960*/  STL [R1+0x644], R33 ;  /* 0x0006442101007387 */ /* 0x000fe20000100800 */
[----:B------:R0:W-:Y:S03]  /*2c970*/  MUFU.EX2 R28, R4 ;  /* 0x00000004001c7308 */ /* 0x0001e60000000800 */
[----:B------:R-:W-:Y:S04]  /*2c980*/  STL [R1+0x63c], R32 ;  /* 0x00063c2001007387 */ /* 0x000fe80000100800 */
[----:B---3--:R3:W-:Y:S01]  /*2c990*/  STL [R1+0x700], R16 ;  /* 0x0007001001007387 */ /* 0x0087e20000100800 */
[----:B0-----:R-:W-:Y:S01]  /*2c9a0*/  FMUL R4, R7, 1.4426950216293334961 ;  /* 0x3fb8aa3b07047820 */ /* 0x001fe20000400000 */
[----:B------:R-:W-:-:S02]  /*2c9b0*/  FADD R7, R141, -R6 ;  /* 0x800000068d077221 */ /* 0x000fc40000000000 */
[----:B------:R-:W2:Y:S01]  /*2c9c0*/  LDL.LU R143, [R1+0x201c] ;  /* 0x00201c00018f7983 */ /* 0x000ea20000300800 */
[----:B------:R0:W-:Y:S03]  /*2c9d0*/  MUFU.EX2 R163, R4 ;  /* 0x0000000400a37308 */ /* 0x0001e60000000800 */
[----:B-1----:R-:W-:Y:S04]  /*2c9e0*/  STL [R1+0x634], R31 ;  /* 0x0006341f01007387 */ /* 0x002fe80000100800 */
[----:B----4-:R1:W-:Y:S01]  /*2c9f0*/  STL [R1+0x6fc], R15 ;  /* 0x0006fc0f01007387 */ /* 0x0103e20000100800 */
[----:B0-----:R-:W-:-:S03]  /*2ca00*/  FMUL R4, R7, 1.4426950216293334961 ;  /* 0x3fb8aa3b07047820 */ /* 0x001fc60000400000 */
[----:B------:R-:W4:Y:S01]  /*2ca10*/  LDL.LU R142, [R1+0x2018] ;  /* 0x00201800018e7983 */ /* 0x000f220000300800 */
[----:B------:R-:W-:-:S03]  /*2ca20*/  FADD R7, R140, -R6 ;  /* 0x800000068c077221 */ /* 0x000fc60000000000 */
[----:B---3--:R-:W3:Y:S01]  /*2ca30*/  LDG.E.U8 R16, desc[UR8][R234.64] ;  /* 0x00000008ea107981 */ /* 0x008ee2000c1e1100 */
[----:B------:R0:W-:Y:S03]  /*2ca40*/  MUFU.EX2 R162, R4 ;  /* 0x0000000400a27308 */ /* 0x0001e60000000800 */
[----:B------:R-:W-:Y:S04]  /*2ca50*/  STL [R1+0x630], R187 ;  /* 0x000630bb01007387 */ /* 0x000fe80000100800 */
[----:B------:R-:W-:Y:S04]  /*2ca60*/  STL [R1+0x62c], R180 ;  /* 0x00062cb401007387 */ /* 0x000fe80000100800 */
[----:B-1----:R-:W4:Y:S01]  /*2ca70*/  LDG.E.U8 R15, desc[UR8][R232.64] ;  /* 0x00000008e80f7981 */ /* 0x002f22000c1e1100 */
[----:B0-----:R-:W-:-:S03]  /*2ca80*/  FMUL R4, R7, 1.4426950216293334961 ;  /* 0x3fb8aa3b07047820 */ /* 0x001fc60000400000 */
[----:B------:R0:W-:Y:S01]  /*2ca90*/  STL [R1+0x6f4], R11 ;  /* 0x0006f40b01007387 */ /* 0x0001e20000100800 */
[----:B------:R-:W-:-:S03]  /*2caa0*/  FADD R7, R139, -R6 ;  /* 0x800000068b077221 */ /* 0x000fc60000000000 */
[----:B------:R1:W-:Y:S04]  /*2cab0*/  STL [R1+0x6f8], R10 ;  /* 0x0006f80a01007387 */ /* 0x0003e80000100800 */
[----:B------:R-:W4:Y:S04]  /*2cac0*/  LDL.LU R141, [R1+0x2014] ;  /* 0x00201400018d7983 */ /* 0x000f280000300800 */
[----:B0-----:R-:W4:Y:S04]  /*2cad0*/  LDG.E.U8 R11, desc[UR8][R230.64] ;  /* 0x00000008e60b7981 */ /* 0x001f28000c1e1100 */
[----:B------:R-:W4:Y:S04]  /*2cae0*/  LDL.LU R140, [R1+0x2010] ;  /* 0x00201000018c7983 */ /* 0x000f280000300800 */
[----:B------:R-:W4:Y:S04]  /*2caf0*/  LDL.LU R139, [R1+0x200c] ;  /* 0x00200c00018b7983 */ /* 0x000f280000300800 */
[----:B-1----:R-:W4:Y:S04]  /*2cb00*/  LDG.E.U8 R10, desc[UR8][R228.64] ;  /* 0x00000008e40a7981 */ /* 0x002f28000c1e1100 */
[----:B--2---:R0:W-:Y:S04]  /*2cb10*/  STL [R1+0x6f0], R9 ;  /* 0x0006f00901007387 */ /* 0x0041e80000100800 */
[----:B0-----:R-:W2:Y:S01]  /*2cb20*/  LDG.E.U8 R9, desc[UR8][R226.64] ;  /* 0x00000008e2097981 */ /* 0x001ea2000c1e1100 */
[----:B------:R0:W-:Y:S02]  /*2cb30*/  MUFU.EX2 R161, R4 ;  /* 0x0000000400a17308 */ /* 0x0001e40000000800 */
[----:B0-----:R-:W-:Y:S01]  /*2cb40*/  FMUL R4, R7, 1.4426950216293334961 ;  /* 0x3fb8aa3b07047820 */ /* 0x001fe20000400000 */
[----:B------:R-:W-:-:S02]  /*2cb50*/  FADD R7, R138, -R6 ;  /* 0x800000068a077221 */ /* 0x000fc40000000000 */
[----:B------:R-:W2:Y:S03]  /*2cb60*/  LDL.LU R138, [R1+0x2008] ;  /* 0x00200800018a7983 */ /* 0x000ea60000300800 */
[----:B------:R0:W-:Y:S01]  /*2cb70*/  MUFU.EX2 R160, R4 ;  /* 0x0000000400a07308 */ /* 0x0001e20000000800 */
[----:B------:R1:W-:Y:S01]  /*2cb80*/  STL [R1+0x6ec], R8 ;  /* 0x0006ec0801007387 */ /* 0x0003e20000100800 */
[----:B0-----:R-:W-:Y:S01]  /*2cb90*/  FMUL R4, R7, 1.4426950216293334961 ;  /* 0x3fb8aa3b07047820 */ /* 0x001fe20000400000 */
[----:B------:R-:W-:Y:S01]  /*2cba0*/  FMNMX R7, R109, R108, !PT ;  /* 0x0000006c6d077209 */ /* 0x000fe20007800000 */
[----:B-1----:R-:W-:-:S04]  /*2cbb0*/  FADD R8, R137, -R6 ;  /* 0x8000000689087221 */ /* 0x002fc80000000000 */
[----:B------:R0:W-:Y:S01]  /*2cbc0*/  MUFU.EX2 R159, R4 ;  /* 0x00000004009f7308 */ /* 0x0001e20000000800 */
[----:B------:R-:W2:Y:S01]  /*2cbd0*/  LDL.LU R137, [R1+0x2004] ;  /* 0x0020040001897983 */ /* 0x000ea20000300800 */
[----:B0-----:R-:W-:Y:S01]  /*2cbe0*/  FMNMX R4, R105, R7, !PT ;  /* 0x0000000769047209 */ /* 0x001fe20007800000 */
[----:B------:R-:W-:Y:S01]  /*2cbf0*/  FMUL R7, R8, 1.4426950216293334961 ;  /* 0x3fb8aa3b08077820 */ /* 0x000fe20000400000 */
[----:B------:R-:W-:-:S04]  /*2cc00*/  FADD R8, R136, -R6 ;  /* 0x8000000688087221 */ /* 0x000fc80000000000 */
[----:B------:R0:W1:Y:S02]  /*2cc10*/  MUFU.EX2 R192, R7 ;  /* 0x0000000700c07308 */ /* 0x0000640000000800 */
[----:B0-----:R-:W-:Y:S01]  /*2cc20*/  FMUL R7, R8, 1.4426950216293334961 ;  /* 0x3fb8aa3b08077820 */ /* 0x001fe20000400000 */
[----:B------:R-:W-:-:S05]  /*2cc30*/  FADD R8, R135, -R6 ;  /* 0x8000000687087221 */ /* 0x000fca0000000000 */
[----:B------:R0:W4:Y:S02]  /*2cc40*/  MUFU.EX2 R191, R7 ;  /* 0x0000000700bf7308 */ /* 0x0001240000000800 */
[----:B0-----:R-:W-:Y:S01]  /*2cc50*/  FMUL R7, R8, 1.4426950216293334961 ;  /* 0x3fb8aa3b08077820 */ /* 0x001fe20000400000 */
[----:B------:R-:W-:-:S05]  /*2cc60*/  FADD R8, R134, -R6 ;  /* 0x8000000686087221 */ /* 0x000fca0000000000 */
[----:B------:R0:W2:Y:S02]  /*2cc70*/  MUFU.EX2 R252, R7 ;  /* 0x0000000700fc7308 */ /* 0x0000a40000000800 */
        /* <DEDUP_REMOVED lines=11> */
[----:B------:R0:W-:Y:S02]  /*2cd30*/  MUFU.EX2 R157, R7 ;  /* 0x00000007009d7308 */ /* 0x0001e40000000800 */
[----:B0-----:R-:W-:Y:S01]  /*2cd40*/  FMUL R7, R8, 1.4426950216293334961 ;  /* 0x3fb8aa3b08077820 */ /* 0x001fe20000400000 */
[----:B------:R-:W-:-:S05]  /*2cd50*/  FADD R8, R129, -R6 ;  /* 0x8000000681087221 */ /* 0x000fca0000000000 */
[----:B------:R0:W-:Y:S02]  /*2cd60*/  MUFU.EX2 R156, R7 ;  /* 0x00000007009c7308 */ /* 0x0001e40000000800 */
[----:B0-----:R-:W-:Y:S01]  /*2cd70*/  FMUL R7, R8, 1.4426950216293334961 ;  /* 0x3fb8aa3b08077820 */ /* 0x001fe20000400000 */
[----:B------:R-:W-:-:S05]  /*2cd80*/  FADD R8, R128, -R6 ;  /* 0x8000000680087221 */ /* 0x000fca0000000000 */
[----:B------:R0:W-:Y:S01]  /*2cd90*/  MUFU.EX2 R240, R7 ;  /* 0x0000000700f07308 */ /* 0x0001e20000000800 */
[----:B------:R1:W-:Y:S04]  /*2cda0*/  STL [R1+0x6e4], R17 ;  /* 0x0006e41101007387 */ /* 0x0003e80000100800 */
[----:B------:R-:W2:Y:S01]  /*2cdb0*/  LDL.LU R136, [R1+0x2000] ;  /* 0x0020000001887983 */ /* 0x000ea20000300800 */
[----:B0-----:R-:W-:Y:S01]  /*2cdc0*/  FMUL R7, R8, 1.4426950216293334961 ;  /* 0x3fb8aa3b08077820 */ /* 0x001fe20000400000 */
[--C-:B------:R-:W-:Y:S01]  /*2cdd0*/  FADD R8, R127, -R6.reuse ;  /* 0x800000067f087221 */ /* 0x100fe20000000000 */
[----:B------:R-:W-:Y:S01]  /*2cde0*/  FMNMX R4, R104, R4, !PT ;  /* 0x0000000468047209 */ /* 0x000fe20007800000 */
[----:B-1----:R-:W2:Y:S01]  /*2cdf0*/  LDG.E.U8 R17, desc[UR8][R224.64] ;  /* 0x00000008e0117981 */ /* 0x002ea2000c1e1100 */
[----:B------:R0:W-:Y:S03]  /*2ce00*/  MUFU.EX2 R238, R7 ;  /* 0x0000000700ee7308 */ /* 0x0001e60000000800 */
[----:B---3--:R1:W-:Y:S01]  /*2ce10*/  STL [R1+0x6e8], R16 ;  /* 0x0006e81001007387 */ /* 0x0083e20000100800 */
[----:B0-----:R-:W-:Y:S01]  /*2ce20*/  FMUL R7, R8, 1.4426950216293334961 ;  /* 0x3fb8aa3b08077820 */ /* 0x001fe20000400000 */
[----:B------:R-:W-:-:S02]  /*2ce30*/  FADD R8, R126, -R6 ;  /* 0x800000067e087221 */ /* 0x000fc40000000000 */
[----:B------:R-:W-:Y:S01]  /*2ce40*/  STL [R1+0x620], R192 ;  /* 0x000620c001007387 */ /* 0x000fe20000100800 */
[----:B------:R0:W-:Y:S03]  /*2ce50*/  MUFU.EX2 R237, R7 ;  /* 0x0000000700ed7308 */ /* 0x0001e60000000800 */
[----:B----4-:R3:W-:Y:S04]  /*2ce60*/  STL [R1+0x6e0], R15 ;  /* 0x0006e00f01007387 */ /* 0x0107e80000100800 */
[----:B------:R-:W4:Y:S01]  /*2ce70*/  LDL.LU R135, [R1+0x1ffc] ;  /* 0x001ffc0001877983 */ /* 0x000f220000300800 */
[----:B0-----:R-:W-:Y:S01]  /*2ce80*/  FMUL R7, R8, 1.4426950216293334961 ;  /* 0x3fb8aa3b08077820 */ /* 0x001fe20000400000 */
[----:B------:R-:W-:-:S02]  /*2ce90*/  FADD R8, R125, -R6 ;  /* 0x800000067d087221 */ /* 0x000fc40000000000 */
[----:B------:R0:W-:Y:S01]  /*2cea0*/  STL [R1+0x6dc], R11 ;  /* 0x0006dc0b01007387 */ /* 0x0001e20000100800 */
[----:B------:R1:W-:Y:S03]  /*2ceb0*/  MUFU.EX2 R235, R7 ;  /* 0x0000000700eb7308 */ /* 0x0003e60000000800 */
[----:B------:R-:W-:Y:S04]  /*2cec0*/  STL [R1+0x618], R191 ;  /* 0x000618bf01007387 */ /* 0x000fe80000100800 */
[----:B------:R-:W4:Y:S01]  /*2ced0*/  LDL.LU R134, [R1+0x1ff8] ;  /* 0x001ff80001867983 */ /* 0x000f220000300800 */
[----:B-1----:R-:W-:Y:S01]  /*2cee0*/  FMUL R7, R8, 1.4426950216293334961 ;  /* 0x3fb8aa3b08077820 */ /* 0x002fe20000400000 */
[----:B------:R-:W-:-:S02]  /*2cef0*/  FADD R8, R124, -R6 ;  /* 0x800000067c087221 */ /* 0x000fc40000000000 */
[----:B------:R1:W-:Y:S01]  /*2cf00*/  STL [R1+0x6d4], R10 ;  /* 0x0006d40a01007387 */ /* 0x0003e20000100800 */
[----:B------:R3:W-:Y:S03]  /*2cf10*/  MUFU.EX2 R234, R7 ;  /* 0x0000000700ea7308 */ /* 0x0007e60000000800 */
[----:B------:R-:W4:Y:S01]  /*2cf20*/  LDL.LU R133, [R1+0x1ff4] ;  /* 0x001ff40001857983 */ /* 0x000f220000300800 */
[----:B------:R-:W-:-:S03]  /*2cf30*/  FMNMX R4, R103, R4, !PT ;  /* 0x0000000467047209 */ /* 0x000fc60007800000 */
[----:B------:R-:W4:Y:S01]  /*2cf40*/  LDG.E.U8 R16, desc[UR8][R222.64] ;  /* 0x00000008de107981 */ /* 0x000f22000c1e1100 */
[----:B---3--:R-:W-:Y:S01]  /*2cf50*/  FMUL R7, R8, 1.4426950216293334961 ;  /* 0x3fb8aa3b08077820 */ /* 0x008fe20000400000 */
[--C-:B------:R-:W-:Y:S02]  /*2cf60*/  FADD R8, R123, -R6.reuse ;  /* 0x800000067b087221 */ /* 0x100fe40000000000 */
[----:B------:R-:W3:Y:S02]  /*2cf70*/  LDG.E.U8 R15, desc[UR8][R220.64] ;  /* 0x00000008dc0f7981 */ /* 0x000ee4000c1e1100 */
[----:B------:R-:W-:Y:S01]  /*2cf80*/  FMUL R8, R8, 1.4426950216293334961 ;  /* 0x3fb8aa3b08087820 */ /* 0x000fe20000400000 */
[----:B------:R1:W-:Y:S01]  /*2cf90*/  MUFU.EX2 R155, R7 ;  /* 0x00000007009b7308 */ /* 0x0003e20000000800 */
[----:B0-----:R-:W3:Y:S07]  /*2cfa0*/  LDG.E.U8 R11, desc[UR8][R218.64] ;  /* 0x00000008da0b7981 */ /* 0x001eee000c1e1100 */
[----:B------:R0:W-:Y:S01]  /*2cfb0*/  MUFU.EX2 R154, R8 ;  /* 0x00000008009a7308 */ /* 0x0001e20000000800 */
[--C-:B-1----:R-:W-:Y:S01]  /*2cfc0*/  FADD R7, R122, -R6.reuse ;  /* 0x800000067a077221 */ /* 0x102fe20000000000 */
[----:B0-----:R-:W-:Y:S01]  /*2cfd0*/  FADD R8, R121, -R6 ;  /* 0x8000000679087221 */ /* 0x001fe20000000000 */
[----:B--2---:R-:W-:Y:S04]  /*2cfe0*/  STL [R1+0x6d8], R9 ;  /* 0x0006d80901007387 */ /* 0x004fe80000100800 */
[----:B------:R-:W2:Y:S04]  /*2cff0*/  LDL.LU R132, [R1+0x1ff0] ;  /* 0x001ff00001847983 */ /* 0x000ea80000300800 */
        /* <DEDUP_REMOVED lines=11> */
[----:B------:R-:W4:Y:S01]  /*2d0b0*/  LDL R10, [R1+0xdc8] ;  /* 0x000dc800010a7983 */ /* 0x000f220000100800 */
        /* <DEDUP_REMOVED lines=28> */
[----:B------:R-:W-:-:S04]  /*2d280*/  FMUL R7, R7, 1.4426950216293334961 ;  /* 0x3fb8aa3b07077820 */ /* 0x000fc80000400000 */
[----:B------:R1:W-:Y:S02]  /*2d290*/  MUFU.EX2 R153, R7 ;  /* 0x0000000700997308 */ /* 0x0003e40000000800 */
[----:B-1----:R-:W-:Y:S01]  /*2d2a0*/  FMUL R7, R8, 1.4426950216293334961 ;  /* 0x3fb8aa3b08077820 */ /* 0x002fe20000400000 */
[--C-:B------:R-:W-:Y:S02]  /*2d2b0*/  FADD R8, R120, -R6.reuse ;  /* 0x8000000678087221 */ /* 0x100fe40000000000 */
[----:B------:R-:W2:Y:S03]  /*2d2c0*/  LDL.LU R120, [R1+0x1fc0] ;  /* 0x001fc00001787983 */ /* 0x000ea60000300800 */
[----:B------:R1:W-:Y:S01]  /*2d2d0*/  MUFU.EX2 R236, R7 ;  /* 0x0000000700ec7308 */ /* 0x0003e20000000800 */
[----:B0-----:R-:W-:Y:S01]  /*2d2e0*/  FMNMX R4, R4, R9, !PT ;  /* 0x0000000904047209 */ /* 0x001fe20007800000 */
[----:B-1----:R-:W-:Y:S01]  /*2d2f0*/  FMUL R7, R8, 1.4426950216293334961 ;  /* 0x3fb8aa3b08077820 */ /* 0x002fe20000400000 */
[----:B------:R-:W-:-:S03]  /*2d300*/  FADD R8, R119, -R6 ;  /* 0x8000000677087221 */ /* 0x000fc60000000000 */
[----:B------:R-:W0:Y:S02]  /*2d310*/  SHFL.BFLY PT, R9, R4, 0x1, 0x1f ;  /* 0x0c201f0004097f89 */ /* 0x000e2400000e0000 */
[----:B------:R1:W-:Y:S02]  /*2d320*/  MUFU.EX2 R233, R7 ;  /* 0x0000000700e97308 */ /* 0x0003e40000000800 */
[----:B------:R-:W2:Y:S01]  /*2d330*/  LDL.LU R119, [R1+0x1fbc] ;  /* 0x001fbc0001777983 */ /* 0x000ea20000300800 */
[----:B-1----:R-:W-:Y:S01]  /*2d340*/  FMUL R7, R8, 1.4426950216293334961 ;  /* 0x3fb8aa3b08077820 */ /* 0x002fe20000400000 */
[--C-:B------:R-:W-:Y:S02]  /*2d350*/  FADD R8, R118, -R6.reuse ;  /* 0x8000000676087221 */ /* 0x100fe40000000000 */
[----:B------:R-:W2:Y:S02]  /*2d360*/  LDL.LU R118, [R1+0x1fb8] ;  /* 0x001fb80001767983 */ /* 0x000ea40000300800 */
[----:B------:R1:W-:Y:S02]  /*2d370*/  MUFU.EX2 R232, R7 ;  /* 0x0000000700e87308 */ /* 0x0003e40000000800 */
[----:B-1----:R-:W-:Y:S01]  /*2d380*/  FMUL R7, R8, 1.4426950216293334961 ;  /* 0x3fb8aa3b08077820 */ /* 0x002fe20000400000 */
[--C-:B------:R-:W-:Y:S01]  /*2d390*/  FADD R8, R117, -R6.reuse ;  /* 0x8000000675087221 */ /* 0x100fe20000000000 */
[----:B0-----:R-:W-:Y:S01]  /*2d3a0*/  FMNMX R9, R4, R9, !PT ;  /* 0x0000000904097209 */ /* 0x001fe20007800000 */
[----:B------:R-:W2:Y:S03]  /*2d3b0*/  LDL.LU R117, [R1+0x1fb4] ;  /* 0x001fb40001757983 */ /* 0x000ea60000300800 */
[----:B------:R0:W-:Y:S02]  /*2d3c0*/  MUFU.EX2 R230, R7 ;  /* 0x0000000700e67308 */ /* 0x0001e40000000800 */
[----:B0-----:R-:W-:Y:S01]  /*2d3d0*/  FMUL R7, R8, 1.4426950216293334961 ;  /* 0x3fb8aa3b08077820 */ /* 0x001fe20000400000 */
[----:B------:R-:W-:-:S02]  /*2d3e0*/  FADD R8, R116, -R6 ;  /* 0x8000000674087221 */ /* 0x000fc40000000000 */
[----:B------:R-:W2:Y:S03]  /*2d3f0*/  LDL.LU R116, [R1+0x1fb0] ;  /* 0x001fb00001747983 */ /* 0x000ea60000300800 */
[----:B------:R0:W-:Y:S02]  /*2d400*/  MUFU.EX2 R167, R7 ;  /* 0x0000000700a77308 */ /* 0x0001e40000000800 */
[----:B0-----:R-:W-:Y:S01]  /*2d410*/  FMUL R7, R8, 1.4426950216293334961 ;  /* 0x3fb8aa3b08077820 */ /* 0x001fe20000400000 */
[--C-:B------:R-:W-:Y:S02]  /*2d420*/  FADD R8, R115, -R6.reuse ;  /* 0x8000000673087221 */ /* 0x100fe40000000000 */
[----:B------:R-:W2:Y:S03]  /*2d430*/  LDL.LU R115, [R1+0x1fac] ;  /* 0x001fac0001737983 */ /* 0x000ea60000300800 */
[----:B------:R0:W-:Y:S01]  /*2d440*/  MUFU.EX2 R166, R7 ;  /* 0x0000000700a67308 */ /* 0x0001e20000000800 */
[----:B------:R-:W-:Y:S01]  /*2d450*/  FMUL R4, R8, 1.4426950216293334961 ;  /* 0x3fb8aa3b08047820 */ /* 0x000fe20000400000 */
[----:B0-----:R-:W-:-:S06]  /*2d460*/  FADD R7, R114, -R6 ;  /* 0x8000000672077221 */ /* 0x001fcc0000000000 */
[----:B------:R0:W-:Y:S02]  /*2d470*/  MUFU.EX2 R165, R4 ;  /* 0x0000000400a57308 */ /* 0x0001e40000000800 */
[----:B0-----:R-:W-:Y:S01]  /*2d480*/  FMUL R4, R7, 1.4426950216293334961 ;  /* 0x3fb8aa3b07047820 */ /* 0x001fe20000400000 */
[----:B----4-:R-:W-:Y:S02]  /*2d490*/  FMNMX R7, R9, R10, !PT ;  /* 0x0000000a09077209 */ /* 0x010fe40007800000 */
[----:B------:R-:W4:Y:S04]  /*2d4a0*/  LDG.E.U8 R10, desc[UR8][R112.64] ;  /* 0x00000008700a7981 */ /* 0x000f28000c1e1100 */
[----:B------:R-:W2:Y:S01]  /*2d4b0*/  LDG.E.U8 R9, desc[UR8][R110.64] ;  /* 0x000000086e097981 */ /* 0x000ea2000c1e1100 */
[----:B------:R0:W-:Y:S01]  /*2d4c0*/  MUFU.EX2 R164, R4 ;  /* 0x0000000400a47308 */ /* 0x0001e20000000800 */
[--C-:B------:R-:W-:Y:S01]  /*2d4d0*/  FADD R8, R108, -R7.reuse ;  /* 0x800000076c087221 */ /* 0x100fe20000000000 */
[----:B0-----:R-:W-:-:S04]  /*2d4e0*/  FADD R4, R109, -R7 ;  /* 0x800000076d047221 */ /* 0x001fc80000000000 */
[----:B------:R-:W-:-:S04]  /*2d4f0*/  FMUL R4, R4, 1.4426950216293334961 ;  /* 0x3fb8aa3b04047820 */ /* 0x000fc80000400000 */
[----:B------:R0:W-:Y:S01]  /*2d500*/  MUFU.EX2 R231, R4 ;  /* 0x0000000400e77308 */ /* 0x0001e20000000800 */
[----:B------:R1:W-:Y:S04]  /*2d510*/  STL [R1+0x6d0], R17 ;  /* 0x0006d01101007387 */ /* 0x0003e80000100800 */
[----:B------:R-:W2:Y:S01]  /*2d520*/  LDL.LU R114, [R1+0x1fa8] ;  /* 0x001fa80001727983 */ /* 0x000ea20000300800 */
[----:B0-----:R-:W-:Y:S01]  /*2d530*/  FMUL R4, R8, 1.4426950216293334961 ;  /* 0x3fb8aa3b08047820 */ /* 0x001fe20000400000 */
[--C-:B------:R-:W-:Y:S02]  /*2d540*/  FADD R8, R105, -R7.reuse ;  /* 0x8000000769087221 */ /* 0x100fe40000000000 */
[----:B------:R0:W-:Y:S01]  /*2d550*/  STL [R1+0x6cc], R16 ;  /* 0x0006cc1001007387 */ /* 0x0001e20000100800 */
[----:B------:R3:W2:Y:S03]  /*2d560*/  MUFU.EX2 R229, R4 ;  /* 0x0000000400e57308 */ /* 0x0006a60000000800 */
[----:B------:R-:W2:Y:S04]  /*2d570*/  LDL.LU.64 R112, [R1+0x1fa0] ;  /* 0x001fa00001707983 */ /* 0x000ea80000300a00 */
[----:B------:R-:W2:Y:S01]  /*2d580*/  LDL.LU R109, [R1+0x1f98] ;  /* 0x001f9800016d7983 */ /* 0x000ea20000300800 */
[----:B---3--:R-:W-:Y:S01]  /*2d590*/  FMUL R4, R8, 1.4426950216293334961 ;  /* 0x3fb8aa3b08047820 */ /* 0x008fe20000400000 */
[----:B------:R-:W-:-:S02]  /*2d5a0*/  FADD R8, R104, -R7 ;  /* 0x8000000768087221 */ /* 0x000fc40000000000 */
[----:B------:R-:W3:Y:S01]  /*2d5b0*/  LDL.LU.64 R110, [R1+0x1f90] ;  /* 0x001f9000016e7983 */ /* 0x000ee20000300a00 */
[----:B------:R1:W-:Y:S03]  /*2d5c0*/  MUFU.EX2 R228, R4 ;  /* 0x0000000400e47308 */ /* 0x0003e60000000800 */
[----:B------:R-:W3:Y:S04]  /*2d5d0*/  LDL.LU R108, [R1+0x1f88] ;  /* 0x001f8800016c7983 */ /* 0x000ee80000300800 */
[----:B------:R-:W3:Y:S01]  /*2d5e0*/  LDL.LU.64 R106, [R1+0x1f80] ;  /* 0x001f8000016a7983 */ /* 0x000ee20000300a00 */
[----:B-1----:R-:W-:Y:S01]  /*2d5f0*/  FMUL R4, R8, 1.4426950216293334961 ;  /* 0x3fb8aa3b08047820 */ /* 0x002fe20000400000 */
[----:B------:R-:W-:-:S02]  /*2d600*/  FADD R8, R103, -R7 ;  /* 0x8000000767087221 */ /* 0x000fc40000000000 */
[----:B------:R1:W-:Y:S01]  /*2d610*/  STL [R1+0x6c4], R15 ;  /* 0x0006c40f01007387 */ /* 0x0003e20000100800 */
[----:B------:R0:W-:Y:S03]  /*2d620*/  MUFU.EX2 R226, R4 ;  /* 0x0000000400e27308 */ /* 0x0001e60000000800 */
[----:B------:R-:W3:Y:S04]  /*2d630*/  LDG.E.U8 R17, desc[UR8][R250.64] ;  /* 0x00000008fa117981 */ /* 0x000ee8000c1e1100 */
[----:B------:R-:W3:Y:S01]  /*2d640*/  LDL.LU R105, [R1+0x1f78] ;  /* 0x001f780001697983 */ /* 0x000ee20000300800 */
[----:B0-----:R-:W-:-:S03]  /*2d650*/  FMUL R4, R8, 1.4426950216293334961 ;  /* 0x3fb8aa3b08047820 */ /* 0x001fc60000400000 */
[----:B------:R0:W-:Y:S01]  /*2d660*/  STL [R1+0x6c8], R11 ;  /* 0x0006c80b01007387 */ /* 0x0001e20000100800 */
[----:B------:R-:W-:-:S03]  /*2d670*/  FADD R8, R102, -R7 ;  /* 0x8000000766087221 */ /* 0x000fc60000000000 */
[----:B------:R-:W3:Y:S04]  /*2d680*/  LDG.E.U8 R16, desc[UR8][R248.64] ;  /* 0x00000008f8107981 */ /* 0x000ee8000c1e1100 */
[----:B------:R-:W3:Y:S04]  /*2d690*/  LDL.LU R104, [R1+0x1f74] ;  /* 0x001f740001687983 */ /* 0x000ee80000300800 */
[----:B-1----:R-:W3:Y:S04]  /*2d6a0*/  LDG.E.U8 R15, desc[UR8][R246.64] ;  /* 0x00000008f60f7981 */ /* 0x002ee8000c1e1100 */
[----:B------:R-:W3:Y:S04]  /*2d6b0*/  LDL.LU R103, [R1+0x1f70] ;  /* 0x001f700001677983 */ /* 0x000ee80000300800 */
[----:B------:R-:W3:Y:S04]  /*2d6c0*/  LDL.LU R102, [R1+0x1f6c] ;  /* 0x001f6c0001667983 */ /* 0x000ee80000300800 */
[----:B0-----:R-:W3:Y:S04]  /*2d6d0*/  LDG.E.U8 R11, desc[UR8][R244.64] ;  /* 0x00000008f40b7981 */ /* 0x001ee8000c1e1100 */
[----:B----4-:R0:W-:Y:S04]  /*2d6e0*/  STL [R1+0x6c0], R10 ;  /* 0x0006c00a01007387 */ /* 0x0101e80000100800 */
[----:B0-----:R-:W4:Y:S01]  /*2d6f0*/  LDG.E.U8 R10, desc[UR8][R242.64] ;  /* 0x00000008f20a7981 */ /* 0x001f22000c1e1100 */
[----:B------:R0:W-:Y:S02]  /*2d700*/  MUFU.EX2 R224, R4 ;  /* 0x0000000400e07308 */ /* 0x0001e40000000800 */
[----:B0-----:R-:W-:Y:S01]  /*2d710*/  FMUL R4, R8, 1.4426950216293334961 ;  /* 0x3fb8aa3b08047820 */ /* 0x001fe20000400000 */
[----:B------:R-:W-:-:S02]  /*2d720*/  FADD R8, R101, -R7 ;  /* 0x8000000765087221 */ /* 0x000fc40000000000 */
[----:B------:R-:W4:Y:S03]  /*2d730*/  LDL.LU R101, [R1+0x1f68] ;  /* 0x001f680001657983 */ /* 0x000f260000300800 */
[----:B------:R0:W-:Y:S01]  /*2d740*/  MUFU.EX2 R222, R4 ;  /* 0x0000000400de7308 */ /* 0x0001e20000000800 */
[----:B--2---:R1:W-:Y:S01]  /*2d750*/  STL [R1+0x6bc], R9 ;  /* 0x0006bc0901007387 */ /* 0x0043e20000100800 */
[----:B0-----:R-:W-:Y:S01]  /*2d760*/  FMUL R4, R8, 1.4426950216293334961 ;  /* 0x3fb8aa3b08047820 */ /* 0x001fe20000400000 */
[----:B------:R-:W-:Y:S02]  /*2d770*/  FADD R8, R100, -R7 ;  /* 0x8000000764087221 */ /* 0x000fe40000000000 */
[----:B------:R-:W2:Y:S01]  /*2d780*/  LDL.LU R100, [R1+0x1f64] ;  /* 0x001f640001647983 */ /* 0x000ea20000300800 */
[----:B-1----:R-:W-:Y:S02]  /*2d790*/  FMNMX R9, R75, R74, !PT ;  /* 0x0000004a4b097209 */ /* 0x002fe40007800000 */
[----:B------:R0:W-:Y:S02]  /*2d7a0*/  MUFU.EX2 R219, R4 ;  /* 0x0000000400db7308 */ /* 0x0001e40000000800 */
[----:B0-----:R-:W-:Y:S01]  /*2d7b0*/  FMUL R4, R8, 1.4426950216293334961 ;  /* 0x3fb8aa3b08047820 */ /* 0x001fe20000400000 */
[----:B------:R-:W-:-:S04]  /*2d7c0*/  FMNMX R8, R73, R9, !PT ;  /* 0x0000000949087209 */ /* 0x000fc80007800000 */
[----:B------:R-:W-:-:S04]  /*2d7d0*/  FMNMX R8, R72, R8, !PT ;  /* 0x0000000848087209 */ /* 0x000fc80007800000 */
[----:B------:R-:W-:-:S04]  /*2d7e0*/  FMNMX R8, R71, R8, !PT ;  /* 0x0000000847087209 */ /* 0x000fc80007800000 */
[----:B------:R-:W-:-:S04]  /*2d7f0*/  FMNMX R8, R70, R8, !PT ;  /* 0x0000000846087209 */ /* 0x000fc80007800000 */
[----:B------:R-:W-:-:S04]  /*2d800*/  FMNMX R8, R69, R8, !PT ;  /* 0x0000000845087209 */ /* 0x000fc80007800000 */
[----:B------:R-:W-:Y:S01]  /*2d810*/  FMNMX R8, R68, R8, !PT ;  /* 0x0000000844087209 */ /* 0x000fe20007800000 */
[----:B------:R-:W-:-:S03]  /*2d820*/  FADD R9, R99, -R7 ;  /* 0x8000000763097221 */ /* 0x000fc60000000000 */
[----:B------:R-:W-:Y:S01]  /*2d830*/  FMNMX R8, R67, R8, !PT ;  /* 0x0000000843087209 */ /* 0x000fe20007800000 */
[----:B------:R0:W-:Y:S03]  /*2d840*/  MUFU.EX2 R171, R4 ;  /* 0x0000000400ab7308 */ /* 0x0001e60000000800 */
[----:B------:R-:W-:Y:S01]  /*2d850*/  FMNMX R8, R66, R8, !PT ;  /* 0x0000000842087209 */ /* 0x000fe20007800000 */
[----:B0-----:R-:W-:Y:S01]  /*2d860*/  FMUL R4, R9, 1.4426950216293334961 ;  /* 0x3fb8aa3b09047820 */ /* 0x001fe20000400000 */
[--C-:B------:R-:W-:Y:S02]  /*2d870*/  FADD R9, R98, -R7.reuse ;  /* 0x8000000762097221 */ /* 0x100fe40000000000 */
[----:B------:R-:W-:Y:S01]  /*2d880*/  FMNMX R8, R65, R8, !PT ;  /* 0x0000000841087209 */ /* 0x000fe20007800000 */
[----:B------:R0:W-:Y:S03]  /*2d890*/  MUFU.EX2 R227, R4 ;  /* 0x0000000400e37308 */ /* 0x0001e60000000800 */
[----:B------:R-:W-:Y:S01]  /*2d8a0*/  FMNMX R8, R64, R8, !PT ;  /* 0x0000000840087209 */ /* 0x000fe20007800000 */
[----:B0-----:R-:W-:Y:S01]  /*2d8b0*/  FMUL R4, R9, 1.4426950216293334961 ;  /* 0x3fb8aa3b09047820 */ /* 0x001fe20000400000 */
[----:B------:R-:W-:-:S02]  /*2d8c0*/  FADD R9, R97, -R7 ;  /* 0x8000000761097221 */ /* 0x000fc40000000000 */
[----:B------:R-:W-:Y:S01]  /*2d8d0*/  FMNMX R8, R63, R8, !PT ;  /* 0x000000083f087209 */ /* 0x000fe20007800000 */
[----:B------:R0:W-:Y:S03]  /*2d8e0*/  MUFU.EX2 R225, R4 ;  /* 0x0000000400e17308 */ /* 0x0001e60000000800 */
[----:B------:R-:W-:Y:S01]  /*2d8f0*/  FMNMX R8, R62, R8, !PT ;  /* 0x000000083e087209 */ /* 0x000fe20007800000 */
[----:B0-----:R-:W-:Y:S01]  /*2d900*/  FMUL R4, R9, 1.4426950216293334961 ;  /* 0x3fb8aa3b09047820 */ /* 0x001fe20000400000 */
[----:B------:R-:W-:-:S03]  /*2d910*/  FADD R9, R96, -R7 ;  /* 0x8000000760097221 */ /* 0x000fc60000000000 */
[----:B------:R0:W-:Y:S01]  /*2d920*/  MUFU.EX2 R223, R4 ;  /* 0x0000000400df7308 */ /* 0x0001e20000000800 */
[----:B------:R-:W-:Y:S01]  /*2d930*/  FMNMX R8, R61, R8, !PT ;  /* 0x000000083d087209 */ /* 0x000fe20007800000 */
[----:B0-----:R-:W-:Y:S01]  /*2d940*/  FMUL R4, R9, 1.4426950216293334961 ;  /* 0x3fb8aa3b09047820 */ /* 0x001fe20000400000 */
[----:B------:R-:W-:-:S05]  /*2d950*/  FADD R9, R95, -R7 ;  /* 0x800000075f097221 */ /* 0x000fca0000000000 */
[----:B------:R0:W-:Y:S01]  /*2d960*/  MUFU.EX2 R221, R4 ;  /* 0x0000000400dd7308 */ /* 0x0001e20000000800 */
[----:B------:R-:W-:Y:S01]  /*2d970*/  FMNMX R8, R60, R8, !PT ;  /* 0x000000083c087209 */ /* 0x000fe20007800000 */
[----:B0-----:R-:W-:Y:S01]  /*2d980*/  FMUL R4, R9, 1.4426950216293334961 ;  /* 0x3fb8aa3b09047820 */ /* 0x001fe20000400000 */
[----:B------:R-:W-:-:S05]  /*2d990*/  FADD R9, R94, -R7 ;  /* 0x800000075e097221 */ /* 0x000fca0000000000 */
[----:B------:R0:W-:Y:S01]  /*2d9a0*/  MUFU.EX2 R218, R4 ;  /* 0x0000000400da7308 */ /* 0x0001e20000000800 */
[----:B------:R-:W-:Y:S01]  /*2d9b0*/  FMNMX R8, R59, R8, !PT ;  /* 0x000000083b087209 */ /* 0x000fe20007800000 */
[----:B0-----:R-:W-:Y:S01]  /*2d9c0*/  FMUL R4, R9, 1.4426950216293334961 ;  /* 0x3fb8aa3b09047820 */ /* 0x001fe20000400000 */
[----:B------:R-:W-:Y:S02]  /*2d9d0*/  FADD R9, R93, -R7 ;  /* 0x800000075d097221 */ /* 0x000fe40000000000 */
[----:B------:R-:W-:-:S03]  /*2d9e0*/  FMNMX R8, R58, R8, !PT ;  /* 0x000000083a087209 */ /* 0x000fc60007800000 */
[----:B------:R0:W-:Y:S01]  /*2d9f0*/  MUFU.EX2 R217, R4 ;  /* 0x0000000400d97308 */ /* 0x0001e20000000800 */
[----:B------:R-:W-:Y:S01]  /*2da00*/  STL [R1+0x6b4], R18 ;  /* 0x0006b41201007387 */ /* 0x000fe20000100800 */
[----:B------:R-:W-:-:S03]  /*2da10*/  FMNMX R8, R57, R8, !PT ;  /* 0x0000000839087209 */ /* 0x000fc60007800000 */
[----:B------:R-:W2:Y:S01]  /*2da20*/  LDL.LU R99, [R1+0x1f60] ;  /* 0x001f600001637983 */ /* 0x000ea20000300800 */
[----:B0-----:R-:W-:Y:S01]  /*2da30*/  FMUL R4, R9, 1.4426950216293334961 ;  /* 0x3fb8aa3b09047820 */ /* 0x001fe20000400000 */
[----:B------:R-:W-:Y:S02]  /*2da40*/  FADD R9, R92, -R7 ;  /* 0x800000075c097221 */ /* 0x000fe40000000000 */
[----:B---3--:R-:W-:Y:S01]  /*2da50*/  STL [R1+0x6b8], R17 ;  /* 0x0006b81101007387 */ /* 0x008fe20000100800 */
[----:B------:R0:W-:Y:S03]  /*2da60*/  MUFU.EX2 R213, R4 ;  /* 0x0000000400d57308 */ /* 0x0001e60000000800 */
[----:B------:R-:W3:Y:S01]  /*2da70*/  LDL.LU R98, [R1+0x1f5c] ;  /* 0x001f5c0001627983 */ /* 0x000ee20000300800 */
[----:B------:R-:W-:-:S03]  /*2da80*/  FMNMX R8, R56, R8, !PT ;  /* 0x0000000838087209 */ /* 0x000fc60007800000 */
[----:B------:R-:W-:Y:S01]  /*2da90*/  STL [R1+0x6b0], R16 ;  /* 0x0006b01001007387 */ /* 0x000fe20000100800 */
[----:B0-----:R-:W-:Y:S01]  /*2daa0*/  FMUL R4, R9, 1.4426950216293334961 ;  /* 0x3fb8aa3b09047820 */ /* 0x001fe20000400000 */
[----:B------:R-:W-:Y:S02]  /*2dab0*/  FADD R9, R91, -R7 ;  /* 0x800000075b097221 */ /* 0x000fe40000000000 */
[----:B------:R0:W-:Y:S01]  /*2dac0*/  STL [R1+0x6ac], R15 ;  /* 0x0006ac0f01007387 */ /* 0x0001e20000100800 */
[----:B------:R1:W-:Y:S03]  /*2dad0*/  MUFU.EX2 R212, R4 ;  /* 0x0000000400d47308 */ /* 0x0003e60000000800 */
[----:B------:R-:W3:Y:S01]  /*2dae0*/  LDL.LU R97, [R1+0x1f58] ;  /* 0x001f580001617983 */ /* 0x000ee20000300800 */
[----:B------:R-:W-:-:S03]  /*2daf0*/  FMNMX R8, R55, R8, !PT ;  /* 0x0000000837087209 */ /* 0x000fc60007800000 */
[----:B------:R2:W-:Y:S01]  /*2db00*/  STL [R1+0x610], R11 ;  /* 0x0006100b01007387 */ /* 0x0005e20000100800 */
[----:B-1----:R-:W-:-:S03]  /*2db10*/  FMUL R4, R9, 1.4426950216293334961 ;  /* 0x3fb8aa3b09047820 */ /* 0x002fc60000400000 */
[----:B------:R-:W3:Y:S01]  /*2db20*/  LDL.LU R96, [R1+0x1f54] ;  /* 0x001f540001607983 */ /* 0x000ee20000300800 */
[----:B------:R-:W-:Y:S01]  /*2db30*/  FADD R9, R90, -R7 ;  /* 0x800000075a097221 */ /* 0x000fe20000000000 */
[----:B------:R-:W-:-:S03]  /*2db40*/  FMNMX R8, R54, R8, !PT ;  /* 0x0000000836087209 */ /* 0x000fc60007800000 */
[----:B------:R-:W-:Y:S01]  /*2db50*/  FMUL R9, R9, 1.4426950216293334961 ;  /* 0x3fb8aa3b09097820 */ /* 0x000fe20000400000 */
[----:B------:R1:W-:Y:S01]  /*2db60*/  MUFU.EX2 R220, R4 ;  /* 0x0000000400dc7308 */ /* 0x0003e20000000800 */
[----:B------:R-:W-:-:S07]  /*2db70*/  FMNMX R8, R53, R8, !PT ;  /* 0x0000000835087209 */ /* 0x000fce0007800000 */
[----:B------:R0:W-:Y:S01]  /*2db80*/  MUFU.EX2 R216, R9 ;  /* 0x0000000900d87308 */ /* 0x0001e20000000800 */
[--C-:B-1----:R-:W-:Y:S01]  /*2db90*/  FADD R4, R89, -R7.reuse ;  /* 0x8000000759047221 */ /* 0x102fe20000000000 */
[----:B------:R-:W-:Y:S01]  /*2dba0*/  FMNMX R8, R52, R8, !PT ;  /* 0x0000000834087209 */ /* 0x000fe20007800000 */
[--C-:B0-----:R-:W-:Y:S02]  /*2dbb0*/  FADD R9, R88, -R7.reuse ;  /* 0x8000000758097221 */ /* 0x101fe40000000000 */
[----:B------:R-:W-:Y:S01]  /*2dbc0*/  FMUL R4, R4, 1.4426950216293334961 ;  /* 0x3fb8aa3b04047820 */ /* 0x000fe20000400000 */
[----:B------:R-:W-:Y:S01]  /*2dbd0*/  FMNMX R8, R51, R8, !PT ;  /* 0x0000000833087209 */ /* 0x000fe20007800000 */
[----:B------:R-:W-:Y:S02]  /*2dbe0*/  FMUL R15, R211, UR7 ;  /* 0x00000007d30f7c20 */ /* 0x000fe40008400000 */
[----:B------:R0:W-:Y:S01]  /*2dbf0*/  MUFU.EX2 R211, R4 ;  /* 0x0000000400d37308 */ /* 0x0001e20000000800 */
[----:B------:R-:W-:Y:S01]  /*2dc00*/  FMUL R16, R210, UR7 ;  /* 0x00000007d2107c20 */ /* 0x000fe20008400000 */
[----:B0-----:R-:W-:Y:S01]  /*2dc10*/  FMNMX R4, R49, R8, !PT ;  /* 0x0000000831047209 */ /* 0x001fe20007800000 */
[----:B------:R-:W-:Y:S01]  /*2dc20*/  FMUL R8, R9, 1.4426950216293334961 ;  /* 0x3fb8aa3b09087820 */ /* 0x000fe20000400000 */
[----:B------:R-:W-:-:S04]  /*2dc30*/  FADD R9, R87, -R7 ;  /* 0x8000000757097221 */ /* 0x000fc80000000000 */
[----:B------:R0:W-:Y:S01]  /*2dc40*/  MUFU.EX2 R210, R8 ;  /* 0x0000000800d27308 */ /* 0x0001e20000000800 */
[----:B------:R-:W-:Y:S01]  /*2dc50*/  FMUL R17, R207, UR7 ;  /* 0x00000007cf117c20 */ /* 0x000fe20008400000 */
[----:B0-----:R-:W-:Y:S01]  /*2dc60*/  FMUL R8, R9, 1.4426950216293334961 ;  /* 0x3fb8aa3b09087820 */ /* 0x001fe20000400000 */
[----:B------:R-:W-:-:S05]  /*2dc70*/  FADD R9, R86, -R7 ;  /* 0x8000000756097221 */ /* 0x000fca0000000000 */
[----:B------:R0:W-:Y:S02]  /*2dc80*/  MUFU.EX2 R207, R8 ;  /* 0x0000000800cf7308 */ /* 0x0001e40000000800 */
[----:B0-----:R-:W-:Y:S01]  /*2dc90*/  FMUL R8, R9, 1.4426950216293334961 ;  /* 0x3fb8aa3b09087820 */ /* 0x001fe20000400000 */
[--C-:B------:R-:W-:Y:S01]  /*2dca0*/  FADD R9, R85, -R7.reuse ;  /* 0x8000000755097221 */ /* 0x100fe20000000000 */
[----:B----4-:R0:W-:Y:S04]  /*2dcb0*/  STL [R1+0x614], R10 ;  /* 0x0006140a01007387 */ /* 0x0101e80000100800 */
[----:B------:R-:W4:Y:S04]  /*2dcc0*/  LDL.LU R95, [R1+0x1f50] ;  /* 0x001f5000015f7983 */ /* 0x000f280000300800 */
[----:B------:R-:W4:Y:S04]  /*2dcd0*/  LDL.LU R94, [R1+0x1f4c] ;  /* 0x001f4c00015e7983 */ /* 0x000f280000300800 */
[----:B------:R-:W3:Y:S04]  /*2dce0*/  LDL.LU R186, [R1+0xdd0] ;  /* 0x000dd00001ba7983 */ /* 0x000ee80000300800 */
[----:B------:R-:W4:Y:S04]  /*2dcf0*/  LDL.LU R93, [R1+0x1f48] ;  /* 0x001f4800015d7983 */ /* 0x000f280000300800 */
[----:B------:R-:W4:Y:S04]  /*2dd00*/  LDL.LU R92, [R1+0x1f44] ;  /* 0x001f4400015c7983 */ /* 0x000f280000300800 */
[----:B------:R-:W4:Y:S04]  /*2dd10*/  LDL.LU R91, [R1+0x1f40] ;  /* 0x001f4000015b7983 */ /* 0x000f280000300800 */
[----:B------:R-:W4:Y:S04]  /*2dd20*/  LDL.LU R90, [R1+0x1f3c] ;  /* 0x001f3c00015a7983 */ /* 0x000f280000300800 */
[----:B------:R-:W4:Y:S04]  /*2dd30*/  LDL.LU R89, [R1+0x1f38] ;  /* 0x001f380001597983 */ /* 0x000f280000300800 */
[----:B------:R-:W4:Y:S04]  /*2dd40*/  LDL.LU R88, [R1+0x1f34] ;  /* 0x001f340001587983 */ /* 0x000f280000300800 */
[----:B------:R-:W2:Y:S04]  /*2dd50*/  LDL R168, [R1+0x123c] ;  /* 0x00123c0001a87983 */ /* 0x000ea80000100800 */
[----:B------:R-:W3:Y:S04]  /*2dd60*/  LDL R20, [R1+0x121c] ;  /* 0x00121c0001147983 */ /* 0x000ee80000100800 */
[----:B------:R-:W4:Y:S04]  /*2dd70*/  LDL.LU R87, [R1+0x1f30] ;  /* 0x001f300001577983 */ /* 0x000f280000300800 */
[----:B------:R-:W4:Y:S04]  /*2dd80*/  LDL.LU R86, [R1+0x1f2c] ;  /* 0x001f2c0001567983 */ /* 0x000f280000300800 */
[----:B------:R-:W4:Y:S04]  /*2dd90*/  LDL.LU R85, [R1+0x1f28] ;  /* 0x001f280001557983 */ /* 0x000f280000300800 */
[----:B------:R-:W4:Y:S04]  /*2dda0*/  LDL R23, [R1+0x1240] ;  /* 0x0012400001177983 */ /* 0x000f280000100800 */
[----:B------:R-:W4:Y:S01]  /*2ddb0*/  LDL R22, [R1+0x1220] ;  /* 0x0012200001167983 */ /* 0x000f220000100800 */
[----:B------:R1:W-:Y:S02]  /*2ddc0*/  MUFU.EX2 R203, R8 ;  /* 0x0000000800cb7308 */ /* 0x0003e40000000800 */
[----:B-1----:R-:W-:Y:S01]  /*2ddd0*/  FMUL R8, R9, 1.4426950216293334961 ;  /* 0x3fb8aa3b09087820 */ /* 0x002fe20000400000 */
[----:B------:R-:W-:Y:S01]  /*2dde0*/  FADD R9, R84, -R7 ;  /* 0x8000000754097221 */ /* 0x000fe20000000000 */
[----:B------:R-:W-:Y:S01]  /*2ddf0*/  FSEL R17, R17, -INF , !P1 ;  /* 0xff80000011117808 */ /* 0x000fe20004800000 */
[----:B------:R-:W4:Y:S03]  /*2de00*/  LDL.LU R84, [R1+0x1f24] ;  /* 0x001f240001547983 */ /* 0x000f260000300800 */
[----:B------:R1:W-:Y:S02]  /*2de10*/  MUFU.EX2 R202, R8 ;  /* 0x0000000800ca7308 */ /* 0x0003e40000000800 */
[----:B-1----:R-:W-:-:S06]  /*2de20*/  FMUL R8, R9, 1.4426950216293334961 ;  /* 0x3fb8aa3b09087820 */ /* 0x002fcc0000400000 */
[----:B------:R-:W-:Y:S01]  /*2de30*/  MUFU.EX2 R200, R8 ;  /* 0x0000000800c87308 */ /* 0x000fe20000000800 */
[----:B------:R-:W-:Y:S02]  /*2de40*/  FADD R19, R83, -R7 ;  /* 0x8000000753137221 */ /* 0x000fe40000000000 */
[----:B------:R-:W4:Y:S01]  /*2de50*/  LDL.LU R83, [R1+0x1f20] ;  /* 0x001f200001537983 */ /* 0x000f220000300800 */
[----:B------:R-:W-:Y:S01]  /*2de60*/  FMUL R18, R206, UR7 ;  /* 0x00000007ce127c20 */ /* 0x000fe20008400000 */
[----:B------:R-:W-:-:S04]  /*2de70*/  FMUL R19, R19, 1.4426950216293334961 ;  /* 0x3fb8aa3b13137820 */ /* 0x000fc80000400000 */
[----:B------:R1:W-:Y:S02]  /*2de80*/  MUFU.EX2 R209, R19 ;  /* 0x0000001300d17308 */ /* 0x0003e40000000800 */
[----:B-1----:R-:W-:Y:S01]  /*2de90*/  FADD R19, R79, -R7 ;  /* 0x800000074f137221 */ /* 0x002fe20000000000 */
[----:B------:R-:W-:Y:S02]  /*2dea0*/  FSEL R18, R18, -INF , !P0 ;  /* 0xff80000012127808 */ /* 0x000fe40004000000 */
[----:B--2---:R-:W-:-:S04]  /*2deb0*/  IADD3 R8, P1, R168, UR5, RZ ;  /* 0x00000005a8087c10 */ /* 0x004fc8000ff3e0ff */
[----:B---3--:R-:W-:Y:S01]  /*2dec0*/  IADD3.X R9, R20, UR10, RZ, P1, !PT ;  /* 0x0000000a14097c10 */ /* 0x008fe20008ffe4ff */
[--C-:B------:R-:W-:Y:S02]  /*2ded0*/  FADD R20, R82, -R7.reuse ;  /* 0x8000000752147221 */ /* 0x100fe40000000000 */
[----:B------:R-:W2:Y:S04]  /*2dee0*/  LDL.LU R82, [R1+0x1f1c] ;  /* 0x001f1c0001527983 */ /* 0x000ea80000300800 */
[----:B------:R1:W3:Y:S04]  /*2def0*/  LDG.E.U8 R173, desc[UR8][R8.64] ;  /* 0x0000000808ad7981 */ /* 0x0002e8000c1e1100 */
[----:B------:R-:W2:Y:S01]  /*2df00*/  LDL R170, [R1+0xdcc] ;  /* 0x000dcc0001aa7983 */ /* 0x000ea20000100800 */
[----:B-1----:R-:W-:Y:S01]  /*2df10*/  FMUL R8, R20, 1.4426950216293334961 ;  /* 0x3fb8aa3b14087820 */ /* 0x002fe20000400000 */
[----:B------:R-:W-:-:S02]  /*2df20*/  FADD R9, R81, -R7 ;  /* 0x8000000751097221 */ /* 0x000fc40000000000 */
[----:B------:R-:W2:Y:S01]  /*2df30*/  LDL.LU R81, [R1+0x1f18] ;  /* 0x001f180001517983 */ /* 0x000ea20000300800 */
[----:B------:R1:W-:Y:S03]  /*2df40*/  MUFU.EX2 R208, R8 ;  /* 0x0000000800d07308 */ /* 0x0003e60000000800 */
[----:B------:R-:W2:Y:S04]  /*2df50*/  LDL R169, [R1+0x1224] ;  /* 0x0012240001a97983 */ /* 0x000ea80000100800 */
[----:B------:R-:W2:Y:S01]  /*2df60*/  LDL R168, [R1+0x11ec] ;  /* 0x0011ec0001a87983 */ /* 0x000ea20000100800 */
[----:B-1----:R-:W-:Y:S01]  /*2df70*/  FMUL R8, R9, 1.4426950216293334961 ;  /* 0x3fb8aa3b09087820 */ /* 0x002fe20000400000 */
[----:B------:R-:W-:-:S02]  /*2df80*/  FADD R9, R80, -R7 ;  /* 0x8000000750097221 */ /* 0x000fc40000000000 */
[----:B------:R-:W2:Y:S01]  /*2df90*/  LDL.LU R80, [R1+0x1f14] ;  /* 0x001f140001507983 */ /* 0x000ea20000300800 */
[----:B------:R1:W-:Y:S03]  /*2dfa0*/  MUFU.EX2 R206, R8 ;  /* 0x0000000800ce7308 */ /* 0x0003e60000000800 */
[----:B------:R-:W2:Y:S01]  /*2dfb0*/  LDL.LU R79, [R1+0x1f10] ;  /* 0x001f1000014f7983 */ /* 0x000ea20000300800 */
[----:B-1----:R-:W-:-:S04]  /*2dfc0*/  FMUL R8, R9, 1.4426950216293334961 ;  /* 0x3fb8aa3b09087820 */ /* 0x002fc80000400000 */
[----:B------:R4:W-:Y:S02]  /*2dfd0*/  MUFU.EX2 R205, R8 ;  /* 0x0000000800cd7308 */ /* 0x0009e40000000800 */
[----:B----4-:R-:W-:Y:S02]  /*2dfe0*/  IADD3 R8, P1, R23, UR5, RZ ;  /* 0x0000000517087c10 */ /* 0x010fe4000ff3e0ff */
[----:B------:R-:W4:Y:S02]  /*2dff0*/  LDL R23, [R1+0x1228] ;  /* 0x0012280001177983 */ /* 0x000f240000100800 */
[----:B------:R-:W-:Y:S02]  /*2e000*/  IADD3.X R9, R22, UR10, RZ, P1, !PT ;  /* 0x0000000a16097c10 */ /* 0x000fe40008ffe4ff */
[----:B------:R-:W4:Y:S04]  /*2e010*/  LDL R22, [R1+0x1208] ;  /* 0x0012080001167983 */ /* 0x000f280000100800 */
[----:B------:R1:W4:Y:S01]  /*2e020*/  LDG.E.U8 R172, desc[UR8][R8.64] ;  /* 0x0000000808ac7981 */ /* 0x000322000c1e1100 */
[----:B------:R-:W-:-:S02]  /*2e030*/  FMNMX R4, R18, R4, !PT ;  /* 0x0000000412047209 */ /* 0x000fc40007800000 */
[----:B------:R-:W-:Y:S02]  /*2e040*/  FSEL R16, R16, -INF , !P2 ;  /* 0xff80000010107808 */ /* 0x000fe40005000000 */
[----:B------:R-:W-:Y:S01]  /*2e050*/  FMNMX R4, R17, R4, !PT ;  /* 0x0000000411047209 */ /* 0x000fe20007800000 */
[----:B------:R-:W-:Y:S01]  /*2e060*/  FMUL R11, R214, UR7 ;  /* 0x00000007d60b7c20 */ /* 0x000fe20008400000 */
[----:B------:R-:W-:Y:S02]  /*2e070*/  FSEL R15, R15, -INF , !P3 ;  /* 0xff8000000f0f7808 */ /* 0x000fe40005800000 */
[----:B------:R-:W-:Y:S01]  /*2e080*/  FMNMX R4, R16, R4, !PT ;  /* 0x0000000410047209 */ /* 0x000fe20007800000 */
[----:B0-----:R-:W-:Y:S01]  /*2e090*/  FMUL R10, R215, UR7 ;  /* 0x00000007d70a7c20 */ /* 0x001fe20008400000 */
[----:B------:R-:W-:Y:S02]  /*2e0a0*/  FSEL R11, R11, -INF , !P4 ;  /* 0xff8000000b0b7808 */ /* 0x000fe40006000000 */
[----:B------:R-:W-:-:S02]  /*2e0b0*/  FMNMX R4, R15, R4, !PT ;  /* 0x000000040f047209 */ /* 0x000fc40007800000 */
[----:B------:R-:W-:Y:S02]  /*2e0c0*/  FSEL R10, R10, -INF , !P5 ;  /* 0xff8000000a0a7808 */ /* 0x000fe40006800000 */
[----:B------:R-:W-:-:S04]  /*2e0d0*/  FMNMX R4, R11, R4, !PT ;  /* 0x000000040b047209 */ /* 0x000fc80007800000 */
[----:B------:R-:W-:-:S05]  /*2e0e0*/  FMNMX R4, R10, R4, !PT ;  /* 0x000000040a047209 */ /* 0x000fca0007800000 */
[----:B------:R-:W0:Y:S01]  /*2e0f0*/  SHFL.BFLY PT, R21, R4, 0x2, 0x1f ;  /* 0x0c401f0004157f89 */ /* 0x000e2200000e0000 */
[--C-:B------:R-:W-:Y:S01]  /*2e100*/  FADD R20, R78, -R7.reuse ;  /* 0x800000074e147221 */ /* 0x100fe20000000000 */
[----:B------:R-:W-:Y:S01]  /*2e110*/  FMUL R19, R19, 1.4426950216293334961 ;  /* 0x3fb8aa3b13137820 */ /* 0x000fe20000400000 */
[--C-:B-1----:R-:W-:Y:S01]  /*2e120*/  FADD R9, R77, -R7.reuse ;  /* 0x800000074d097221 */ /* 0x102fe20000000000 */
[----:B------:R-:W4:Y:S01]  /*2e130*/  LDL.LU R78, [R1+0x1f0c] ;  /* 0x001f0c00014e7983 */ /* 0x000f220000300800 */
[----:B0-----:R-:W-:Y:S01]  /*2e140*/  FMNMX R4, R4, R21, !PT ;  /* 0x0000001504047209 */ /* 0x001fe20007800000 */
[----:B------:R-:W-:Y:S01]  /*2e150*/  FMUL R8, R20, 1.4426950216293334961 ;  /* 0x3fb8aa3b14087820 */ /* 0x000fe20000400000 */
[----:B------:R-:W-:Y:S01]  /*2e160*/  MUFU.EX2 R204, R19 ;  /* 0x0000001300cc7308 */ /* 0x000fe20000000800 */
[----:B------:R-:W4:Y:S04]  /*2e170*/  LDL.LU R77, [R1+0x1f08] ;  /* 0x001f0800014d7983 */ /* 0x000f280000300800 */
[----:B------:R-:W0:Y:S03]  /*2e180*/  SHFL.BFLY PT, R21, R4, 0x1, 0x1f ;  /* 0x0c201f0004157f89 */ /* 0x000e2600000e0000 */
[----:B------:R1:W-:Y:S01]  /*2e190*/  MUFU.EX2 R201, R8 ;  /* 0x0000000800c97308 */ /* 0x0003e20000000800 */
[----:B------:R-:W4:Y:S01]  /*2e1a0*/  LDL R174, [R1+0x122c] ;  /* 0x00122c0001ae7983 */ /* 0x000f220000100800 */
[----:B-1----:R-:W-:-:S04]  /*2e1b0*/  FADD R8, R76, -R7 ;  /* 0x800000074c087221 */ /* 0x002fc80000000000 */
[----:B------:R-:W-:Y:S01]  /*2e1c0*/  FMUL R8, R8, 1.4426950216293334961 ;  /* 0x3fb8aa3b08087820 */ /* 0x000fe20000400000 */
[----:B0-----:R-:W-:Y:S01]  /*2e1d0*/  FMNMX R19, R4, R21, !PT ;  /* 0x0000001504137209 */ /* 0x001fe20007800000 */
[----:B------:R-:W-:Y:S02]  /*2e1e0*/  FMUL R4, R9, 1.4426950216293334961 ;  /* 0x3fb8aa3b09047820 */ /* 0x000fe40000400000 */
[----:B------:R-:W-:Y:S08]  /*2e1f0*/  MUFU.EX2 R198, R8 ;  /* 0x0000000800c67308 */ /* 0x000ff00000000800 */
[----:B------:R2:W-:Y:S01]  /*2e200*/  MUFU.EX2 R199, R4 ;  /* 0x0000000400c77308 */ /* 0x0005e20000000800 */
[----:B---3--:R0:W-:Y:S01]  /*2e210*/  STL [R1+0x60c], R173 ;  /* 0x00060cad01007387 */ /* 0x0081e20000100800 */
[----:B--2---:R-:W-:-:S03]  /*2e220*/  FMNMX R4, R19, R170, !PT ;  /* 0x000000aa13047209 */ /* 0x004fc60007800000 */
[----:B------:R-:W2:Y:S04]  /*2e230*/  LDL R20, [R1+0x120c] ;  /* 0x00120c0001147983 */ /* 0x000ea80000100800 */
[----:B------:R-:W3:Y:S01]  /*2e240*/  LDL.LU R76, [R1+0x1f04] ;  /* 0x001f0400014c7983 */ /* 0x000ee20000300800 */
[----:B------:R-:W-:-:S03]  /*2e250*/  FADD R170, R75, -R4 ;  /* 0x800000044baa7221 */ /* 0x000fc60000000000 */
[----:B------:R-:W3:Y:S01]  /*2e260*/  LDL.LU R75, [R1+0x1f00] ;  /* 0x001f0000014b7983 */ /* 0x000ee20000300800 */
[----:B------:R-:W-:-:S03]  /*2e270*/  IADD3 R8, P1, R169, UR5, RZ ;  /* 0x00000005a9087c10 */ /* 0x000fc6000ff3e0ff */
[----:B0-----:R-:W3:Y:S01]  /*2e280*/  LDL R173, [R1+0x1210] ;  /* 0x0012100001ad7983 */ /* 0x001ee20000100800 */
[----:B------:R-:W-:-:S03]  /*2e290*/  IADD3.X R9, R168, UR10, RZ, P1, !PT ;  /* 0x0000000aa8097c10 */ /* 0x000fc60008ffe4ff */
[----:B------:R-:W3:Y:S04]  /*2e2a0*/  LDL R19, [R1+0x11f0] ;  /* 0x0011f00001137983 */ /* 0x000ee80000100800 */
[----:B------:R4:W3:Y:S01]  /*2e2b0*/  LDG.E.U8 R181, desc[UR8][R8.64] ;  /* 0x0000000808b57981 */ /* 0x0008e2000c1e1100 */
[--C-:B------:R-:W-:Y:S01]  /*2e2c0*/  FADD R169, R74, -R4.reuse ;  /* 0x800000044aa97221 */ /* 0x100fe20000000000 */
[----:B------:R-:W-:Y:S02]  /*2e2d0*/  FADD R168, R73, -R4 ;  /* 0x8000000449a87221 */ /* 0x000fe40000000000 */
[----:B------:R-:W3:Y:S04]  /*2e2e0*/  LDL.LU R74, [R1+0x1efc] ;  /* 0x001efc00014a7983 */ /* 0x000ee80000300800 */
[----:B------:R-:W3:Y:S01]  /*2e2f0*/  LDL.LU R73, [R1+0x1ef8] ;  /* 0x001ef80001497983 */ /* 0x000ee20000300800 */
[----:B----4-:R-:W-:-:S04]  /*2e300*/  IADD3 R8, P1, R23, UR5, RZ ;  /* 0x0000000517087c10 */ /* 0x010fc8000ff3e0ff */
[----:B------:R-:W-:Y:S01]  /*2e310*/  IADD3.X R9, R22, UR10, RZ, P1, !PT ;  /* 0x0000000a16097c10 */ /* 0x000fe20008ffe4ff */
[--C-:B------:R-:W-:Y:S01]  /*2e320*/  FADD R23, R72, -R4.reuse ;  /* 0x8000000448177221 */ /* 0x100fe20000000000 */
[----:B------:R0:W-:Y:S04]  /*2e330*/  STL [R1+0x608], R172 ;  /* 0x000608ac01007387 */ /* 0x0001e80000100800 */
[----:B------:R-:W4:Y:S04]  /*2e340*/  LDL R177, [R1+0x1214] ;  /* 0x0012140001b17983 */ /* 0x000f280000100800 */
[----:B------:R1:W4:Y:S04]  /*2e350*/  LDG.E.U8 R178, desc[UR8][R8.64] ;  /* 0x0000000808b27981 */ /* 0x000328000c1e1100 */
[----:B------:R-:W4:Y:S04]  /*2e360*/  LDL.LU R72, [R1+0x1ef4] ;  /* 0x001ef40001487983 */ /* 0x000f280000300800 */
[----:B0-----:R-:W4:Y:S01]  /*2e370*/  LDL R172, [R1+0x11f4] ;  /* 0x0011f40001ac7983 */ /* 0x001f220000100800 */
[----:B------:R-:W-:-:S03]  /*2e380*/  FADD R22, R71, -R4 ;  /* 0x8000000447167221 */ /* 0x000fc60000000000 */
[----:B------:R-:W4:Y:S01]  /*2e390*/  LDL.LU R71, [R1+0x1ef0] ;  /* 0x001ef00001477983 */ /* 0x000f220000300800 */
[----:B------:R-:W-:-:S03]  /*2e3a0*/  FADD R21, R70, -R4 ;  /* 0x8000000446157221 */ /* 0x000fc60000000000 */
[----:B------:R-:W4:Y:S04]  /*2e3b0*/  LDL R176, [R1+0x1218] ;  /* 0x0012180001b07983 */ /* 0x000f280000100800 */
[----:B------:R-:W4:Y:S04]  /*2e3c0*/  LDL.LU R70, [R1+0x1eec] ;  /* 0x001eec0001467983 */ /* 0x000f280000300800 */
[----:B------:R-:W4:Y:S01]  /*2e3d0*/  LDL R175, [R1+0x11f8] ;  /* 0x0011f80001af7983 */ /* 0x000f220000100800 */
[----:B------:R-:W-:Y:S01]  /*2e3e0*/  ISETP.NE.AND P0, PT, R186, RZ, PT ;  /* 0x000000ffba00720c */ /* 0x000fe20003f05270 */
[----:B------:R-:W-:Y:S01]  /*2e3f0*/  FADD R186, R67, -R4 ;  /* 0x8000000443ba7221 */ /* 0x000fe20000000000 */
[----:B-1----:R-:W-:-:S04]  /*2e400*/  IADD3 R8, P1, R174, UR5, RZ ;  /* 0x00000005ae087c10 */ /* 0x002fc8000ff3e0ff */
[----:B--2---:R-:W-:Y:S01]  /*2e410*/  IADD3.X R9, R20, UR10, RZ, P1, !PT ;  /* 0x0000000a14097c10 */ /* 0x004fe20008ffe4ff */
[----:B------:R-:W-:Y:S02]  /*2e420*/  FADD R20, R69, -R4 ;  /* 0x8000000445147221 */ /* 0x000fe40000000000 */
[----:B------:R-:W2:Y:S04]  /*2e430*/  LDL.LU R69, [R1+0x1ee8] ;  /* 0x001ee80001457983 */ /* 0x000ea80000300800 */
[----:B------:R3:W2:Y:S02]  /*2e440*/  LDG.E.U8 R251, desc[UR8][R8.64] ;  /* 0x0000000808fb7981 */ /* 0x0006a4000c1e1100 */
[----:B---3--:R-:W-:-:S04]  /*2e450*/  IADD3 R8, P1, R173, UR5, RZ ;  /* 0x00000005ad087c10 */ /* 0x008fc8000ff3e0ff */
[----:B------:R-:W-:Y:S01]  /*2e460*/  IADD3.X R9, R19, UR10, RZ, P1, !PT ;  /* 0x0000000a13097c10 */ /* 0x000fe20008ffe4ff */
[----:B------:R-:W-:Y:S01]  /*2e470*/  STL [R1+0x604], R181 ;  /* 0x000604b501007387 */ /* 0x000fe20000100800 */
[----:B------:R-:W-:-:S03]  /*2e480*/  FADD R19, R68, -R4 ;  /* 0x8000000444137221 */ /* 0x000fc60000000000 */
[----:B------:R-:W2:Y:S04]  /*2e490*/  LDL.LU R68, [R1+0x1ee4] ;  /* 0x001ee40001447983 */ /* 0x000ea80000300800 */
[----:B------:R-:W3:Y:S04]  /*2e4a0*/  LDL R174, [R1+0x11fc] ;  /* 0x0011fc0001ae7983 */ /* 0x000ee80000100800 */
[----:B------:R-:W2:Y:S04]  /*2e4b0*/  LDL R173, [R1+0xe18] ;  /* 0x000e180001ad7983 */ /* 0x000ea80000100800 */
[----:B------:R4:W2:Y:S04]  /*2e4c0*/  LDG.E.U8 R250, desc[UR8][R8.64] ;  /* 0x0000000808fa7981 */ /* 0x0008a8000c1e1100 */
[----:B------:R-:W2:Y:S01]  /*2e4d0*/  LDL.LU R67, [R1+0x1ee0] ;  /* 0x001ee00001437983 */ /* 0x000ea20000300800 */
[----:B----4-:R-:W-:-:S03]  /*2e4e0*/  IADD3 R8, P1, R177, UR5, RZ ;  /* 0x00000005b1087c10 */ /* 0x010fc6000ff3e0ff */
[----:B------:R0:W-:Y:S04]  /*2e4f0*/  STL [R1+0x600], R178 ;  /* 0x000600b201007387 */ /* 0x0001e80000100800 */
[----:B------:R-:W4:Y:S01]  /*2e500*/  LDL R185, [R1+0x1200] ;  /* 0x0012000001b97983 */ /* 0x000f220000100800 */
[----:B------:R-:W-:-:S03]  /*2e510*/  IADD3.X R9, R172, UR10, RZ, P1, !PT ;  /* 0x0000000aac097c10 */ /* 0x000fc60008ffe4ff */
[----:B------:R-:W4:Y:S01]  /*2e520*/  LDL R172, [R1+0xe1c] ;  /* 0x000e1c0001ac7983 */ /* 0x000f220000100800 */
[--C-:B0-----:R-:W-:Y:S01]  /*2e530*/  FADD R178, R66, -R4.reuse ;  /* 0x8000000442b27221 */ /* 0x101fe20000000000 */
[--C-:B------:R-:W-:Y:S02]  /*2e540*/  FADD R177, R65, -R4.reuse ;  /* 0x8000000441b17221 */ /* 0x100fe40000000000 */
[----:B------:R-:W4:Y:S04]  /*2e550*/  LDL.LU R66, [R1+0x1edc] ;  /* 0x001edc0001427983 */ /* 0x000f280000300800 */
[----:B------:R-:W4:Y:S04]  /*2e560*/  LDL.LU R65, [R1+0x1ed8] ;  /* 0x001ed80001417983 */ /* 0x000f280000300800 */
[----:B------:R-:W4:Y:S04]  /*2e570*/  LDL R184, [R1+0x1204] ;  /* 0x0012040001b87983 */ /* 0x000f280000100800 */
[----:B------:R0:W4:Y:S04]  /*2e580*/  LDG.E.U8 R249, desc[UR8][R8.64] ;  /* 0x0000000808f97981 */ /* 0x000128000c1e1100 */
[----:B------:R-:W4:Y:S01]  /*2e590*/  LDL R183, [R1+0xe20] ;  /* 0x000e200001b77983 */ /* 0x000f220000100800 */
[----:B0-----:R-:W-:Y:S01]  /*2e5a0*/  IADD3 R8, P1, R176, UR5, RZ ;  /* 0x00000005b0087c10 */ /* 0x001fe2000ff3e0ff */
[----:B------:R-:W-:-:S02]  /*2e5b0*/  FADD R176, R64, -R4 ;  /* 0x8000000440b07221 */ /* 0x000fc40000000000 */
[----:B------:R-:W4:Y:S01]  /*2e5c0*/  LDL.LU R64, [R1+0x1ed4] ;  /* 0x001ed40001407983 */ /* 0x000f220000300800 */
[----:B------:R-:W-:Y:S01]  /*2e5d0*/  IADD3.X R9, R175, UR10, RZ, P1, !PT ;  /* 0x0000000aaf097c10 */ /* 0x000fe20008ffe4ff */
[----:B------:R-:W-:Y:S02]  /*2e5e0*/  FADD R175, R63, -R4 ;  /* 0x800000043faf7221 */ /* 0x000fe40000000000 */
[----:B------:R-:W4:Y:S04]  /*2e5f0*/  LDL.LU R63, [R1+0x1ed0] ;  /* 0x001ed000013f7983 */ /* 0x000f280000300800 */
[----:B------:R-:W4:Y:S04]  /*2e600*/  LDL R182, [R1+0xe28] ;  /* 0x000e280001b67983 */ /* 0x000f280000100800 */
[----:B------:R-:W4:Y:S04]  /*2e610*/  LDL R181, [R1+0xe24] ;  /* 0x000e240001b57983 */ /* 0x000f280000100800 */
[----:B------:R3:W4:Y:S01]  /*2e620*/  LDG.E.U8 R248, desc[UR8][R8.64] ;  /* 0x0000000808f87981 */ /* 0x000722000c1e1100 */
[----:B------:R-:W-:Y:S01]  /*2e630*/  FMUL R170, R170, 1.4426950216293334961 ;  /* 0x3fb8aa3baaaa7820 */ /* 0x000fe20000400000 */
[----:B------:R-:W-:Y:S01]  /*2e640*/  FMUL R169, R169, 1.4426950216293334961 ;  /* 0x3fb8aa3ba9a97820 */ /* 0x000fe20000400000 */
[----:B------:R-:W-:Y:S01]  /*2e650*/  FMUL R168, R168, 1.4426950216293334961 ;  /* 0x3fb8aa3ba8a87820 */ /* 0x000fe20000400000 */
[----:B------:R-:W-:-:S03]  /*2e660*/  FMUL R23, R23, 1.4426950216293334961 ;  /* 0x3fb8aa3b17177820 */ /* 0x000fc60000400000 */
[----:B------:R-:W-:Y:S01]  /*2e670*/  MUFU.EX2 R170, R170 ;  /* 0x000000aa00aa7308 */ /* 0x000fe20000000800 */
[----:B------:R-:W-:-:S07]  /*2e680*/  FMUL R22, R22, 1.4426950216293334961 ;  /* 0x3fb8aa3b16167820 */ /* 0x000fce0000400000 */
[----:B------:R-:W0:Y:S01]  /*2e690*/  MUFU.EX2 R169, R169 ;  /* 0x000000a900a97308 */ /* 0x000e220000000800 */
[----:B------:R-:W-:Y:S01]  /*2e6a0*/  FMUL R21, R21, 1.4426950216293334961 ;  /* 0x3fb8aa3b15157820 */ /* 0x000fe20000400000 */
[----:B------:R-:W-:-:S06]  /*2e6b0*/  FADD R18, R18, -R4 ;  /* 0x8000000412127221 */ /* 0x000fcc0000000000 */
[----:B------:R-:W1:Y:S01]  /*2e6c0*/  MUFU.EX2 R168, R168 ;  /* 0x000000a800a87308 */ /* 0x000e620000000800 */
[----:B------:R-:W-:-:S07]  /*2e6d0*/  FMUL R20, R20, 1.4426950216293334961 ;  /* 0x3fb8aa3b14147820 */ /* 0x000fce0000400000 */
        /* <DEDUP_REMOVED lines=12> */
[----:B------:R-:W1:Y:S08]  /*2e7a0*/  MUFU.EX2 R178, R178 ;  /* 0x000000b200b27308 */ /* 0x000e700000000800 */
[----:B------:R-:W1:Y:S08]  /*2e7b0*/  MUFU.EX2 R177, R177 ;  /* 0x000000b100b17308 */ /* 0x000e700000000800 */
[----:B------:R-:W1:Y:S01]  /*2e7c0*/  MUFU.EX2 R176, R176 ;  /* 0x000000b000b07308 */ /* 0x000e620000000800 */
[----:B---3--:R-:W-:-:S04]  /*2e7d0*/  IADD3 R8, P1, R174, UR5, RZ ;  /* 0x00000005ae087c10 */ /* 0x008fc8000ff3e0ff */
[----:B--2---:R-:W-:-:S05]  /*2e7e0*/  IADD3.X R9, R173, UR10, RZ, P1, !PT ;  /* 0x0000000aad097c10 */ /* 0x004fca0008ffe4ff */
[----:B------:R4:W2:Y:S02]  /*2e7f0*/  LDG.E.U8 R247, desc[UR8][R8.64] ;  /* 0x0000000808f77981 */ /* 0x0008a4000c1e1100 */
[----:B----4-:R-:W-:-:S04]  /*2e800*/  IADD3 R8, P1, R185, UR5, RZ ;  /* 0x00000005b9087c10 */ /* 0x010fc8000ff3e0ff */
[----:B------:R-:W-:-:S05]  /*2e810*/  IADD3.X R9, R172, UR10, RZ, P1, !PT ;  /* 0x0000000aac097c10 */ /* 0x000fca0008ffe4ff */
[----:B------:R3:W4:Y:S02]  /*2e820*/  LDG.E.U8 R246, desc[UR8][R8.64] ;  /* 0x0000000808f67981 */ /* 0x000724000c1e1100 */
[----:B---3--:R-:W-:-:S04]  /*2e830*/  IADD3 R8, P1, R184, UR5, RZ ;  /* 0x00000005b8087c10 */ /* 0x008fc8000ff3e0ff */
[----:B------:R-:W-:-:S05]  /*2e840*/  IADD3.X R9, R183, UR10, RZ, P1, !PT ;  /* 0x0000000ab7097c10 */ /* 0x000fca0008ffe4ff */
[----:B------:R3:W4:Y:S02]  /*2e850*/  LDG.E.U8 R244, desc[UR8][R8.64] ;  /* 0x0000000808f47981 */ /* 0x000724000c1e1100 */
[----:B---3--:R-:W-:-:S04]  /*2e860*/  IADD3 R8, P1, R182, UR5, RZ ;  /* 0x00000005b6087c10 */ /* 0x008fc8000ff3e0ff */
[----:B------:R-:W-:-:S05]  /*2e870*/  IADD3.X R9, R181, UR10, RZ, P1, !PT ;  /* 0x0000000ab5097c10 */ /* 0x000fca0008ffe4ff */
[----:B------:R3:W4:Y:S02]  /*2e880*/  LDG.E.U8 R245, desc[UR8][R8.64] ;  /* 0x0000000808f57981 */ /* 0x000724000c1e1100 */
[----:B---3--:R-:W-:Y:S01]  /*2e890*/  FADD R9, R27, R26 ;  /* 0x0000001a1b097221 */ /* 0x008fe20000000000 */
[----:B------:R-:W-:-:S03]  /*2e8a0*/  FADD R8, R30, R29 ;  /* 0x0000001d1e087221 */ /* 0x000fc60000000000 */
[----:B------:R-:W-:Y:S01]  /*2e8b0*/  FADD R9, R25, R9 ;  /* 0x0000000919097221 */ /* 0x000fe20000000000 */
        /* <DEDUP_REMOVED lines=20> */
[----:B------:R-:W-:Y:S01]  /*2ea00*/  FADD R8, R239, R8 ;  /* 0x00000008ef087221 */ /* 0x000fe20000000000 */
[----:B------:R-:W-:Y:S02]  /*2ea10*/  FMUL R179, R18, 1.4426950216293334961 ;  /* 0x3fb8aa3b12b37820 */ /* 0x000fe40000400000 */
[----:B------:R-:W-:Y:S01]  /*2ea20*/  FADD R18, R152, R9 ;  /* 0x0000000998127221 */ /* 0x000fe20000000000 */
[----:B------:R-:W-:Y:S01]  /*2ea30*/  FADD R152, R158, R8 ;  /* 0x000000089e987221 */ /* 0x000fe20000000000 */
[----:B------:R-:W-:Y:S01]  /*2ea40*/  FADD R9, R231, R229 ;  /* 0x000000e5e7097221 */ /* 0x000fe20000000000 */
[----:B0-----:R-:W-:-:S03]  /*2ea50*/  FADD R8, R170, R169 ;  /* 0x000000a9aa087221 */ /* 0x001fc60000000000 */
[----:B------:R-:W-:Y:S01]  /*2ea60*/  FADD R9, R228, R9 ;  /* 0x00000009e4097221 */ /* 0x000fe20000000000 */
[----:B-1----:R-:W-:-:S03]  /*2ea70*/  FADD R8, R168, R8 ;  /* 0x00000008a8087221 */ /* 0x002fc60000000000 */
[----:B------:R-:W-:Y:S01]  /*2ea80*/  FADD R9, R226, R9 ;  /* 0x00000009e2097221 */ /* 0x000fe20000000000 */
[----:B------:R-:W-:-:S03]  /*2ea90*/  FADD R8, R23, R8 ;  /* 0x0000000817087221 */ /* 0x000fc60000000000 */
[----:B------:R-:W-:Y:S01]  /*2eaa0*/  FADD R9, R224, R9 ;  /* 0x00000009e0097221 */ /* 0x000fe20000000000 */
[----:B------:R-:W-:-:S03]  /*2eab0*/  FADD R8, R22, R8 ;  /* 0x0000000816087221 */ /* 0x000fc60000000000 */
[----:B------:R-:W-:Y:S01]  /*2eac0*/  FADD R9, R222, R9 ;  /* 0x00000009de097221 */ /* 0x000fe20000000000 */
[----:B------:R-:W-:Y:S01]  /*2ead0*/  FADD R8, R21, R8 ;  /* 0x0000000815087221 */ /* 0x000fe20000000000 */
[----:B------:R-:W-:Y:S02]  /*2eae0*/  FADD R174, R62, -R4 ;  /* 0x800000043eae7221 */ /* 0x000fe40000000000 */
[----:B------:R-:W-:Y:S01]  /*2eaf0*/  FADD R9, R219, R9 ;  /* 0x00000009db097221 */ /* 0x000fe20000000000 */
[----:B------:R-:W-:Y:S01]  /*2eb00*/  FADD R8, R20, R8 ;  /* 0x0000000814087221 */ /* 0x000fe20000000000 */
[----:B------:R-:W-:Y:S01]  /*2eb10*/  FMUL R174, R174, 1.4426950216293334961 ;  /* 0x3fb8aa3baeae7820 */ /* 0x000fe20000400000 */
[----:B------:R-:W-:Y:S01]  /*2eb20*/  FADD R173, R61, -R4 ;  /* 0x800000043dad7221 */ /* 0x000fe20000000000 */
[----:B------:R-:W-:Y:S01]  /*2eb30*/  FADD R9, R171, R9 ;  /* 0x00000009ab097221 */ /* 0x000fe20000000000 */
[----:B------:R-:W-:Y:S01]  /*2eb40*/  FADD R8, R19, R8 ;  /* 0x0000000813087221 */ /* 0x000fe20000000000 */
[----:B------:R-:W-:Y:S01]  /*2eb50*/  FADD R191, R10, -R4 ;  /* 0x800000040abf7221 */ /* 0x000fe20000000000 */
[----:B------:R-:W0:Y:S01]  /*2eb60*/  MUFU.EX2 R175, R175 ;  /* 0x000000af00af7308 */ /* 0x000e220000000800 */
[----:B------:R-:W-:Y:S01]  /*2eb70*/  FADD R10, R46, R18 ;  /* 0x000000122e0a7221 */ /* 0x000fe20000000000 */
[----:B------:R-:W-:Y:S01]  /*2eb80*/  FADD R9, R227, R9 ;  /* 0x00000009e3097221 */ /* 0x000fe20000000000 */
[----:B------:R-:W-:Y:S01]  /*2eb90*/  FADD R192, R11, -R4 ;  /* 0x800000040bc07221 */ /* 0x000fe20000000000 */
[----:B------:R-:W-:Y:S01]  /*2eba0*/  FADD R8, R186, R8 ;  /* 0x00000008ba087221 */ /* 0x000fe20000000000 */
[----:B------:R-:W-:Y:S01]  /*2ebb0*/  FMUL R173, R173, 1.4426950216293334961 ;  /* 0x3fb8aa3badad7820 */ /* 0x000fe20000400000 */
[----:B------:R-:W-:Y:S01]  /*2ebc0*/  FADD R172, R60, -R4 ;  /* 0x800000043cac7221 */ /* 0x000fe20000000000 */
[----:B------:R-:W-:Y:S01]  /*2ebd0*/  FADD R11, R157, R152 ;  /* 0x000000989d0b7221 */ /* 0x000fe20000000000 */
[----:B------:R-:W1:Y:S01]  /*2ebe0*/  MUFU.EX2 R174, R174 ;  /* 0x000000ae00ae7308 */ /* 0x000e620000000800 */
[----:B------:R-:W-:Y:S01]  /*2ebf0*/  FADD R10, R45, R10 ;  /* 0x0000000a2d0a7221 */ /* 0x000fe20000000000 */
[----:B------:R-:W-:Y:S01]  /*2ec00*/  FADD R9, R225, R9 ;  /* 0x00000009e1097221 */ /* 0x000fe20000000000 */
[----:B------:R-:W-:Y:S01]  /*2ec10*/  FADD R8, R178, R8 ;  /* 0x00000008b2087221 */ /* 0x000fe20000000000 */
[----:B------:R-:W-:Y:S01]  /*2ec20*/  FMUL R172, R172, 1.4426950216293334961 ;  /* 0x3fb8aa3bacac7820 */ /* 0x000fe20000400000 */
[----:B------:R-:W-:Y:S01]  /*2ec30*/  FADD R190, R59, -R4 ;  /* 0x800000043bbe7221 */ /* 0x000fe20000000000 */
[----:B------:R-:W-:Y:S01]  /*2ec40*/  FADD R11, R156, R11 ;  /* 0x0000000b9c0b7221 */ /* 0x000fe20000000000 */
[----:B------:R-:W-:Y:S01]  /*2ec50*/  FADD R10, R44, R10 ;  /* 0x0000000a2c0a7221 */ /* 0x000fe20000000000 */
[----:B------:R-:W3:Y:S01]  /*2ec60*/  MUFU.EX2 R173, R173 ;  /* 0x000000ad00ad7308 */ /* 0x000ee20000000800 */
[----:B------:R-:W-:Y:S01]  /*2ec70*/  FADD R9, R223, R9 ;  /* 0x00000009df097221 */ /* 0x000fe20000000000 */
[----:B------:R-:W-:Y:S01]  /*2ec80*/  FADD R8, R177, R8 ;  /* 0x00000008b1087221 */ /* 0x000fe20000000000 */
[----:B------:R-:W-:Y:S01]  /*2ec90*/  FMUL R190, R190, 1.4426950216293334961 ;  /* 0x3fb8aa3bbebe7820 */ /* 0x000fe20000400000 */
[----:B------:R-:W-:Y:S01]  /*2eca0*/  FADD R189, R58, -R4 ;  /* 0x800000043abd7221 */ /* 0x000fe20000000000 */
[----:B------:R-:W-:Y:S01]  /*2ecb0*/  FADD R11, R240, R11 ;  /* 0x0000000bf00b7221 */ /* 0x000fe20000000000 */
[----:B------:R-:W-:Y:S01]  /*2ecc0*/  FADD R10, R43, R10 ;  /* 0x0000000a2b0a7221 */ /* 0x000fe20000000000 */
[----:B------:R-:W-:Y:S01]  /*2ecd0*/  FADD R9, R221, R9 ;  /* 0x00000009dd097221 */ /* 0x000fe20000000000 */
[----:B------:R-:W3:Y:S01]  /*2ece0*/  MUFU.EX2 R172, R172 ;  /* 0x000000ac00ac7308 */ /* 0x000ee20000000800 */
[----:B------:R-:W-:Y:S01]  /*2ecf0*/  FADD R8, R176, R8 ;  /* 0x00000008b0087221 */ /* 0x000fe20000000000 */
[----:B------:R-:W-:Y:S01]  /*2ed00*/  FMUL R189, R189, 1.4426950216293334961 ;  /* 0x3fb8aa3bbdbd7820 */ /* 0x000fe20000400000 */
[--C-:B------:R-:W-:Y:S01]  /*2ed10*/  FADD R188, R57, -R4.reuse ;  /* 0x8000000439bc7221 */ /* 0x100fe20000000000 */
[----:B------:R-:W-:Y:S01]  /*2ed20*/  FADD R11, R238, R11 ;  /* 0x0000000bee0b7221 */ /* 0x000fe20000000000 */
[----:B------:R-:W-:Y:S01]  /*2ed30*/  FADD R194, R16, -R4 ;  /* 0x8000000410c27221 */ /* 0x000fe20000000000 */
[----:B------:R-:W-:Y:S01]  /*2ed40*/  FADD R16, R42, R10 ;  /* 0x0000000a2a107221 */ /* 0x000fe20000000000 */
[----:B------:R-:W-:Y:S01]  /*2ed50*/  FADD R9, R218, R9 ;  /* 0x00000009da097221 */ /* 0x000fe20000000000 */
[----:B------:R-:W3:Y:S01]  /*2ed60*/  MUFU.EX2 R190, R190 ;  /* 0x000000be00be7308 */ /* 0x000ee20000000800 */
[----:B0-----:R-:W-:Y:S01]  /*2ed70*/  FADD R8, R175, R8 ;  /* 0x00000008af087221 */ /* 0x001fe20000000000 */
[----:B------:R-:W-:Y:S01]  /*2ed80*/  FMUL R188, R188, 1.4426950216293334961 ;  /* 0x3fb8aa3bbcbc7820 */ /* 0x000fe20000400000 */
[----:B------:R-:W-:Y:S01]  /*2ed90*/  FADD R185, R56, -R4 ;  /* 0x8000000438b97221 */ /* 0x000fe20000000000 */
[----:B------:R-:W-:Y:S01]  /*2eda0*/  FADD R11, R237, R11 ;  /* 0x0000000bed0b7221 */ /* 0x000fe20000000000 */
[----:B------:R-:W-:Y:S01]  /*2edb0*/  FADD R16, R41, R16 ;  /* 0x0000001029107221 */ /* 0x000fe20000000000 */
[----:B------:R-:W-:Y:S01]  /*2edc0*/  FADD R9, R217, R9 ;  /* 0x00000009d9097221 */ /* 0x000fe20000000000 */
[----:B-1----:R-:W-:Y:S01]  /*2edd0*/  FADD R8, R174, R8 ;  /* 0x00000008ae087221 */ /* 0x002fe20000000000 */
[----:B------:R-:W0:Y:S01]  /*2ede0*/  MUFU.EX2 R189, R189 ;  /* 0x000000bd00bd7308 */ /* 0x000e220000000800 */
[----:B------:R-:W-:Y:S01]  /*2edf0*/  FMUL R185, R185, 1.4426950216293334961 ;  /* 0x3fb8aa3bb9b97820 */ /* 0x000fe20000400000 */
[----:B------:R-:W-:Y:S01]  /*2ee00*/  FADD R184, R55, -R4 ;  /* 0x8000000437b87221 */ /* 0x000fe20000000000 */
[----:B------:R-:W-:Y:S01]  /*2ee10*/  FADD R11, R235, R11 ;  /* 0x0000000beb0b7221 */ /* 0x000fe20000000000 */
[----:B------:R-:W-:Y:S01]  /*2ee20*/  FADD R16, R40, R16 ;  /* 0x0000001028107221 */ /* 0x000fe20000000000 */
[----:B------:R-:W-:Y:S01]  /*2ee30*/  FADD R9, R213, R9 ;  /* 0x00000009d5097221 */ /* 0x000fe20000000000 */
[----:B---3--:R-:W-:Y:S01]  /*2ee40*/  FADD R8, R173, R8 ;  /* 0x00000008ad087221 */ /* 0x008fe20000000000 */
[----:B------:R-:W-:Y:S01]  /*2ee50*/  FADD R183, R54, -R4 ;  /* 0x8000000436b77221 */ /* 0x000fe20000000000 */
[----:B------:R-:W1:Y:S01]  /*2ee60*/  MUFU.EX2 R188, R188 ;  /* 0x000000bc00bc7308 */ /* 0x000e620000000800 */
[----:B------:R-:W-:Y:S01]  /*2ee70*/  FMUL R184, R184, 1.4426950216293334961 ;  /* 0x3fb8aa3bb8b87820 */ /* 0x000fe20000400000 */
[----:B------:R-:W-:Y:S01]  /*2ee80*/  FADD R11, R234, R11 ;  /* 0x0000000bea0b7221 */ /* 0x000fe20000000000 */
[----:B------:R-:W-:Y:S01]  /*2ee90*/  FADD R16, R39, R16 ;  /* 0x0000001027107221 */ /* 0x000fe20000000000 */
[----:B------:R-:W-:Y:S01]  /*2eea0*/  FADD R9, R212, R9 ;  /* 0x00000009d4097221 */ /* 0x000fe20000000000 */
[----:B------:R-:W-:Y:S01]  /*2eeb0*/  FADD R8, R172, R8 ;  /* 0x00000008ac087221 */ /* 0x000fe20000000000 */
[----:B------:R-:W-:Y:S01]  /*2eec0*/  FMUL R183, R183, 1.4426950216293334961 ;  /* 0x3fb8aa3bb7b77820 */ /* 0x000fe20000400000 */
[----:B------:R-:W-:Y:S01]  /*2eed0*/  FADD R182, R53, -R4 ;  /* 0x8000000435b67221 */ /* 0x000fe20000000000 */
[----:B------:R-:W3:Y:S01]  /*2eee0*/  MUFU.EX2 R185, R185 ;  /* 0x000000b900b97308 */ /* 0x000ee20000000800 */
[----:B------:R-:W-:Y:S01]  /*2eef0*/  FADD R11, R155, R11 ;  /* 0x0000000b9b0b7221 */ /* 0x000fe20000000000 */
[----:B------:R-:W-:Y:S01]  /*2ef00*/  FADD R16, R38, R16 ;  /* 0x0000001026107221 */ /* 0x000fe20000000000 */
[----:B------:R-:W-:Y:S01]  /*2ef10*/  FADD R9, R220, R9 ;  /* 0x00000009dc097221 */ /* 0x000fe20000000000 */
[----:B------:R-:W-:Y:S01]  /*2ef20*/  FADD R8, R190, R8 ;  /* 0x00000008be087221 */ /* 0x000fe20000000000 */
[----:B------:R-:W-:Y:S01]  /*2ef30*/  FMUL R182, R182, 1.4426950216293334961 ;  /* 0x3fb8aa3bb6b67820 */ /* 0x000fe20000400000 */
[--C-:B------:R-:W-:Y:S01]  /*2ef40*/  FADD R181, R52, -R4.reuse ;  /* 0x8000000434b57221 */ /* 0x100fe20000000000 */
[----:B------:R-:W-:Y:S01]  /*2ef50*/  FADD R197, R51, -R4 ;  /* 0x8000000433c57221 */ /* 0x000fe20000000000 */
[----:B------:R-:W3:Y:S01]  /*2ef60*/  MUFU.EX2 R184, R184 ;  /* 0x000000b800b87308 */ /* 0x000ee20000000800 */
[----:B------:R-:W-:Y:S01]  /*2ef70*/  FADD R11, R154, R11 ;  /* 0x0000000b9a0b7221 */ /* 0x000fe20000000000 */
[----:B------:R-:W-:Y:S01]  /*2ef80*/  FADD R16, R37, R16 ;  /* 0x0000001025107221 */ /* 0x000fe20000000000 */
[----:B------:R-:W-:Y:S01]  /*2ef90*/  FADD R9, R216, R9 ;  /* 0x00000009d8097221 */ /* 0x000fe20000000000 */
[----:B0-----:R-:W-:Y:S01]  /*2efa0*/  FADD R8, R189, R8 ;  /* 0x00000008bd087221 */ /* 0x001fe20000000000 */
[----:B------:R-:W-:Y:S01]  /*2efb0*/  FMUL R181, R181, 1.4426950216293334961 ;  /* 0x3fb8aa3bb5b57820 */ /* 0x000fe20000400000 */
[----:B------:R-:W-:Y:S01]  /*2efc0*/  FADD R11, R153, R11 ;  /* 0x0000000b990b7221 */ /* 0x000fe20000000000 */
[----:B------:R-:W-:Y:S01]  /*2efd0*/  FADD R196, R49, -R4 ;  /* 0x8000000431c47221 */ /* 0x000fe20000000000 */
[----:B------:R-:W0:Y:S01]  /*2efe0*/  MUFU.EX2 R183, R183 ;  /* 0x000000b700b77308 */ /* 0x000e220000000800 */
[----:B------:R-:W-:Y:S01]  /*2eff0*/  FADD R16, R36, R16 ;  /* 0x0000001024107221 */ /* 0x000fe20000000000 */
[----:B------:R-:W-:Y:S01]  /*2f000*/  FADD R9, R211, R9 ;  /* 0x00000009d3097221 */ /* 0x000fe20000000000 */
[----:B-1----:R-:W-:Y:S01]  /*2f010*/  FADD R8, R188, R8 ;  /* 0x00000008bc087221 */ /* 0x002fe20000000000 */
[----:B------:R-:W-:Y:S01]  /*2f020*/  FMUL R197, R197, 1.4426950216293334961 ;  /* 0x3fb8aa3bc5c57820 */ /* 0x000fe20000400000 */
[----:B------:R-:W-:Y:S01]  /*2f030*/  FADD R11, R236, R11 ;  /* 0x0000000bec0b7221 */ /* 0x000fe20000000000 */
[--C-:B------:R-:W-:Y:S01]  /*2f040*/  FADD R195, R17, -R4.reuse ;  /* 0x8000000411c37221 */ /* 0x100fe20000000000 */
[----:B------:R-:W-:Y:S01]  /*2f050*/  FADD R193, R15, -R4 ;  /* 0x800000040fc17221 */ /* 0x000fe20000000000 */
[----:B------:R-:W1:Y:S01]  /*2f060*/  MUFU.EX2 R182, R182 ;  /* 0x000000b600b67308 */ /* 0x000e620000000800 */
[----:B------:R-:W-:Y:S01]  /*2f070*/  FADD R16, R35, R16 ;  /* 0x0000001023107221 */ /* 0x000fe20000000000 */
[----:B------:R-:W-:Y:S01]  /*2f080*/  FADD R9, R210, R9 ;  /* 0x00000009d2097221 */ /* 0x000fe20000000000 */
[----:B---3--:R-:W-:Y:S01]  /*2f090*/  FADD R8, R185, R8 ;  /* 0x00000008b9087221 */ /* 0x008fe20000000000 */
[----:B------:R-:W-:Y:S01]  /*2f0a0*/  FMUL R196, R196, 1.4426950216293334961 ;  /* 0x3fb8aa3bc4c47820 */ /* 0x000fe20000400000 */
[----:B------:R-:W-:Y:S01]  /*2f0b0*/  FADD R11, R233, R11 ;  /* 0x0000000be90b7221 */ /* 0x000fe20000000000 */
[----:B------:R-:W3:Y:S02]  /*2f0c0*/  LDL.LU R62, [R1+0x1ecc] ;  /* 0x001ecc00013e7983 */ /* 0x000ee40000300800 */
[----:B------:R-:W1:Y:S01]  /*2f0d0*/  MUFU.EX2 R181, R181 ;  /* 0x000000b500b57308 */ /* 0x000e620000000800 */
[----:B------:R-:W-:Y:S01]  /*2f0e0*/  FADD R16, R34, R16 ;  /* 0x0000001022107221 */ /* 0x000fe20000000000 */
[----:B------:R-:W-:Y:S01]  /*2f0f0*/  FADD R9, R207, R9 ;  /* 0x00000009cf097221 */ /* 0x000fe20000000000 */
[----:B------:R-:W-:Y:S01]  /*2f100*/  FADD R8, R184, R8 ;  /* 0x00000008b8087221 */ /* 0x000fe20000000000 */
[----:B------:R-:W-:-:S04]  /*2f110*/  FADD R11, R232, R11 ;  /* 0x0000000be80b7221 */ /* 0x000fc80000000000 */
[----:B------:R-:W1:Y:S01]  /*2f120*/  MUFU.EX2 R197, R197 ;  /* 0x000000c500c57308 */ /* 0x000e620000000800 */
[----:B------:R-:W-:Y:S01]  /*2f130*/  FADD R16, R33, R16 ;  /* 0x0000001021107221 */ /* 0x000fe20000000000 */
[----:B------:R-:W-:Y:S01]  /*2f140*/  FADD R9, R203, R9 ;  /* 0x00000009cb097221 */ /* 0x000fe20000000000 */
[----:B0-----:R-:W-:Y:S01]  /*2f150*/  FADD R8, R183, R8 ;  /* 0x00000008b7087221 */ /* 0x001fe20000000000 */
[----:B------:R-:W-:-:S04]  /*2f160*/  FADD R11, R230, R11 ;  /* 0x0000000be60b7221 */ /* 0x000fc80000000000 */
[----:B------:R-:W0:Y:S01]  /*2f170*/  MUFU.EX2 R196, R196 ;  /* 0x000000c400c47308 */ /* 0x000e220000000800 */
[----:B------:R-:W-:Y:S01]  /*2f180*/  FMUL R195, R195, 1.4426950216293334961 ;  /* 0x3fb8aa3bc3c37820 */ /* 0x000fe20000400000 */
[----:B------:R-:W-:Y:S01]  /*2f190*/  FADD R16, R32, R16 ;  /* 0x0000001020107221 */ /* 0x000fe20000000000 */
[----:B------:R-:W-:Y:S01]  /*2f1a0*/  FADD R9, R202, R9 ;  /* 0x00000009ca097221 */ /* 0x000fe20000000000 */
[----:B-1----:R-:W-:Y:S01]  /*2f1b0*/  FADD R8, R182, R8 ;  /* 0x00000008b6087221 */ /* 0x002fe20000000000 */
[----:B------:R-:W-:Y:S01]  /*2f1c0*/  FADD R11, R167, R11 ;  /* 0x0000000ba70b7221 */ /* 0x000fe20000000000 */
[----:B------:R-:W-:Y:S02]  /*2f1d0*/  FMUL R194, R194, 1.4426950216293334961 ;  /* 0x3fb8aa3bc2c27820 */ /* 0x000fe40000400000 */
[----:B------:R-:W1:Y:S01]  /*2f1e0*/  MUFU.EX2 R179, R179 ;  /* 0x000000b300b37308 */ /* 0x000e620000000800 */
[----:B------:R-:W-:Y:S01]  /*2f1f0*/  FADD R16, R31, R16 ;  /* 0x000000101f107221 */ /* 0x000fe20000000000 */
[----:B------:R-:W-:Y:S01]  /*2f200*/  FADD R9, R200, R9 ;  /* 0x00000009c8097221 */ /* 0x000fe20000000000 */
[----:B------:R-:W-:Y:S01]  /*2f210*/  FADD R8, R181, R8 ;  /* 0x00000008b5087221 */ /* 0x000fe20000000000 */
[----:B------:R-:W-:Y:S01]  /*2f220*/  FADD R11, R166, R11 ;  /* 0x0000000ba60b7221 */ /* 0x000fe20000000000 */
[----:B------:R-:W2:Y:S01]  /*2f230*/  LDL.LU R61, [R1+0x1ec8] ;  /* 0x001ec800013d7983 */ /* 0x000ea20000300800 */
[----:B------:R-:W-:-:S02]  /*2f240*/  FMUL R193, R193, 1.4426950216293334961 ;  /* 0x3fb8aa3bc1c17820 */ /* 0x000fc40000400000 */
[----:B------:R-:W1:Y:S01]  /*2f250*/  MUFU.EX2 R195, R195 ;  /* 0x000000c300c37308 */ /* 0x000e620000000800 */
[----:B------:R-:W-:Y:S01]  /*2f260*/  FADD R16, R187, R16 ;  /* 0x00000010bb107221 */ /* 0x000fe20000000000 */
[----:B------:R-:W-:Y:S01]  /*2f270*/  FADD R10, R209, R9 ;  /* 0x00000009d10a7221 */ /* 0x000fe20000000000 */
[----:B------:R-:W2:Y:S01]  /*2f280*/  LDL.LU R60, [R1+0x1ec4] ;  /* 0x001ec400013c7983 */ /* 0x000ea20000300800 */
[----:B------:R-:W-:Y:S01]  /*2f290*/  FADD R8, R197, R8 ;  /* 0x00000008c5087221 */ /* 0x000fe20000000000 */
[----:B------:R-:W-:Y:S02]  /*2f2a0*/  FADD R15, R165, R11 ;  /* 0x0000000ba50f7221 */ /* 0x000fe40000000000 */
[----:B------:R-:W4:Y:S01]  /*2f2b0*/  LDL.LU R59, [R1+0x1ec0] ;  /* 0x001ec000013b7983 */ /* 0x000f220000300800 */
[----:B------:R-:W1:Y:S01]  /*2f2c0*/  MUFU.EX2 R194, R194 ;  /* 0x000000c200c27308 */ /* 0x000e620000000800 */
[----:B------:R-:W-:Y:S01]  /*2f2d0*/  FMUL R192, R192, 1.4426950216293334961 ;  /* 0x3fb8aa3bc0c07820 */ /* 0x000fe20000400000 */
[----:B------:R-:W-:Y:S01]  /*2f2e0*/  FADD R9, R180, R16 ;  /* 0x00000010b4097221 */ /* 0x000fe20000000000 */
[----:B------:R-:W4:Y:S01]  /*2f2f0*/  LDL.LU R58, [R1+0x1ebc] ;  /* 0x001ebc00013a7983 */ /* 0x000f220000300800 */
[----:B------:R-:W-:Y:S01]  /*2f300*/  FADD R11, R208, R10 ;  /* 0x0000000ad00b7221 */ /* 0x000fe20000000000 */
[----:B0-----:R-:W-:-:S02]  /*2f310*/  FADD R10, R196, R8 ;  /* 0x00000008c40a7221 */ /* 0x001fc40000000000 */
[----:B------:R-:W4:Y:S01]  /*2f320*/  LDL.LU R57, [R1+0x1eb8] ;  /* 0x001eb80001397983 */ /* 0x000f220000300800 */
[----:B------:R-:W0:Y:S01]  /*2f330*/  MUFU.EX2 R193, R193 ;  /* 0x000000c100c17308 */ /* 0x000e220000000800 */
[----:B------:R-:W-:Y:S02]  /*2f340*/  FADD R8, R164, R15 ;  /* 0x0000000fa4087221 */ /* 0x000fe40000000000 */
[----:B------:R-:W4:Y:S01]  /*2f350*/  LDL.LU R56, [R1+0x1eb4] ;  /* 0x001eb40001387983 */ /* 0x000f220000300800 */
[----:B------:R-:W-:-:S03]  /*2f360*/  FMUL R191, R191, 1.4426950216293334961 ;  /* 0x3fb8aa3bbfbf7820 */ /* 0x000fc60000400000 */
[----:B------:R-:W4:Y:S01]  /*2f370*/  LDL.LU R55, [R1+0x1eb0] ;  /* 0x001eb00001377983 */ /* 0x000f220000300800 */
[----:B------:R-:W0:Y:S03]  /*2f380*/  MUFU.EX2 R192, R192 ;  /* 0x000000c000c07308 */ /* 0x000e260000000800 */
[----:B------:R-:W4:Y:S01]  /*2f390*/  LDL.LU R54, [R1+0x1eac] ;  /* 0x001eac0001367983 */ /* 0x000f220000300800 */
[----:B-1----:R-:W-:-:S03]  /*2f3a0*/  FADD R10, R179, R10 ;  /* 0x0000000ab30a7221 */ /* 0x002fc60000000000 */
[----:B------:R-:W4:Y:S04]  /*2f3b0*/  LDL.LU R53, [R1+0x1ea8] ;  /* 0x001ea80001357983 */ /* 0x000f280000300800 */
[----:B------:R-:W4:Y:S04]  /*2f3c0*/  LDL.LU R52, [R1+0x1ea4] ;  /* 0x001ea40001347983 */ /* 0x000f280000300800 */
[----:B------:R-:W1:Y:S04]  /*2f3d0*/  SHFL.BFLY PT, R15, R9, 0x2, 0x1f ;  /* 0x0c401f00090f7f89 */ /* 0x000e6800000e0000 */
[----:B------:R-:W4:Y:S01]  /*2f3e0*/  LDL.LU R51, [R1+0x1ea0] ;  /* 0x001ea00001337983 */ /* 0x000f220000300800 */
[----:B------:R-:W1:Y:S03]  /*2f3f0*/  MUFU.EX2 R191, R191 ;  /* 0x000000bf00bf7308 */ /* 0x000e660000000800 */
[----:B------:R-:W4:Y:S04]  /*2f400*/  LDL.LU R50, [R1+0x1e9c] ;  /* 0x001e9c0001327983 */ /* 0x000f280000300800 */
[----:B------:R-:W1:Y:S01]  /*2f410*/  SHFL.BFLY PT, R187, R8, 0x2, 0x1f ;  /* 0x0c401f0008bb7f89 */ /* 0x000e6200000e0000 */
[----:B------:R-:W-:-:S03]  /*2f420*/  FADD R10, R195, R10 ;  /* 0x0000000ac30a7221 */ /* 0x000fc60000000000 */
[----:B------:R-:W4:Y:S04]  /*2f430*/  LDL.LU R49, [R1+0x1e98] ;  /* 0x001e980001317983 */ /* 0x000f280000300800 */
[----:B------:R-:W4:Y:S04]  /*2f440*/  LDL.LU R48, [R1+0x1e94] ;  /* 0x001e940001307983 */ /* 0x000f280000300800 */
[----:B------:R-:W4:Y:S04]  /*2f450*/  LDL.LU R47, [R1+0x1e90] ;  /* 0x001e9000012f7983 */ /* 0x000f280000300800 */
[----:B------:R-:W-:Y:S01]  /*2f460*/  STL [R1+0x704], R179 ;  /* 0x000704b301007387 */ /* 0x000fe20000100800 */
[----:B------:R-:W-:-:S03]  /*2f470*/  FADD R10, R194, R10 ;  /* 0x0000000ac20a7221 */ /* 0x000fc60000000000 */
[----:B------:R-:W4:Y:S04]  /*2f480*/  LDL.LU R46, [R1+0x1e8c] ;  /* 0x001e8c00012e7983 */ /* 0x000f280000300800 */
[----:B------:R-:W4:Y:S04]  /*2f490*/  LDL.LU R45, [R1+0x1e88] ;  /* 0x001e8800012d7983 */ /* 0x000f280000300800 */
[----:B------:R-:W4:Y:S04]  /*2f4a0*/  LDL.LU R44, [R1+0x1e84] ;  /* 0x001e8400012c7983 */ /* 0x000f280000300800 */
[----:B------:R-:W4:Y:S01]  /*2f4b0*/  LDL.LU R43, [R1+0x1e80] ;  /* 0x001e8000012b7983 */ /* 0x000f220000300800 */
[----:B0-----:R-:W-:-:S03]  /*2f4c0*/  FADD R10, R193, R10 ;  /* 0x0000000ac10a7221 */ /* 0x001fc60000000000 */
[----:B------:R-:W4:Y:S04]  /*2f4d0*/  LDL.LU R42, [R1+0x1e7c] ;  /* 0x001e7c00012a7983 */ /* 0x000f280000300800 */
[----:B------:R-:W4:Y:S01]  /*2f4e0*/  LDL.LU R41, [R1+0x1e78] ;  /* 0x001e780001297983 */ /* 0x000f220000300800 */
[----:B------:R-:W-:-:S03]  /*2f4f0*/  FADD R11, R206, R11 ;  /* 0x0000000bce0b7221 */ /* 0x000fc60000000000 */
[----:B------:R-:W4:Y:S04]  /*2f500*/  LDL.LU R40, [R1+0x1e74] ;  /* 0x001e740001287983 */ /* 0x000f280000300800 */
[----:B------:R-:W4:Y:S01]  /*2f510*/  LDL.LU R39, [R1+0x1e70] ;  /* 0x001e700001277983 */ /* 0x000f220000300800 */
[----:B------:R-:W-:-:S03]  /*2f520*/  FADD R10, R192, R10 ;  /* 0x0000000ac00a7221 */ /* 0x000fc60000000000 */
[----:B------:R-:W4:Y:S04]  /*2f530*/  LDL.LU R38, [R1+0x1e6c] ;  /* 0x001e6c0001267983 */ /* 0x000f280000300800 */
[----:B------:R-:W4:Y:S01]  /*2f540*/  LDL.LU R37, [R1+0x1e68] ;  /* 0x001e680001257983 */ /* 0x000f220000300800 */
[----:B------:R-:W-:-:S03]  /*2f550*/  FADD R17, R205, R11 ;  /* 0x0000000bcd117221 */ /* 0x000fc60000000000 */
[----:B------:R-:W4:Y:S01]  /*2f560*/  LDL.LU R36, [R1+0x1e64] ;  /* 0x001e640001247983 */ /* 0x000f220000300800 */
[----:B------:R-:W-:-:S03]  /*2f570*/  F2FP.SATFINITE.E4M3.F32.PACK_AB_MERGE_C R11, R29, R30, RZ ;  /* 0x0000001e1d0b723e */ /* 0x000fc600048070ff */
[----:B------:R-:W4:Y:S01]  /*2f580*/  LDL.LU R35, [R1+0x1e60] ;  /* 0x001e600001237983 */ /* 0x000f220000300800 */
[----:B-1----:R-:W-:-:S03]  /*2f590*/  FADD R16, R191, R10 ;  /* 0x0000000abf107221 */ /* 0x002fc60000000000 */
[----:B------:R-:W4:Y:S01]  /*2f5a0*/  LDL.LU R34, [R1+0x1e5c] ;  /* 0x001e5c0001227983 */ /* 0x000f220000300800 */
[----:B------:R-:W-:-:S03]  /*2f5b0*/  F2FP.SATFINITE.E4M3.F32.PACK_AB_MERGE_C R10, R163, R28, RZ ;  /* 0x0000001ca30a723e */ /* 0x000fc600048070ff */
[----:B------:R-:W4:Y:S01]  /*2f5c0*/  LDL.LU R33, [R1+0x1e58] ;  /* 0x001e580001217983 */ /* 0x000f220000300800 */
[----:B------:R-:W-:-:S03]  /*2f5d0*/  FADD R15, R9, R15 ;  /* 0x0000000f090f7221 */ /* 0x000fc60000000000 */
[----:B------:R-:W4:Y:S01]  /*2f5e0*/  LDL.LU R32, [R1+0x1e54] ;  /* 0x001e540001207983 */ /* 0x000f220000300800 */
[----:B------:R-:W-:-:S03]  /*2f5f0*/  F2FP.SATFINITE.E4M3.F32.PACK_AB_MERGE_C R11, R26, R27, R11 ;  /* 0x0000001b1a0b723e */ /* 0x000fc6000480700b */
        /* <DEDUP_REMOVED lines=9> */
[----:B------:R-:W-:-:S03]  /*2f690*/  F2FP.SATFINITE.E4M3.F32.PACK_AB_MERGE_C R9, R13, R14, R9 ;  /* 0x0000000e0d09723e */ /* 0x000fc60004807009 */
[----:B------:R-:W4:Y:S01]  /*2f6a0*/  LDL.LU R26, [R1+0x1e3c] ;  /* 0x001e3c00011a7983 */ /* 0x000f220000300800 */
[----:B------:R-:W-:-:S03]  /*2f6b0*/  F2FP.SATFINITE.E4M3.F32.PACK_AB_MERGE_C R8, R0, R12, R8 ;  /* 0x0000000c0008723e */ /* 0x000fc60004807008 */
[----:B------:R-:W4:Y:S04]  /*2f6c0*/  LDL.LU R25, [R1+0x1e38] ;  /* 0x001e380001197983 */ /* 0x000f280000300800 */
[----:B------:R-:W4:Y:S04]  /*2f6d0*/  LDL.LU R24, [R1+0x1e34] ;  /* 0x001e340001187983 */ /* 0x000f280000300800 */
[----:B------:R-:W4:Y:S04]  /*2f6e0*/  LDL.LU R14, [R1+0x1e30] ;  /* 0x001e3000010e7983 */ /* 0x000f280000300800 */
[----:B------:R-:W4:Y:S04]  /*2f6f0*/  LDL.LU R13, [R1+0x1e2c] ;  /* 0x001e2c00010d7983 */ /* 0x000f280000300800 */
[----:B------:R-:W4:Y:S04]  /*2f700*/  LDL.LU R12, [R1+0x1e28] ;  /* 0x001e2800010c7983 */ /* 0x000f280000300800 */
[----:B------:R-:W4:Y:S01]  /*2f710*/  LDL.LU R0, [R1+0x1e24] ;  /* 0x001e240001007983 */ /* 0x000f220000300800 */
[----:B------:R-:W-:-:S04]  /*2f720*/  FADD R17, R204, R17 ;  /* 0x00000011cc117221 */ /* 0x000fc80000000000 */
[----:B------:R-:W-:-:S04]  /*2f730*/  FADD R17, R201, R17 ;  /* 0x00000011c9117221 */ /* 0x000fc80000000000 */
[----:B------:R-:W-:-:S04]  /*2f740*/  FADD R17, R199, R17 ;  /* 0x00000011c7117221 */ /* 0x000fc80000000000 */
[----:B------:R-:W-:Y:S01]  /*2f750*/  FADD R17, R198, R17 ;  /* 0x00000011c6117221 */ /* 0x000fe20000000000 */
[----:B------:R-:W0:Y:S04]  /*2f760*/  SHFL.BFLY PT, R179, R16, 0x2, 0x1f ;  /* 0x0c401f0010b37f89 */ /* 0x000e2800000e0000 */
[----:B------:R-:W1:Y:S04]  /*2f770*/  SHFL.BFLY PT, R180, R17, 0x2, 0x1f ;  /* 0x0c401f0011b47f89 */ /* 0x000e6800000e0000 */
[----:B------:R-:W1:Y:S04]  /*2f780*/  SHFL.BFLY PT, R152, R15, 0x1, 0x1f ;  /* 0x0c201f000f987f89 */ /* 0x000e6800000e0000 */
[----:B------:R-:W4:Y:S01]  /*2f790*/  SHFL.BFLY PT, R214, R187, 0x1, 0x1f ;  /* 0x0c201f00bbd67f89 */ /* 0x000f2200000e0000 */
[----:B0-----:R-:W-:Y:S01]  /*2f7a0*/  FADD R179, R16, R179 ;  /* 0x000000b310b37221 */ /* 0x001fe20000000000 */
[----:B-1----:R-:W-:-:S04]  /*2f7b0*/  FADD R180, R17, R180 ;  /* 0x000000b411b47221 */ /* 0x002fc80000000000 */
[----:B------:R-:W-:Y:S04]  /*2f7c0*/  SHFL.BFLY PT, R243, R179, 0x1, 0x1f ;  /* 0x0c201f00b3f37f89 */ /* 0x000fe800000e0000 */
[----:B------:R-:W0:Y:S01]  /*2f7d0*/  SHFL.BFLY PT, R215, R180, 0x1, 0x1f ;  /* 0x0c201f00b4d77f89 */ /* 0x000e2200000e0000 */
[----:B------:R-:W-:Y:S01]  /*2f7e0*/  SEL R18, R11, R10, !P0 ;  /* 0x0000000a0b127207 */ /* 0x000fe20004000000 */
[----:B------:R-:W-:Y:S01]  /*2f7f0*/  FADD R242, R15, R152 ;  /* 0x000000980ff27221 */ /* 0x000fe20000000000 */
[----:B------:R-:W-:Y:S02]  /*2f800*/  SEL R161, R10, R11, !P0 ;  /* 0x0000000b0aa17207 */ /* 0x000fe40004000000 */
[----:B------:R-:W-:Y:S02]  /*2f810*/  SEL R10, R9, R8, !P0 ;  /* 0x00000008090a7207 */ /* 0x000fe40004000000 */
[----:B------:R-:W-:Y:S01]  /*2f820*/  SEL R163, R8, R9, !P0 ;  /* 0x0000000908a37207 */ /* 0x000fe20004000000 */
[----:B------:R-:W4:Y:S04]  /*2f830*/  LDL.LU R162, [R1+0x620] ;  /* 0x0006200001a27983 */ /* 0x000f280000300800 */
[----:B------:R-:W4:Y:S04]  /*2f840*/  LDL.LU R160, [R1+0x618] ;  /* 0x0006180001a07983 */ /* 0x000f280000300800 */
[----:B------:R-:W4:Y:S04]  /*2f850*/  LDL.LU R159, [R1+0x64c] ;  /* 0x00064c00019f7983 */ /* 0x000f280000300800 */
[----:B------:R-:W4:Y:S04]  /*2f860*/  LDL.LU R17, [R1+0x644] ;  /* 0x0006440001117983 */ /* 0x000f280000300800 */
[----:B------:R-:W4:Y:S04]  /*2f870*/  LDL.LU R9, [R1+0x63c] ;  /* 0x00063c0001097983 */ /* 0x000f280000300800 */
[----:B------:R-:W4:Y:S04]  /*2f880*/  LDL.LU R8, [R1+0x634] ;  /* 0x0006340001087983 */ /* 0x000f280000300800 */
[----:B------:R-:W-:Y:S04]  /*2f890*/  STL [R1+0x27cc], R233 ;  /* 0x0027cce901007387 */ /* 0x000fe80000100800 */
[----:B------:R1:W-:Y:S01]  /*2f8a0*/  STL [R1+0x27c8], R236 ;  /* 0x0027c8ec01007387 */ /* 0x0003e20000100800 */
[----:B------:R-:W-:Y:S06]  /*2f8b0*/  BAR.SYNC.DEFER_BLOCKING 0x0 ;  /* 0x0000000000007b1d */ /* 0x000fec0000010000 */
[----:B-1----:R-:W4:Y:S04]  /*2f8c0*/  LDL.LU R236, [R1+0x630] ;  /* 0x0006300001ec7983 */ /* 0x002f280000300800 */
[----:B------:R1:W-:Y:S04]  /*2f8d0*/  STL [R1+0x27c4], R230 ;  /* 0x0027c4e601007387 */ /* 0x0003e80000100800 */
[----:B-1----:R-:W4:Y:S04]  /*2f8e0*/  LDL.LU R230, [R1+0x62c] ;  /* 0x00062c0001e67983 */ /* 0x002f280000300800 */
[----:B------:R1:W-:Y:S04]  /*2f8f0*/  STL [R1+0x27c0], R232 ;  /* 0x0027c0e801007387 */ /* 0x0003e80000100800 */
[----:B-1----:R-:W4:Y:S04]  /*2f900*/  LDL.LU R232, [R1+0xdcc] ;  /* 0x000dcc0001e87983 */ /* 0x002f280000300800 */
[----:B------:R1:W-:Y:S04]  /*2f910*/  STL [R1+0x27bc], R166 ;  /* 0x0027bca601007387 */ /* 0x0003e80000100800 */
[----:B-1----:R-:W4:Y:S04]  /*2f920*/  LDL.LU R166, [R1+0x704] ;  /* 0x0007040001a67983 */ /* 0x002f280000300800 */
[----:B------:R1:W-:Y:S04]  /*2f930*/  STL [R1+0x27b8], R167 ;  /* 0x0027b8a701007387 */ /* 0x0003e80000100800 */
[----:B-1----:R-:W4:Y:S04]  /*2f940*/  LDL.LU R167, [R1+0xdc8] ;  /* 0x000dc80001a77983 */ /* 0x002f280000300800 */
[----:B------:R-:W4:Y:S04]  /*2f950*/  LDL.LU R233, [R1+0x654] ;  /* 0x0006540001e97983 */ /* 0x000f280000300800 */
[----:B------:R-:W4:Y:S04]  /*2f960*/  LDL.LU R152, [R1+0x664] ;  /* 0x0006640001987983 */ /* 0x000f280000300800 */
        /* <DEDUP_REMOVED lines=12> */
[----:B------:R-:W4:Y:S04]  /*2fa30*/  LDL.LU R11, [R1+0x6a4] ;  /* 0x0006a400010b7983 */ /* 0x000f280000300800 */
[----:B------:R1:W-:Y:S04]  /*2fa40*/  STL [R1+0x2584], R168 ;  /* 0x002584a801007387 */ /* 0x0003e80000100800 */
[----:B-1----:R-:W4:Y:S04]  /*2fa50*/  LDL.LU R168, [R1+0xdb4] ;  /* 0x000db40001a87983 */ /* 0x002f280000300800 */
[----:B------:R1:W-:Y:S04]  /*2fa60*/  STL [R1+0x2580], R21 ;  /* 0x0025801501007387 */ /* 0x0003e80000100800 */
[----:B-1----:R-:W4:Y:S04]  /*2fa70*/  LDL.LU R21, [R1+0xdc4] ;  /* 0x000dc40001157983 */ /* 0x002f280000300800 */
[----:B------:R1:W-:Y:S04]  /*2fa80*/  STL [R1+0x257c], R22 ;  /* 0x00257c1601007387 */ /* 0x0003e80000100800 */
[----:B-1----:R-:W3:Y:S04]  /*2fa90*/  LDL R22, [R1+0x1e04] ;  /* 0x001e040001167983 */ /* 0x002ee80000100800 */
[----:B------:R1:W-:Y:S04]  /*2faa0*/  STL [R1+0x2578], R19 ;  /* 0x0025781301007387 */ /* 0x0003e80000100800 */
[----:B-1----:R-:W2:Y:S04]  /*2fab0*/  LDL.LU R19, [R1+0xdb0] ;  /* 0x000db00001137983 */ /* 0x002ea80000300800 */
[----:B------:R1:W-:Y:S04]  /*2fac0*/  STL [R1+0x2574], R20 ;  /* 0x0025741401007387 */ /* 0x0003e80000100800 */
[----:B-1----:R-:W4:Y:S04]  /*2fad0*/  LDL.LU R20, [R1+0xd5c] ;  /* 0x000d5c0001147983 */ /* 0x002f280000300800 */
[----:B------:R-:W-:Y:S04]  /*2fae0*/  STL [R1+0x2570], R229 ;  /* 0x002570e501007387 */ /* 0x000fe80000100800 */
[----:B------:R-:W-:Y:S04]  /*2faf0*/  STL [R1+0x256c], R231 ;  /* 0x00256ce701007387 */ /* 0x000fe80000100800 */
[----:B------:R-:W-:Y:S04]  /*2fb00*/  STL [R1+0x2568], R226 ;  /* 0x002568e201007387 */ /* 0x000fe80000100800 */
[----:B------:R1:W-:Y:S04]  /*2fb10*/  STL [R1+0x2564], R228 ;  /* 0x002564e401007387 */ /* 0x0003e80000100800 */
        /* <DEDUP_REMOVED lines=63> */
[----:B------:R-:W-:Y:S01]  /*2ff10*/  STL.64 [R1+0x2220], R130 ;  /* 0x0022208201007387 */ /* 0x000fe20000100a00 */
[----:B---3--:R-:W-:-:S03]  /*2ff20*/  R2UR UR13, R22 ;  /* 0x00000000160d72ca */ /* 0x008fc600000e0000 */
[----:B------:R-:W-:Y:S04]  /*2ff30*/  STL.64 [R1+0x2218], R128 ;  /* 0x0022188001007387 */ /* 0x000fe80000100a00 */
[----:B------:R-:W-:Y:S04]  /*2ff40*/  STL.64 [R1+0x2210], R126 ;  /* 0x0022107e01007387 */ /* 0x000fe80000100a00 */
[----:B------:R-:W-:Y:S01]  /*2ff50*/  STL.64 [R1+0x2208], R124 ;  /* 0x0022087c01007387 */ /* 0x000fe20000100a00 */
[----:B--2---:R-:W-:-:S03]  /*2ff60*/  R2UR UR12, R19 ;  /* 0x00000000130c72ca */ /* 0x004fc600000e0000 */
[----:B------:R-:W-:Y:S04]  /*2ff70*/  STL.64 [R1+0x2200], R122 ;  /* 0x0022007a01007387 */ /* 0x000fe80000100a00 */
[----:B------:R-:W-:Y:S04]  /*2ff80*/  STL.64 [R1+0x21f8], R120 ;  /* 0x0021f87801007387 */ /* 0x000fe80000100a00 */
[----:B------:R-:W-:Y:S04]  /*2ff90*/  STL.64 [R1+0x21f0], R118 ;  /* 0x0021f07601007387 */ /* 0x000fe80000100a00 */
[----:B------:R-:W-:Y:S01]  /*2ffa0*/  STL.64 [R1+0x21e8], R116 ;  /* 0x0021e87401007387 */ /* 0x000fe20000100a00 */
[----:B----4-:R-:W-:-:S03]  /*2ffb0*/  R2UR UR16, R20 ;  /* 0x00000000141072ca */ /* 0x010fc600000e0000 */
        /* <DEDUP_REMOVED lines=46> */
[----:B------:R-:W-:Y:S04]  /*302a0*/  STL [R1+0x2048], R187 ;  /* 0x002048bb01007387 */ /* 0x000fe80000100800 */
[----:B------:R-:W-:Y:S04]  /*302b0*/  STL [R1+0x2044], R214 ;  /* 0x002044d601007387 */ /* 0x000fe80000100800 */
[----:B------:R-:W-:Y:S04]  /*302c0*/  STL [R1+0x2040], R180 ;  /* 0x002040b401007387 */ /* 0x000fe80000100800 */
[----:B0-----:R-:W-:Y:S04]  /*302d0*/  STL [R1+0x203c], R215 ;  /* 0x00203cd701007387 */ /* 0x001fe80000100800 */
[----:B------:R-:W-:Y:S04]  /*302e0*/  STL [R1+0x2038], R242 ;  /* 0x002038f201007387 */ /* 0x000fe80000100800 */
[----:B------:R-:W-:Y:S04]  /*302f0*/  STL [R1+0x2034], R179 ;  /* 0x002034b301007387 */ /* 0x000fe80000100800 */
[----:B------:R-:W-:Y:S04]  /*30300*/  STL [R1+0x2030], R243 ;  /* 0x002030f301007387 */ /* 0x000fe80000100800 */
[----:B------:R-:W-:Y:S04]  /*30310*/  STL [R1+0x202c], R3 ;  /* 0x00202c0301007387 */ /* 0x000fe80000100800 */
[----:B------:R-:W-:Y:S04]  /*30320*/  STL [R1+0x2028], R2 ;  /* 0x0020280201007387 */ /* 0x000fe80000100800 */
[----:B-1----:R-:W2:Y:S04]  /*30330*/  LDL.LU R228, [R1+0xd98] ;  /* 0x000d980001e47983 */ /* 0x002ea80000300800 */
[----:B------:R0:W-:Y:S04]  /*30340*/  STS.U8 [R0+UR6+0x20000], R21 ;  /* 0x0200001500007988 */ /* 0x0001e80008000006 */
[----:B------:R-:W3:Y:S04]  /*30350*/  LDL.LU R226, [R1+0xd88] ;  /* 0x000d880001e27983 */ /* 0x000ee80000300800 */
[----:B0-----:R-:W4:Y:S04]  /*30360*/  LDL.LU R21, [R1+0xd78] ;  /* 0x000d780001157983 */ /* 0x001f280000300800 */
[----:B------:R-:W3:Y:S04]  /*30370*/  LDL.LU R231, [R1+0xd68] ;  /* 0x000d680001e77983 */ /* 0x000ee80000300800 */
[----:B------:R-:W3:Y:S04]  /*30380*/  LDL.LU R229, [R1+0xd54] ;  /* 0x000d540001e57983 */ /* 0x000ee80000300800 */
[----:B------:R-:W3:Y:S04]  /*30390*/  LDL.LU R20, [R1+0xd44] ;  /* 0x000d440001147983 */ /* 0x000ee80000300800 */
[----:B------:R-:W3:Y:S04]  /*303a0*/  LDL.LU R19, [R1+0xd34] ;  /* 0x000d340001137983 */ /* 0x000ee80000300800 */
[----:B------:R0:W-:Y:S04]  /*303b0*/  STS.U8 [R0+UR6+0x20400], R168 ;  /* 0x020400a800007988 */ /* 0x0001e80008000006 */
[----:B------:R-:W3:Y:S04]  /*303c0*/  LDL.LU R22, [R1+0xd24] ;  /* 0x000d240001167983 */ /* 0x000ee80000300800 */
[----:B0-----:R-:W3:Y:S04]  /*303d0*/  LDL.LU R168, [R1+0xd14] ;  /* 0x000d140001a87983 */ /* 0x001ee80000300800 */
[----:B--2---:R-:W-:Y:S04]  /*303e0*/  STS.U8 [R0+UR6+0x20800], R228 ;  /* 0x020800e400007988 */ /* 0x004fe80008000006 */
[----:B----4-:R0:W-:Y:S04]  /*303f0*/  STS.U8 [R0+UR6+0x21000], R21 ;  /* 0x0210001500007988 */ /* 0x0101e80008000006 */
[----:B0-----:R-:W2:Y:S04]  /*30400*/  LDL.LU R21, [R1+0xd04] ;  /* 0x000d040001157983 */ /* 0x001ea80000300800 */
[----:B---3--:R0:W-:Y:S04]  /*30410*/  STS.U8 [R0+UR6+0x20c00], R226 ;  /* 0x020c00e200007988 */ /* 0x0081e80008000006 */
[----:B------:R-:W3:Y:S04]  /*30420*/  LDL.LU R228, [R1+0xcf4] ;  /* 0x000cf40001e47983 */ /* 0x000ee80000300800 */
[----:B0-----:R-:W4:Y:S04]  /*30430*/  LDL.LU R226, [R1+0xce4] ;  /* 0x000ce40001e27983 */ /* 0x001f280000300800 */
[----:B------:R0:W-:Y:S04]  /*30440*/  STS.U8 [R0+UR6+0x22800], R168 ;  /* 0x022800a800007988 */ /* 0x0001e80008000006 */
[----:B0-----:R-:W3:Y:S04]  /*30450*/  LDL.LU R168, [R1+0xcd4] ;  /* 0x000cd40001a87983 */ /* 0x001ee80000300800 */
[----:B------:R0:W-:Y:S04]  /*30460*/  STS.U8 [R0+UR6+0x21400], R231 ;  /* 0x021400e700007988 */ /* 0x0001e80008000006 */
[----:B------:R1:W-:Y:S04]  /*30470*/  STS.U8 [R0+UR6+0x21800], R229 ;  /* 0x021800e500007988 */ /* 0x0003e80008000006 */
[----:B------:R1:W-:Y:S04]  /*30480*/  STS.U8 [R0+UR6+0x21c00], R20 ;  /* 0x021c001400007988 */ /* 0x0003e80008000006 */
[----:B0-----:R-:W4:Y:S04]  /*30490*/  LDL.LU R231, [R1+0xcc4] ;  /* 0x000cc40001e77983 */ /* 0x001f280000300800 */
[----:B-1----:R-:W4:Y:S04]  /*304a0*/  LDL.LU R229, [R1+0xcb4] ;  /* 0x000cb40001e57983 */ /* 0x002f280000300800 */
[----:B------:R0:W-:Y:S04]  /*304b0*/  STS.U8 [R0+UR6+0x22000], R19 ;  /* 0x0220001300007988 */ /* 0x0001e80008000006 */
[----:B------:R-:W4:Y:S04]  /*304c0*/  LDL.LU R20, [R1+0xca4] ;  /* 0x000ca40001147983 */ /* 0x000f280000300800 */
[----:B------:R1:W-:Y:S04]  /*304d0*/  STS.U8 [R0+UR6+0x22400], R22 ;  /* 0x0224001600007988 */ /* 0x0003e80008000006 */
[----:B0-----:R-:W4:Y:S04]  /*304e0*/  LDL.LU R19, [R1+0xc94] ;  /* 0x000c940001137983 */ /* 0x001f280000300800 */
[----:B-1----:R-:W4:Y:S04]  /*304f0*/  LDL.LU R22, [R1+0xc84] ;  /* 0x000c840001167983 */ /* 0x002f280000300800 */
[----:B--2---:R0:W-:Y:S04]  /*30500*/  STS.U8 [R0+UR6+0x22c00], R21 ;  /* 0x022c001500007988 */ /* 0x0041e80008000006 */
[----:B0-----:R-:W2:Y:S04]  /*30510*/  LDL.LU R21, [R1+0xc74] ;  /* 0x000c740001157983 */ /* 0x001ea80000300800 */
[----:B---3--:R0:W-:Y:S04]  /*30520*/  STS.U8 [R0+UR6+0x23800], R168 ;  /* 0x023800a800007988 */ /* 0x0081e80008000006 */
[----:B0-----:R-:W3:Y:S04]  /*30530*/  LDL.LU R168, [R1+0xc64] ;  /* 0x000c640001a87983 */ /* 0x001ee80000300800 */
[----:B------:R0:W-:Y:S04]  /*30540*/  STS.U8 [R0+UR6+0x23000], R228 ;  /* 0x023000e400007988 */ /* 0x0001e80008000006 */
[----:B----4-:R1:W-:Y:S04]  /*30550*/  STS.U8 [R0+UR6+0x23400], R226 ;  /* 0x023400e200007988 */ /* 0x0103e80008000006 */
[----:B0-----:R-:W4:Y:S04]  /*30560*/  LDL.LU R228, [R1+0xc54] ;  /* 0x000c540001e47983 */ /* 0x001f280000300800 */
[----:B-1----:R-:W4:Y:S04]  /*30570*/  LDL.LU R226, [R1+0xc44] ;  /* 0x000c440001e27983 */ /* 0x002f280000300800 */
[----:B------:R-:W-:Y:S04]  /*30580*/  STS.U8 [R0+UR6+0x23c00], R231 ;  /* 0x023c00e700007988 */ /* 0x000fe80008000006 */
[----:B------:R-:W-:Y:S04]  /*30590*/  STS.U8 [R0+UR6+0x24000], R229 ;  /* 0x024000e500007988 */ /* 0x000fe80008000006 */
[----:B------:R-:W-:Y:S04]  /*305a0*/  STS.U8 [R0+UR6+0x24400], R20 ;  /* 0x0244001400007988 */ /* 0x000fe80008000006 */
[----:B------:R-:W-:Y:S04]  /*305b0*/  STS.U8 [R0+UR6+0x24800], R19 ;  /* 0x0248001300007988 */ /* 0x000fe80008000006 */
[----:B------:R-:W-:Y:S04]  /*305c0*/  STS.U8 [R0+UR6+0x24c00], R22 ;  /* 0x024c001600007988 */ /* 0x000fe80008000006 */
[----:B--2---:R0:W-:Y:S04]  /*305d0*/  STS.U8 [R0+UR6+0x25000], R21 ;  /* 0x0250001500007988 */ /* 0x0041e80008000006 */
[----:B0-----:R-:W2:Y:S04]  /*305e0*/  LDL.LU R21, [R1+0xc34] ;  /* 0x000c340001157983 */ /* 0x001ea80000300800 */
[----:B------:R-:W2:Y:S04]  /*305f0*/  LDL.LU R231, [R1+0xc24] ;  /* 0x000c240001e77983 */ /* 0x000ea80000300800 */
[----:B------:R-:W2:Y:S04]  /*30600*/  LDL.LU R229, [R1+0xc14] ;  /* 0x000c140001e57983 */ /* 0x000ea80000300800 */
[----:B------:R-:W2:Y:S04]  /*30610*/  LDL.LU R20, [R1+0xc04] ;  /* 0x000c040001147983 */ /* 0x000ea80000300800 */
[----:B------:R-:W2:Y:S04]  /*30620*/  LDL.LU R19, [R1+0xbf4] ;  /* 0x000bf40001137983 */ /* 0x000ea80000300800 */
[----:B---3--:R0:W-:Y:S04]  /*30630*/  STS.U8 [R0+UR6+0x25400], R168 ;  /* 0x025400a800007988 */ /* 0x0081e80008000006 */
[----:B------:R-:W3:Y:S04]  /*30640*/  LDL.LU R22, [R1+0xbe4] ;  /* 0x000be40001167983 */ /* 0x000ee80000300800 */
[----:B0-----:R-:W3:Y:S04]  /*30650*/  LDL.LU R168, [R1+0xbd4] ;  /* 0x000bd40001a87983 */ /* 0x001ee80000300800 */
[----:B----4-:R-:W-:Y:S04]  /*30660*/  STS.U8 [R0+UR6+0x25800], R228 ;  /* 0x025800e400007988 */ /* 0x010fe80008000006 */
[----:B------:R-:W-:Y:S04]  /*30670*/  STS.U8 [R0+UR6+0x25c00], R226 ;  /* 0x025c00e200007988 */ /* 0x000fe80008000006 */
[----:B--2---:R0:W-:Y:S04]  /*30680*/  STS.U8 [R0+UR6+0x26000], R21 ;  /* 0x0260001500007988 */ /* 0x0041e80008000006 */
[----:B0-----:R-:W2:Y:S04]  /*30690*/  LDL.LU R21, [R1+0x8b0] ;  /* 0x0008b00001157983 */ /* 0x001ea80000300800 */
[----:B------:R-:W4:Y:S04]  /*306a0*/  LDL.LU R228, [R1+0x898] ;  /* 0x0008980001e47983 */ /* 0x000f280000300800 */
[----:B------:R-:W4:Y:S04]  /*306b0*/  LDL.LU R226, [R1+0x888] ;  /* 0x0008880001e27983 */ /* 0x000f280000300800 */
[----:B---3--:R0:W-:Y:S04]  /*306c0*/  STS.U8 [R0+UR6+0x27800], R168 ;  /* 0x027800a800007988 */ /* 0x0081e80008000006 */
        /* <DEDUP_REMOVED lines=15> */
[----:B----4-:R0:W-:Y:S04]  /*307c0*/  STS.U8 [R0+UR6+0x28000], R228 ;  /* 0x028000e400007988 */ /* 0x0101e80008000006 */
[----:B------:R1:W-:Y:S04]  /*307d0*/  STS.U8 [R0+UR6+0x28400], R226 ;  /* 0x028400e200007988 */ /* 0x0003e80008000006 */
        /* <DEDUP_REMOVED lines=43> */
[----:B--2---:R0:W-:Y:S04]  /*30a90*/  STS.U8 [R0+UR6+0x2f000], R21 ;  /* 0x02f0001500007988 */ /* 0x0041e80008000006 */
[----:B0-----:R-:W2:Y:S04]  /*30aa0*/  LDL.LU R21, [R1+0xd94] ;  /* 0x000d940001157983 */ /* 0x001ea80000300800 */
[----:B------:R-:W2:Y:S04]  /*30ab0*/  LDL.LU R22, [R1+0xd84] ;  /* 0x000d840001167983 */ /* 0x000ea80000300800 */
[----:B---3--:R0:W-:Y:S04]  /*30ac0*/  STS.U8 [R0+UR6+0x2f400], R168 ;  /* 0x02f400a800007988 */ /* 0x0081e80008000006 */
[----:B0-----:R-:W3:Y:S01]  /*30ad0*/  LDL.LU R168, [R1+0xd74] ;  /* 0x000d740001a87983 */ /* 0x001ee20000300800 */
[----:B------:R-:W-:-:S03]  /*30ae0*/  LOP3.LUT R2, R0, 0x20, RZ, 0x3c, !PT ;  /* 0x0000002000027812 */ /* 0x000fc600078e3cff */
[----:B------:R-:W-:Y:S04]  /*30af0*/  STS.U8 [R0+UR6+0x2d000], R228 ;  /* 0x02d000e400007988 */ /* 0x000fe80008000006 */
[----:B------:R0:W-:Y:S04]  /*30b00*/  STS.U8 [R0+UR6+0x2d400], R226 ;  /* 0x02d400e200007988 */ /* 0x0001e80008000006 */
[----:B------:R-:W-:Y:S04]  /*30b10*/  STS.U8 [R0+UR6+0x2dc00], R231 ;  /* 0x02dc00e700007988 */ /* 0x000fe80008000006 */
[----:B------:R-:W-:Y:S04]  /*30b20*/  STS.U8 [R0+UR6+0x2e000], R229 ;  /* 0x02e000e500007988 */ /* 0x000fe80008000006 */
[----:B------:R-:W-:Y:S04]  /*30b30*/  STS.U8 [R0+UR6+0x2f800], R251 ;  /* 0x02f800fb00007988 */ /* 0x000fe80008000006 */
[----:B------:R-:W-:Y:S04]  /*30b40*/  STS.U8 [R0+UR6+0x2fc00], R247 ;  /* 0x02fc00f700007988 */ /* 0x000fe80008000006 */
[----:B----4-:R-:W-:Y:S04]  /*30b50*/  STS.U8 [R2+UR6+0x20100], R20 ;  /* 0x0201001402007988 */ /* 0x010fe80008000006 */
[----:B------:R-:W-:Y:S04]  /*30b60*/  STL [R1+0x204c], R0 ;  /* 0x00204c0001007387 */ /* 0x000fe80000100800 */
[----:B------:R-:W-:Y:S04]  /*30b70*/  STS.U8 [R2+UR6+0x20500], R19 ;  /* 0x0205001302007988 */ /* 0x000fe80008000006 */
[----:B0-----:R-:W4:Y:S04]  /*30b80*/  LDL.LU R226, [R1+0xd64] ;  /* 0x000d640001e27983 */ /* 0x001f280000300800 */
[----:B--2---:R0:W-:Y:S04]  /*30b90*/  STS.U8 [R2+UR6+0x20900], R21 ;  /* 0x0209001502007988 */ /* 0x0041e80008000006 */
[----:B------:R1:W-:Y:S04]  /*30ba0*/  STS.U8 [R2+UR6+0x20d00], R22 ;  /* 0x020d001602007988 */ /* 0x0003e80008000006 */
[----:B0-----:R-:W2:Y:S04]  /*30bb0*/  LDL.LU R21, [R1+0xd50] ;  /* 0x000d500001157983 */ /* 0x001ea80000300800 */
[----:B-1----:R-:W2:Y:S04]  /*30bc0*/  LDL.LU R22, [R1+0xd40] ;  /* 0x000d400001167983 */ /* 0x002ea80000300800 */
[----:B------:R-:W2:Y:S04]  /*30bd0*/  LDL.LU R231, [R1+0xd30] ;  /* 0x000d300001e77983 */ /* 0x000ea80000300800 */
[----:B------:R-:W2:Y:S04]  /*30be0*/  LDL.LU R229, [R1+0xd20] ;  /* 0x000d200001e57983 */ /* 0x000ea80000300800 */
[----:B------:R-:W2:Y:S04]  /*30bf0*/  LDL.LU R20, [R1+0xd10] ;  /* 0x000d100001147983 */ /* 0x000ea80000300800 */
[----:B---3--:R0:W-:Y:S04]  /*30c00*/  STS.U8 [R2+UR6+0x21100], R168 ;  /* 0x021100a802007988 */ /* 0x0081e80008000006 */
[----:B------:R-:W3:Y:S04]  /*30c10*/  LDL.LU R19, [R1+0xd00] ;  /* 0x000d000001137983 */ /* 0x000ee80000300800 */
[----:B0-----:R-:W3:Y:S04]  /*30c20*/  LDL.LU R168, [R1+0xcf0] ;  /* 0x000cf00001a87983 */ /* 0x001ee80000300800 */
[----:B----4-:R-:W-:Y:S04]  /*30c30*/  STS.U8 [R2+UR6+0x21500], R226 ;  /* 0x021500e202007988 */ /* 0x010fe80008000006 */
[----:B--2---:R0:W-:Y:S04]  /*30c40*/  STS.U8 [R2+UR6+0x21900], R21 ;  /* 0x0219001502007988 */ /* 0x0041e80008000006 */
[----:B------:R1:W-:Y:S04]  /*30c50*/  STS.U8 [R2+UR6+0x21d00], R22 ;  /* 0x021d001602007988 */ /* 0x0003e80008000006 */
[----:B0-----:R-:W2:Y:S04]  /*30c60*/  LDL.LU R21, [R1+0xce0] ;  /* 0x000ce00001157983 */ /* 0x001ea80000300800 */
[----:B-1----:R-:W4:Y:S04]  /*30c70*/  LDL.LU R22, [R1+0xcd0] ;  /* 0x000cd00001167983 */ /* 0x002f280000300800 */
[----:B------:R-:W-:Y:S04]  /*30c80*/  STS.U8 [R2+UR6+0x22100], R231 ;  /* 0x022100e702007988 */ /* 0x000fe80008000006 */
[----:B------:R-:W-:Y:S04]  /*30c90*/  STS.U8 [R2+UR6+0x22500], R229 ;  /* 0x022500e502007988 */ /* 0x000fe80008000006 */
[----:B------:R-:W-:Y:S04]  /*30ca0*/  STS.U8 [R2+UR6+0x22900], R20 ;  /* 0x0229001402007988 */ /* 0x000fe80008000006 */
[----:B---3--:R-:W-:Y:S04]  /*30cb0*/  STS.U8 [R2+UR6+0x22d00], R19 ;  /* 0x022d001302007988 */ /* 0x008fe80008000006 */
[----:B------:R0:W-:Y:S04]  /*30cc0*/  STS.U8 [R2+UR6+0x23100], R168 ;  /* 0x023100a802007988 */ /* 0x0001e80008000006 */
[----:B------:R-:W3:Y:S04]  /*30cd0*/  LDL.LU R226, [R1+0xcc0] ;  /* 0x000cc00001e27983 */ /* 0x000ee80000300800 */
[----:B0-----:R-:W3:Y:S04]  /*30ce0*/  LDL.LU R168, [R1+0xcb0] ;  /* 0x000cb00001a87983 */ /* 0x001ee80000300800 */
[----:B--2---:R0:W-:Y:S04]  /*30cf0*/  STS.U8 [R2+UR6+0x23500], R21 ;  /* 0x0235001502007988 */ /* 0x0041e80008000006 */
[----:B----4-:R1:W-:Y:S04]  /*30d00*/  STS.U8 [R2+UR6+0x23900], R22 ;  /* 0x0239001602007988 */ /* 0x0103e80008000006 */
[----:B0-----:R-:W2:Y:S04]  /*30d10*/  LDL.LU R21, [R1+0xca0] ;  /* 0x000ca00001157983 */ /* 0x001ea80000300800 */
[----:B------:R-:W4:Y:S04]  /*30d20*/  LDL.LU R231, [R1+0xc90] ;  /* 0x000c900001e77983 */ /* 0x000f280000300800 */
[----:B------:R-:W4:Y:S04]  /*30d30*/  LDL.LU R229, [R1+0xc80] ;  /* 0x000c800001e57983 */ /* 0x000f280000300800 */
[----:B------:R-:W4:Y:S04]  /*30d40*/  LDL.LU R20, [R1+0xc70] ;  /* 0x000c700001147983 */ /* 0x000f280000300800 */
[----:B------:R-:W4:Y:S04]  /*30d50*/  LDL.LU R19, [R1+0xc60] ;  /* 0x000c600001137983 */ /* 0x000f280000300800 */
[----:B-1----:R-:W4:Y:S04]  /*30d60*/  LDL.LU R22, [R1+0xc50] ;  /* 0x000c500001167983 */ /* 0x002f280000300800 */
[----:B---3--:R-:W-:Y:S04]  /*30d70*/  STS.U8 [R2+UR6+0x23d00], R226 ;  /* 0x023d00e202007988 */ /* 0x008fe80008000006 */
[----:B------:R0:W-:Y:S04]  /*30d80*/  STS.U8 [R2+UR6+0x24100], R168 ;  /* 0x024100a802007988 */ /* 0x0001e80008000006 */
[----:B0-----:R-:W3:Y:S04]  /*30d90*/  LDL.LU R168, [R1+0xc40] ;  /* 0x000c400001a87983 */ /* 0x001ee80000300800 */
[----:B--2---:R0:W-:Y:S04]  /*30da0*/  STS.U8 [R2+UR6+0x24500], R21 ;  /* 0x0245001502007988 */ /* 0x0041e80008000006 */
[----:B----4-:R-:W-:Y:S04]  /*30db0*/  STS.U8 [R2+UR6+0x24900], R231 ;  /* 0x024900e702007988 */ /* 0x010fe80008000006 */
[----:B------:R-:W-:Y:S04]  /*30dc0*/  STS.U8 [R2+UR6+0x24d00], R229 ;  /* 0x024d00e502007988 */ /* 0x000fe80008000006 */
[----:B0-----:R-:W2:Y:S04]  /*30dd0*/  LDL.LU R21, [R1+0xc30] ;  /* 0x000c300001157983 */ /* 0x001ea80000300800 */
[----:B------:R-:W-:Y:S04]  /*30de0*/  STS.U8 [R2+UR6+0x25100], R20 ;  /* 0x0251001402007988 */ /* 0x000fe80008000006 */
[----:B------:R-:W-:Y:S04]  /*30df0*/  STS.U8 [R2+UR6+0x25500], R19 ;  /* 0x0255001302007988 */ /* 0x000fe80008000006 */
[----:B------:R0:W-:Y:S04]  /*30e00*/  STS.U8 [R2+UR6+0x25900], R22 ;  /* 0x0259001602007988 */ /* 0x0001e80008000006 */
[----:B------:R-:W4:Y:S04]  /*30e10*/  LDL.LU R226, [R1+0xc20] ;  /* 0x000c200001e27983 */ /* 0x000f280000300800 */
[----:B0-----:R-:W4:Y:S04]  /*30e20*/  LDL.LU R22, [R1+0xc10] ;  /* 0x000c100001167983 */ /* 0x001f280000300800 */
[----:B---3--:R0:W-:Y:S04]  /*30e30*/  STS.U8 [R2+UR6+0x25d00], R168 ;  /* 0x025d00a802007988 */ /* 0x0081e80008000006 */
[----:B0-----:R-:W3:Y:S04]  /*30e40*/  LDL.LU R168, [R1+0xc00] ;  /* 0x000c000001a87983 */ /* 0x001ee80000300800 */
[----:B------:R-:W3:Y:S04]  /*30e50*/  LDL.LU R231, [R1+0xbf0] ;  /* 0x000bf00001e77983 */ /* 0x000ee80000300800 */
[----:B------:R-:W3:Y:S04]  /*30e60*/  LDL.LU R229, [R1+0xbe0] ;  /* 0x000be00001e57983 */ /* 0x000ee80000300800 */
[----:B------:R-:W3:Y:S04]  /*30e70*/  LDL.LU R20, [R1+0xbd0] ;  /* 0x000bd00001147983 */ /* 0x000ee80000300800 */
[----:B------:R-:W3:Y:S04]  /*30e80*/  LDL.LU R19, [R1+0x8ac] ;  /* 0x0008ac0001137983 */ /* 0x000ee80000300800 */
[----:B--2---:R0:W-:Y:S04]  /*30e90*/  STS.U8 [R2+UR6+0x26100], R21 ;  /* 0x0261001502007988 */ /* 0x0041e80008000006 */
[----:B0-----:R-:W2:Y:S04]  /*30ea0*/  LDL.LU R21, [R1+0x894] ;  /* 0x0008940001157983 */ /* 0x001ea80000300800 */
[----:B----4-:R-:W-:Y:S04]  /*30eb0*/  STS.U8 [R2+UR6+0x26500], R226 ;  /* 0x026500e202007988 */ /* 0x010fe80008000006 */
[----:B------:R0:W-:Y:S04]  /*30ec0*/  STS.U8 [R2+UR6+0x26900], R22 ;  /* 0x0269001602007988 */ /* 0x0001e80008000006 */
[----:B0-----:R-:W4:Y:S04]  /*30ed0*/  LDL.LU R22, [R1+0x884] ;  /* 0x0008840001167983 */ /* 0x001f280000300800 */
[----:B---3--:R0:W-:Y:S04]  /*30ee0*/  STS.U8 [R2+UR6+0x26d00], R168 ;  /* 0x026d00a802007988 */ /* 0x0081e80008000006 */
[----:B0-----:R-:W3:Y:S04]  /*30ef0*/  LDL.LU R168, [R1+0x874] ;  /* 0x0008740001a87983 */ /* 0x001ee80000300800 */
[----:B------:R0:W-:Y:S04]  /*30f00*/  STS.U8 [R2+UR6+0x27100], R231 ;  /* 0x027100e702007988 */ /* 0x0001e80008000006 */
[----:B------:R-:W-:Y:S04]  /*30f10*/  STS.U8 [R2+UR6+0x27500], R229 ;  /* 0x027500e502007988 */ /* 0x000fe80008000006 */
[----:B------:R-:W-:Y:S04]  /*30f20*/  STS.U8 [R2+UR6+0x27900], R20 ;  /* 0x0279001402007988 */ /* 0x000fe80008000006 */
[----:B------:R-:W-:Y:S04]  /*30f30*/  STS.U8 [R2+UR6+0x27d00], R19 ;  /* 0x027d001302007988 */ /* 0x000fe80008000006 */
[----:B0-----:R-:W3:Y:S04]  /*30f40*/  LDL.LU R231, [R1+0x85c] ;  /* 0x00085c0001e77983 */ /* 0x001ee80000300800 */
[----:B--2---:R0:W-:Y:S04]  /*30f50*/  STS.U8 [R2+UR6+0x28100], R21 ;  /* 0x0281001502007988 */ /* 0x0041e80008000006 */
[----:B0-----:R-:W2:Y:S04]  /*30f60*/  LDL.LU R21, [R1+0x84c] ;  /* 0x00084c0001157983 */ /* 0x001ea80000300800 */
[----:B----4-:R0:W-:Y:S04]  /*30f70*/  STS.U8 [R2+UR6+0x28500], R22 ;  /* 0x0285001602007988 */ /* 0x0101e80008000006 */
[----:B0-----:R-:W4:Y:S04]  /*30f80*/  LDL.LU R22, [R1+0x83c] ;  /* 0x00083c0001167983 */ /* 0x001f280000300800 */
[----:B------:R-:W4:Y:S04]  /*30f90*/  LDL.LU R229, [R1+0x824] ;  /* 0x0008240001e57983 */ /* 0x000f280000300800 */
[----:B------:R-:W4:Y:S04]  /*30fa0*/  LDL.LU R20, [R1+0x814] ;  /* 0x0008140001147983 */ /* 0x000f280000300800 */
[----:B---3--:R0:W-:Y:S04]  /*30fb0*/  STS.U8 [R2+UR6+0x28900], R168 ;  /* 0x028900a802007988 */ /* 0x0081e80008000006 */
[----:B------:R-:W3:Y:S04]  /*30fc0*/  LDL.LU R19, [R1+0x7fc] ;  /* 0x0007fc0001137983 */ /* 0x000ee80000300800 */
[----:B0-----:R-:W3:Y:S04]  /*30fd0*/  LDL.LU R168, [R1+0x7ec] ;  /* 0x0007ec0001a87983 */ /* 0x001ee80000300800 */
[----:B------:R-:W-:Y:S04]  /*30fe0*/  STS.U8 [R2+UR6+0x28d00], R231 ;  /* 0x028d00e702007988 */ /* 0x000fe80008000006 */
[----:B------:R-:W3:Y:S04]  /*30ff0*/  LDL R0, [R1+0xdd8] ;  /* 0x000dd80001007983 */ /* 0x000ee80000100800 */
[----:B--2---:R0:W-:Y:S04]  /*31000*/  STS.U8 [R2+UR6+0x29100], R21 ;  /* 0x0291001502007988 */ /* 0x0041e80008000006 */
[----:B0-----:R-:W2:Y:S04]  /*31010*/  LDL.LU R21, [R1+0x7d4] ;  /* 0x0007d40001157983 */ /* 0x001ea80000300800 */
[----:B----4-:R0:W-:Y:S04]  /*31020*/  STS.U8 [R2+UR6+0x29500], R22 ;  /* 0x0295001602007988 */ /* 0x0101e80008000006 */
[----:B------:R-:W-:Y:S04]  /*31030*/  STS.U8 [R2+UR6+0x29900], R229 ;  /* 0x029900e502007988 */ /* 0x000fe80008000006 */
[----:B------:R-:W-:Y:S04]  /*31040*/  STS.U8 [R2+UR6+0x29d00], R20 ;  /* 0x029d001402007988 */ /* 0x000fe80008000006 */
[----:B0-----:R-:W4:Y:S04]  /*31050*/  LDL.LU R22, [R1+0x7c4] ;  /* 0x0007c40001167983 */ /* 0x001f280000300800 */
[----:B---3--:R-:W-:Y:S04]  /*31060*/  STS.U8 [R2+UR6+0x2a100], R19 ;  /* 0x02a1001302007988 */ /* 0x008fe80008000006 */
[----:B------:R-:W3:Y:S04]  /*31070*/  LDL.LU R226, [R1+0x7b0] ;  /* 0x0007b00001e27983 */ /* 0x000ee80000300800 */
[----:B------:R0:W-:Y:S04]  /*31080*/  STS.U8 [R2+UR6+0x2a500], R168 ;  /* 0x02a500a802007988 */ /* 0x0001e80008000006 */
[----:B------:R-:W3:Y:S04]  /*31090*/  LDL.LU R231, [R1+0x7a0] ;  /* 0x0007a00001e77983 */ /* 0x000ee80000300800 */
[----:B0-----:R-:W3:Y:S04]  /*310a0*/  LDL.LU R168, [R1+0x790] ;  /* 0x0007900001a87983 */ /* 0x001ee80000300800 */
[----:B--2---:R0:W-:Y:S04]  /*310b0*/  STS.U8 [R2+UR6+0x2a900], R21 ;  /* 0x02a9001502007988 */ /* 0x0041e80008000006 */
[----:B0-----:R-:W2:Y:S04]  /*310c0*/  LDL.LU R21, [R1+0x780] ;  /* 0x0007800001157983 */ /* 0x001ea80000300800 */
[----:B------:R-:W2:Y:S04]  /*310d0*/  LDL.LU R229, [R1+0x770] ;  /* 0x0007700001e57983 */ /* 0x000ea80000300800 */
[----:B------:R-:W2:Y:S04]  /*310e0*/  LDL.LU R20, [R1+0x760] ;  /* 0x0007600001147983 */ /* 0x000ea80000300800 */
[----:B------:R-:W2:Y:S04]  /*310f0*/  LDL.LU R19, [R1+0x74c] ;  /* 0x00074c0001137983 */ /* 0x000ea80000300800 */
[----:B----4-:R0:W-:Y:S04]  /*31100*/  STS.U8 [R2+UR6+0x2ad00], R22 ;  /* 0x02ad001602007988 */ /* 0x0101e80008000006 */
[----:B---3--:R-:W-:Y:S04]  /*31110*/  STS.U8 [R2+UR6+0x2b100], R226 ;  /* 0x02b100e202007988 */ /* 0x008fe80008000006 */
[----:B0-----:R-:W3:Y:S04]  /*31120*/  LDL.LU R22, [R1+0x73c] ;  /* 0x00073c0001167983 */ /* 0x001ee80000300800 */
[----:B------:R-:W-:Y:S04]  /*31130*/  STS.U8 [R2+UR6+0x2b500], R231 ;  /* 0x02b500e702007988 */ /* 0x000fe80008000006 */
[----:B------:R0:W-:Y:S04]  /*31140*/  STS.U8 [R2+UR6+0x2b900], R168 ;  /* 0x02b900a802007988 */ /* 0x0001e80008000006 */
[----:B0-----:R-:W4:Y:S04]  /*31150*/  LDL.LU R168, [R1+0x730] ;  /* 0x0007300001a87983 */ /* 0x001f280000300800 */
[----:B--2---:R0:W-:Y:S04]  /*31160*/  STS.U8 [R2+UR6+0x2bd00], R21 ;  /* 0x02bd001502007988 */ /* 0x0041e80008000006 */
[----:B------:R-:W-:Y:S04]  /*31170*/  STS.U8 [R2+UR6+0x2c100], R229 ;  /* 0x02c100e502007988 */ /* 0x000fe80008000006 */
[----:B------:R-:W-:Y:S04]  /*31180*/  STS.U8 [R2+UR6+0x2c500], R20 ;  /* 0x02c5001402007988 */ /* 0x000fe80008000006 */
[----:B0-----:R-:W2:Y:S04]  /*31190*/  LDL.LU R21, [R1+0x720] ;  /* 0x0007200001157983 */ /* 0x001ea80000300800 */
[----:B------:R-:W-:Y:S04]  /*311a0*/  STS.U8 [R2+UR6+0x2c900], R19 ;  /* 0x02c9001302007988 */ /* 0x000fe80008000006 */
[----:B------:R-:W2:Y:S04]  /*311b0*/  LDL.LU R226, [R1+0x710] ;  /* 0x0007100001e27983 */ /* 0x000ea80000300800 */
[----:B------:R-:W2:Y:S04]  /*311c0*/  LDL.LU R231, [R1+0x6fc] ;  /* 0x0006fc0001e77983 */ /* 0x000ea80000300800 */
[----:B---3--:R0:W-:Y:S04]  /*311d0*/  STS.U8 [R2+UR6+0x2cd00], R22 ;  /* 0x02cd001602007988 */ /* 0x0081e80008000006 */
[----:B0-----:R-:W3:Y:S04]  /*311e0*/  LDL.LU R22, [R1+0x6ec] ;  /* 0x0006ec0001167983 */ /* 0x001ee80000300800 */
[----:B----4-:R0:W-:Y:S04]  /*311f0*/  STS.U8 [R2+UR6+0x2d100], R168 ;  /* 0x02d100a802007988 */ /* 0x0101e80008000006 */
[----:B0-----:R-:W4:Y:S04]  /*31200*/  LDL.LU R168, [R1+0x6dc] ;  /* 0x0006dc0001a87983 */ /* 0x001f280000300800 */
[----:B------:R-:W4:Y:S04]  /*31210*/  LDL.LU R229, [R1+0x6cc] ;  /* 0x0006cc0001e57983 */ /* 0x000f280000300800 */
[----:B------:R-:W4:Y:S04]  /*31220*/  LDL.LU R20, [R1+0x6bc] ;  /* 0x0006bc0001147983 */ /* 0x000f280000300800 */
[----:B------:R-:W4:Y:S04]  /*31230*/  LDL.LU R19, [R1+0x6ac] ;  /* 0x0006ac0001137983 */ /* 0x000f280000300800 */
[----:B--2---:R0:W-:Y:S04]  /*31240*/  STS.U8 [R2+UR6+0x2d500], R21 ;  /* 0x02d5001502007988 */ /* 0x0041e80008000006 */
[----:B------:R-:W-:Y:S04]  /*31250*/  STS.U8 [R2+UR6+0x2d900], R226 ;  /* 0x02d900e202007988 */ /* 0x000fe80008000006 */
[----:B0-----:R-:W2:Y:S04]  /*31260*/  LDL.LU R21, [R1+0x608] ;  /* 0x0006080001157983 */ /* 0x001ea80000300800 */
[----:B------:R-:W-:Y:S04]  /*31270*/  STS.U8 [R2+UR6+0x2dd00], R231 ;  /* 0x02dd00e702007988 */ /* 0x000fe80008000006 */
[----:B---3--:R0:W-:Y:S04]  /*31280*/  STS.U8 [R2+UR6+0x2e100], R22 ;  /* 0x02e1001602007988 */ /* 0x0081e80008000006 */
[----:B0-----:R-:W3:Y:S04]  /*31290*/  LDL.LU R22, [R1+0xdbc] ;  /* 0x000dbc0001167983 */ /* 0x001ee80000300800 */
[----:B----4-:R0:W-:Y:S04]  /*312a0*/  STS.U8 [R2+UR6+0x2e500], R168 ;  /* 0x02e500a802007988 */ /* 0x0101e80008000006 */
[----:B0-----:R-:W4:Y:S04]  /*312b0*/  LDL.LU R168, [R1+0xda0] ;  /* 0x000da00001a87983 */ /* 0x001f280000300800 */
[----:B------:R-:W-:Y:S04]  /*312c0*/  STS.U8 [R2+UR6+0x2e900], R229 ;  /* 0x02e900e502007988 */ /* 0x000fe80008000006 */
[----:B------:R-:W-:Y:S04]  /*312d0*/  STS.U8 [R2+UR6+0x2ed00], R20 ;  /* 0x02ed001402007988 */ /* 0x000fe80008000006 */
[----:B------:R-:W-:Y:S04]  /*312e0*/  STS.U8 [R2+UR6+0x2f100], R19 ;  /* 0x02f1001302007988 */ /* 0x000fe80008000006 */
[----:B--2---:R0:W-:Y:S04]  /*312f0*/  STS.U8 [R2+UR6+0x2f500], R21 ;  /* 0x02f5001502007988 */ /* 0x0041e80008000006 */
[----:B------:R-:W-:Y:S04]  /*31300*/  STS.U8 [R2+UR6+0x2f900], R250 ;  /* 0x02f900fa02007988 */ /* 0x000fe80008000006 */
[----:B0-----:R-:W2:Y:S04]  /*31310*/  LDL.LU R21, [R1+0xd90] ;  /* 0x000d900001157983 */ /* 0x001ea80000300800 */
[----:B------:R-:W-:Y:S04]  /*31320*/  STS.U8 [R2+UR6+0x2fd00], R246 ;  /* 0x02fd00f602007988 */ /* 0x000fe80008000006 */
[----:B---3--:R0:W-:Y:S04]  /*31330*/  STS.U8 [R0+UR6+0x20200], R22 ;  /* 0x0202001600007988 */ /* 0x0081e80008000006 */
[----:B0-----:R-:W3:Y:S04]  /*31340*/  LDL.LU R22, [R1+0xd80] ;  /* 0x000d800001167983 */ /* 0x001ee80000300800 */
[----:B------:R-:W3:Y:S04]  /*31350*/  LDL.LU R226, [R1+0xd70] ;  /* 0x000d700001e27983 */ /* 0x000ee80000300800 */
[----:B------:R-:W3:Y:S04]  /*31360*/  LDL.LU R231, [R1+0xd60] ;  /* 0x000d600001e77983 */ /* 0x000ee80000300800 */
[----:B------:R-:W3:Y:S04]  /*31370*/  LDL.LU R229, [R1+0xd4c] ;  /* 0x000d4c0001e57983 */ /* 0x000ee80000300800 */
[----:B----4-:R0:W-:Y:S04]  /*31380*/  STS.U8 [R0+UR6+0x20600], R168 ;  /* 0x020600a800007988 */ /* 0x0101e80008000006 */
[----:B------:R-:W4:Y:S04]  /*31390*/  LDL.LU R20, [R1+0xd3c] ;  /* 0x000d3c0001147983 */ /* 0x000f280000300800 */
[----:B0-----:R-:W4:Y:S04]  /*313a0*/  LDL.LU R168, [R1+0xd2c] ;  /* 0x000d2c0001a87983 */ /* 0x001f280000300800 */
[----:B------:R-:W4:Y:S04]  /*313b0*/  LDL.LU R19, [R1+0xd1c] ;  /* 0x000d1c0001137983 */ /* 0x000f280000300800 */
[----:B--2---:R0:W-:Y:S04]  /*313c0*/  STS.U8 [R0+UR6+0x20a00], R21 ;  /* 0x020a001500007988 */ /* 0x0041e80008000006 */
[----:B0-----:R-:W2:Y:S04]  /*313d0*/  LDL.LU R21, [R1+0xd0c] ;  /* 0x000d0c0001157983 */ /* 0x001ea80000300800 */
[----:B---3--:R0:W-:Y:S04]  /*313e0*/  STS.U8 [R0+UR6+0x20e00], R22 ;  /* 0x020e001600007988 */ /* 0x0081e80008000006 */
[----:B------:R-:W-:Y:S04]  /*313f0*/  STS.U8 [R0+UR6+0x21200], R226 ;  /* 0x021200e200007988 */ /* 0x000fe80008000006 */
[----:B------:R-:W-:Y:S04]  /*31400*/  STS.U8 [R0+UR6+0x21600], R231 ;  /* 0x021600e700007988 */ /* 0x000fe80008000006 */
[----:B0-----:R-:W3:Y:S04]  /*31410*/  LDL.LU R22, [R1+0xcfc] ;  /* 0x000cfc0001167983 */ /* 0x001ee80000300800 */
[----:B------:R-:W-:Y:S04]  /*31420*/  STS.U8 [R0+UR6+0x21a00], R229 ;  /* 0x021a00e500007988 */ /* 0x000fe80008000006 */
[----:B----4-:R-:W-:Y:S04]  /*31430*/  STS.U8 [R0+UR6+0x21e00], R20 ;  /* 0x021e001400007988 */ /* 0x010fe80008000006 */
[----:B------:R0:W-:Y:S04]  /*31440*/  STS.U8 [R0+UR6+0x22200], R168 ;  /* 0x022200a800007988 */ /* 0x0001e80008000006 */
[----:B0-----:R-:W4:Y:S04]  /*31450*/  LDL.LU R168, [R1+0xcec] ;  /* 0x000cec0001a87983 */ /* 0x001f280000300800 */
[----:B------:R-:W-:Y:S04]  /*31460*/  STS.U8 [R0+UR6+0x22600], R19 ;  /* 0x0226001300007988 */ /* 0x000fe80008000006 */
[----:B--2---:R0:W-:Y:S04]  /*31470*/  STS.U8 [R0+UR6+0x22a00], R21 ;  /* 0x022a001500007988 */ /* 0x0041e80008000006 */
[----:B0-----:R-:W2:Y:S04]  /*31480*/  LDL.LU R21, [R1+0xcdc] ;  /* 0x000cdc0001157983 */ /* 0x001ea80000300800 */
[----:B------:R-:W2:Y:S04]  /*31490*/  LDL.LU R226, [R1+0xccc] ;  /* 0x000ccc0001e27983 */ /* 0x000ea80000300800 */
[----:B------:R-:W2:Y:S04]  /*314a0*/  LDL.LU R231, [R1+0xcbc] ;  /* 0x000cbc0001e77983 */ /* 0x000ea80000300800 */
[----:B------:R-:W2:Y:S04]  /*314b0*/  LDL.LU R229, [R1+0xcac] ;  /* 0x000cac0001e57983 */ /* 0x000ea80000300800 */
[----:B---3--:R0:W-:Y:S04]  /*314c0*/  STS.U8 [R0+UR6+0x22e00], R22 ;  /* 0x022e001600007988 */ /* 0x0081e80008000006 */
[----:B------:R-:W3:Y:S04]  /*314d0*/  LDL.LU R20, [R1+0xc9c] ;  /* 0x000c9c0001147983 */ /* 0x000ee80000300800 */
[----:B0-----:R-:W3:Y:S04]  /*314e0*/  LDL.LU R22, [R1+0xc8c] ;  /* 0x000c8c0001167983 */ /* 0x001ee80000300800 */
[----:B------:R-:W3:Y:S04]  /*314f0*/  LDL.LU R19, [R1+0xc7c] ;  /* 0x000c7c0001137983 */ /* 0x000ee80000300800 */
[----:B----4-:R0:W-:Y:S04]  /*31500*/  STS.U8 [R0+UR6+0x23200], R168 ;  /* 0x023200a800007988 */ /* 0x0101e80008000006 */
[----:B0-----:R-:W4:Y:S04]  /*31510*/  LDL.LU R168, [R1+0xc6c] ;  /* 0x000c6c0001a87983 */ /* 0x001f280000300800 */
[----:B--2---:R0:W-:Y:S04]  /*31520*/  STS.U8 [R0+UR6+0x23600], R21 ;  /* 0x0236001500007988 */ /* 0x0041e80008000006 */
[----:B------:R-:W-:Y:S04]  /*31530*/  STS.U8 [R0+UR6+0x23a00], R226 ;  /* 0x023a00e200007988 */ /* 0x000fe80008000006 */
[----:B------:R-:W-:Y:S04]  /*31540*/  STS.U8 [R0+UR6+0x23e00], R231 ;  /* 0x023e00e700007988 */ /* 0x000fe80008000006 */
[----:B------:R-:W-:Y:S04]  /*31550*/  STS.U8 [R0+UR6+0x24200], R229 ;  /* 0x024200e500007988 */ /* 0x000fe80008000006 */
[----:B0-----:R-:W2:Y:S04]  /*31560*/  LDL.LU R21, [R1+0xc5c] ;  /* 0x000c5c0001157983 */ /* 0x001ea80000300800 */
[----:B---3--:R-:W-:Y:S04]  /*31570*/  STS.U8 [R0+UR6+0x24600], R20 ;  /* 0x0246001400007988 */ /* 0x008fe80008000006 */
[----:B------:R0:W-:Y:S04]  /*31580*/  STS.U8 [R0+UR6+0x24a00], R22 ;  /* 0x024a001600007988 */ /* 0x0001e80008000006 */
[----:B------:R-:W-:Y:S04]  /*31590*/  STS.U8 [R0+UR6+0x24e00], R19 ;  /* 0x024e001300007988 */ /* 0x000fe80008000006 */
[----:B0-----:R-:W3:Y:S04]  /*315a0*/  LDL.LU R22, [R1+0xc4c] ;  /* 0x000c4c0001167983 */ /* 0x001ee80000300800 */
[----:B----4-:R0:W-:Y:S04]  /*315b0*/  STS.U8 [R0+UR6+0x25200], R168 ;  /* 0x025200a800007988 */ /* 0x0101e80008000006 */
[----:B0-----:R-:W4:Y:S04]  /*315c0*/  LDL.LU R168, [R1+0xc3c] ;  /* 0x000c3c0001a87983 */ /* 0x001f280000300800 */
[----:B------:R-:W4:Y:S04]  /*315d0*/  LDL.LU R226, [R1+0xc2c] ;  /* 0x000c2c0001e27983 */ /* 0x000f280000300800 */
[----:B------:R-:W4:Y:S04]  /*315e0*/  LDL.LU R231, [R1+0xc1c] ;  /* 0x000c1c0001e77983 */ /* 0x000f280000300800 */
[----:B------:R-:W4:Y:S04]  /*315f0*/  LDL.LU R229, [R1+0xc0c] ;  /* 0x000c0c0001e57983 */ /* 0x000f280000300800 */
[----:B------:R-:W4:Y:S04]  /*31600*/  LDL.LU R20, [R1+0xbfc] ;  /* 0x000bfc0001147983 */ /* 0x000f280000300800 */
[----:B--2---:R0:W-:Y:S04]  /*31610*/  STS.U8 [R0+UR6+0x25600], R21 ;  /* 0x0256001500007988 */ /* 0x0041e80008000006 */
[----:B0-----:R-:W2:Y:S04]  /*31620*/  LDL.LU R21, [R1+0xbec] ;  /* 0x000bec0001157983 */ /* 0x001ea80000300800 */
[----:B------:R-:W2:Y:S04]  /*31630*/  LDL.LU R19, [R1+0xbdc] ;  /* 0x000bdc0001137983 */ /* 0x000ea80000300800 */
[----:B---3--:R0:W-:Y:S04]  /*31640*/  STS.U8 [R0+UR6+0x25a00], R22 ;  /* 0x025a001600007988 */ /* 0x0081e80008000006 */
[----:B0-----:R-:W3:Y:S04]  /*31650*/  LDL.LU R22, [R1+0xbcc] ;  /* 0x000bcc0001167983 */ /* 0x001ee80000300800 */
[----:B----4-:R0:W-:Y:S04]  /*31660*/  STS.U8 [R0+UR6+0x25e00], R168 ;  /* 0x025e00a800007988 */ /* 0x0101e80008000006 */
[----:B0-----:R-:W4:Y:S04]  /*31670*/  LDL.LU R168, [R1+0x8a8] ;  /* 0x0008a80001a87983 */ /* 0x001f280000300800 */
[----:B------:R-:W-:Y:S04]  /*31680*/  STS.U8 [R0+UR6+0x26200], R226 ;  /* 0x026200e200007988 */ /* 0x000fe80008000006 */
[----:B------:R-:W-:Y:S04]  /*31690*/  STS.U8 [R0+UR6+0x26600], R231 ;  /* 0x026600e700007988 */ /* 0x000fe80008000006 */
[----:B------:R-:W-:Y:S04]  /*316a0*/  STS.U8 [R0+UR6+0x26a00], R229 ;  /* 0x026a00e500007988 */ /* 0x000fe80008000006 */
[----:B------:R-:W-:Y:S04]  /*316b0*/  STS.U8 [R0+UR6+0x26e00], R20 ;  /* 0x026e001400007988 */ /* 0x000fe80008000006 */
[----:B--2---:R0:W-:Y:S04]  /*316c0*/  STS.U8 [R0+UR6+0x27200], R21 ;  /* 0x0272001500007988 */ /* 0x0041e80008000006 */
[----:B------:R-:W-:Y:S04]  /*316d0*/  STS.U8 [R0+UR6+0x27600], R19 ;  /* 0x0276001300007988 */ /* 0x000fe80008000006 */
[----:B0-----:R-:W2:Y:S04]  /*316e0*/  LDL.LU R21, [R1+0x890] ;  /* 0x0008900001157983 */ /* 0x001ea80000300800 */
        /* <DEDUP_REMOVED lines=14> */
[----:B------:R-:W-:Y:S04]  /*317d0*/  STS.U8 [R0+UR6+0x29200], R229 ;  /* 0x029200e500007988 */ /* 0x000fe80008000006 */
[----:B0-----:R-:W3:Y:S04]  /*317e0*/  LDL.LU R22, [R1+0x7e8] ;  /* 0x0007e80001167983 */ /* 0x001ee80000300800 */
        /* <DEDUP_REMOVED lines=13> */
[----:B----4-:R0:W-:Y:S04]  /*318c0*/  STS.U8 [R0+UR6+0x2aa00], R168 ;  /* 0x02aa00a800007988 */ /* 0x0101e80008000006 */
[----:B0-----:R-:W4:Y:S04]  /*318d0*/  LDL.LU R168, [R1+0x748] ;  /* 0x0007480001a87983 */ /* 0x001f280000300800 */
[----:B--2---:R0:W-:Y:S04]  /*318e0*/  STS.U8 [R0+UR6+0x2ae00], R21 ;  /* 0x02ae001500007988 */ /* 0x0041e80008000006 */
[----:B------:R-:W-:Y:S04]  /*318f0*/  STS.U8 [R0+UR6+0x2b200], R226 ;  /* 0x02b200e200007988 */ /* 0x000fe80008000006 */
[----:B------:R-:W-:Y:S04]  /*31900*/  STS.U8 [R0+UR6+0x2b600], R231 ;  /* 0x02b600e700007988 */ /* 0x000fe80008000006 */
[----:B------:R-:W-:Y:S04]  /*31910*/  STS.U8 [R0+UR6+0x2ba00], R229 ;  /* 0x02ba00e500007988 */ /* 0x000fe80008000006 */
[----:B------:R-:W-:Y:S04]  /*31920*/  STS.U8 [R0+UR6+0x2be00], R20 ;  /* 0x02be001400007988 */ /* 0x000fe80008000006 */
[----:B0-----:R-:W2:Y:S04]  /*31930*/  LDL.LU R21, [R1+0x738] ;  /* 0x0007380001157983 */ /* 0x001ea80000300800 */
[----:B---3--:R-:W-:Y:S04]  /*31940*/  STS.U8 [R0+UR6+0x2c200], R19 ;  /* 0x02c2001300007988 */ /* 0x008fe80008000006 */
[----:B------:R-:W3:Y:S04]  /*31950*/  LDL R2, [R1+0xdd4] ;  /* 0x000dd40001027983 */ /* 0x000ee80000100800 */
[----:B------:R-:W-:Y:S04]  /*31960*/  STS.U8 [R0+UR6+0x2c600], R22 ;  /* 0x02c6001600007988 */ /* 0x000fe80008000006 */
[----:B----4-:R0:W-:Y:S04]  /*31970*/  STS.U8 [R0+UR6+0x2ca00], R168 ;  /* 0x02ca00a800007988 */ /* 0x0101e80008000006 */
[----:B0-----:R-:W4:Y:S04]  /*31980*/  LDL.LU R168, [R1+0x728] ;  /* 0x0007280001a87983 */ /* 0x001f280000300800 */
[----:B------:R-:W3:Y:S04]  /*31990*/  LDL.LU R228, [R1+0x718] ;  /* 0x0007180001e47983 */ /* 0x000ee80000300800 */
[----:B------:R-:W3:Y:S04]  /*319a0*/  LDL.LU R226, [R1+0x708] ;  /* 0x0007080001e27983 */ /* 0x000ee80000300800 */
[----:B------:R-:W3:Y:S04]  /*319b0*/  LDL.LU R231, [R1+0x6f4] ;  /* 0x0006f40001e77983 */ /* 0x000ee80000300800 */
[----:B------:R-:W3:Y:S04]  /*319c0*/  LDL.LU R229, [R1+0x6e4] ;  /* 0x0006e40001e57983 */ /* 0x000ee80000300800 */
[----:B------:R-:W3:Y:S04]  /*319d0*/  LDL.LU R20, [R1+0x6d4] ;  /* 0x0006d40001147983 */ /* 0x000ee80000300800 */
[----:B------:R-:W3:Y:S04]  /*319e0*/  LDL.LU R19, [R1+0x6c4] ;  /* 0x0006c40001137983 */ /* 0x000ee80000300800 */
[----:B------:R-:W3:Y:S04]  /*319f0*/  LDL.LU R22, [R1+0x6b4] ;  /* 0x0006b40001167983 */ /* 0x000ee80000300800 */
[----:B--2---:R0:W-:Y:S04]  /*31a00*/  STS.U8 [R0+UR6+0x2ce00], R21 ;  /* 0x02ce001500007988 */ /* 0x0041e80008000006 */
[----:B0-----:R-:W2:Y:S04]  /*31a10*/  LDL.LU R21, [R1+0x610] ;  /* 0x0006100001157983 */ /* 0x001ea80000300800 */
[----:B----4-:R0:W-:Y:S04]  /*31a20*/  STS.U8 [R0+UR6+0x2d200], R168 ;  /* 0x02d200a800007988 */ /* 0x0101e80008000006 */
[----:B0-----:R-:W4:Y:S04]  /*31a30*/  LDL.LU R168, [R1+0x604] ;  /* 0x0006040001a87983 */ /* 0x001f280000300800 */
[----:B---3--:R-:W-:Y:S04]  /*31a40*/  STS.U8 [R0+UR6+0x2d600], R228 ;  /* 0x02d600e400007988 */ /* 0x008fe80008000006 */
[----:B------:R-:W-:Y:S04]  /*31a50*/  STS.U8 [R0+UR6+0x2da00], R226 ;  /* 0x02da00e200007988 */ /* 0x000fe80008000006 */
[----:B------:R-:W-:Y:S04]  /*31a60*/  STS.U8 [R0+UR6+0x2de00], R231 ;  /* 0x02de00e700007988 */ /* 0x000fe80008000006 */
[----:B------:R-:W-:Y:S04]  /*31a70*/  STS.U8 [R0+UR6+0x2e200], R229 ;  /* 0x02e200e500007988 */ /* 0x000fe80008000006 */
[----:B------:R-:W-:Y:S04]  /*31a80*/  STS.U8 [R0+UR6+0x2e600], R20 ;  /* 0x02e6001400007988 */ /* 0x000fe80008000006 */
[----:B------:R-:W-:Y:S04]  /*31a90*/  STS.U8 [R0+UR6+0x2ea00], R19 ;  /* 0x02ea001300007988 */ /* 0x000fe80008000006 */
[----:B------:R0:W-:Y:S04]  /*31aa0*/  STS.U8 [R0+UR6+0x2ee00], R22 ;  /* 0x02ee001600007988 */ /* 0x0001e80008000006 */
[----:B0-----:R-:W3:Y:S04]  /*31ab0*/  LDL.LU R22, [R1+0xdb8] ;  /* 0x000db80001167983 */ /* 0x001ee80000300800 */
[----:B------:R-:W3:Y:S04]  /*31ac0*/  LDL.LU R231, [R1+0xd9c] ;  /* 0x000d9c0001e77983 */ /* 0x000ee80000300800 */
[----:B------:R-:W3:Y:S04]  /*31ad0*/  LDL.LU R229, [R1+0xd8c] ;  /* 0x000d8c0001e57983 */ /* 0x000ee80000300800 */
[----:B------:R-:W3:Y:S04]  /*31ae0*/  LDL.LU R20, [R1+0xd7c] ;  /* 0x000d7c0001147983 */ /* 0x000ee80000300800 */
[----:B--2---:R-:W-:Y:S04]  /*31af0*/  STS.U8 [R0+UR6+0x2f200], R21 ;  /* 0x02f2001500007988 */ /* 0x004fe80008000006 */
[----:B----4-:R0:W-:Y:S04]  /*31b00*/  STS.U8 [R0+UR6+0x2f600], R168 ;  /* 0x02f600a800007988 */ /* 0x0101e80008000006 */
[----:B0-----:R-:W2:Y:S04]  /*31b10*/  LDL.LU R168, [R1+0xd6c] ;  /* 0x000d6c0001a87983 */ /* 0x001ea80000300800 */
[----:B------:R-:W4:Y:S04]  /*31b20*/  LDL.LU R19, [R1+0xd58] ;  /* 0x000d580001137983 */ /* 0x000f280000300800 */
[----:B------:R-:W4:Y:S04]  /*31b30*/  LDL.LU R21, [R1+0xd48] ;  /* 0x000d480001157983 */ /* 0x000f280000300800 */
[----:B------:R-:W-:Y:S04]  /*31b40*/  STS.U8 [R0+UR6+0x2fa00], R249 ;  /* 0x02fa00f900007988 */ /* 0x000fe80008000006 */
[----:B------:R-:W-:Y:S04]  /*31b50*/  STS.U8 [R0+UR6+0x2fe00], R244 ;  /* 0x02fe00f400007988 */ /* 0x000fe80008000006 */
[----:B---3--:R0:W-:Y:S04]  /*31b60*/  STS.U8 [R2+UR6+0x20300], R22 ;  /* 0x0203001602007988 */ /* 0x0081e80008000006 */
[----:B0-----:R-:W3:Y:S04]  /*31b70*/  LDL.LU R22, [R1+0xd38] ;  /* 0x000d380001167983 */ /* 0x001ee80000300800 */
[----:B------:R-:W-:Y:S04]  /*31b80*/  STS.U8 [R2+UR6+0x20700], R231 ;  /* 0x020700e702007988 */ /* 0x000fe80008000006 */
[----:B------:R-:W-:Y:S04]  /*31b90*/  STS.U8 [R2+UR6+0x20b00], R229 ;  /* 0x020b00e502007988 */ /* 0x000fe80008000006 */
[----:B------:R-:W-:Y:S04]  /*31ba0*/  STS.U8 [R2+UR6+0x20f00], R20 ;  /* 0x020f001402007988 */ /* 0x000fe80008000006 */
[----:B--2---:R0:W-:Y:S04]  /*31bb0*/  STS.U8 [R2+UR6+0x21300], R168 ;  /* 0x021300a802007988 */ /* 0x0041e80008000006 */
[----:B0-----:R-:W2:Y:S04]  /*31bc0*/  LDL.LU R168, [R1+0xd28] ;  /* 0x000d280001a87983 */ /* 0x001ea80000300800 */
[----:B----4-:R-:W-:Y:S04]  /*31bd0*/  STS.U8 [R2+UR6+0x21700], R19 ;  /* 0x0217001302007988 */ /* 0x010fe80008000006 */
[----:B------:R0:W-:Y:S04]  /*31be0*/  STS.U8 [R2+UR6+0x21b00], R21 ;  /* 0x021b001502007988 */ /* 0x0001e80008000006 */
[----:B------:R-:W4:Y:S04]  /*31bf0*/  LDL.LU R226, [R1+0xd18] ;  /* 0x000d180001e27983 */ /* 0x000f280000300800 */
[----:B0-----:R-:W4:Y:S04]  /*31c00*/  LDL.LU R21, [R1+0xd08] ;  /* 0x000d080001157983 */ /* 0x001f280000300800 */
[----:B------:R-:W4:Y:S04]  /*31c10*/  LDL.LU R231, [R1+0xcf8] ;  /* 0x000cf80001e77983 */ /* 0x000f280000300800 */
[----:B------:R-:W4:Y:S04]  /*31c20*/  LDL.LU R229, [R1+0xce8] ;  /* 0x000ce80001e57983 */ /* 0x000f280000300800 */
[----:B---3--:R0:W-:Y:S04]  /*31c30*/  STS.U8 [R2+UR6+0x21f00], R22 ;  /* 0x021f001602007988 */ /* 0x0081e80008000006 */
[----:B------:R-:W3:Y:S04]  /*31c40*/  LDL.LU R20, [R1+0xcd8] ;  /* 0x000cd80001147983 */ /* 0x000ee80000300800 */
[----:B0-----:R-:W3:Y:S04]  /*31c50*/  LDL.LU R22, [R1+0xcc8] ;  /* 0x000cc80001167983 */ /* 0x001ee80000300800 */
[----:B------:R-:W3:Y:S04]  /*31c60*/  LDL.LU R19, [R1+0xcb8] ;  /* 0x000cb80001137983 */ /* 0x000ee80000300800 */
[----:B--2---:R0:W-:Y:S04]  /*31c70*/  STS.U8 [R2+UR6+0x22300], R168 ;  /* 0x022300a802007988 */ /* 0x0041e80008000006 */
[----:B0-----:R-:W2:Y:S04]  /*31c80*/  LDL.LU R168, [R1+0xca8] ;  /* 0x000ca80001a87983 */ /* 0x001ea80000300800 */
[----:B----4-:R-:W-:Y:S04]  /*31c90*/  STS.U8 [R2+UR6+0x22700], R226 ;  /* 0x022700e202007988 */ /* 0x010fe80008000006 */
[----:B------:R0:W-:Y:S04]  /*31ca0*/  STS.U8 [R2+UR6+0x22b00], R21 ;  /* 0x022b001502007988 */ /* 0x0001e80008000006 */
[----:B0-----:R-:W4:Y:S04]  /*31cb0*/  LDL.LU R21, [R1+0xc98] ;  /* 0x000c980001157983 */ /* 0x001f280000300800 */
[----:B------:R-:W-:Y:S04]  /*31cc0*/  STS.U8 [R2+UR6+0x22f00], R231 ;  /* 0x022f00e702007988 */ /* 0x000fe80008000006 */
[----:B------:R-:W-:Y:S04]  /*31cd0*/  STS.U8 [R2+UR6+0x23300], R229 ;  /* 0x023300e502007988 */ /* 0x000fe80008000006 */
[----:B---3--:R-:W-:Y:S04]  /*31ce0*/  STS.U8 [R2+UR6+0x23700], R20 ;  /* 0x0237001402007988 */ /* 0x008fe80008000006 */
[----:B------:R0:W-:Y:S04]  /*31cf0*/  STS.U8 [R2+UR6+0x23b00], R22 ;  /* 0x023b001602007988 */ /* 0x0001e80008000006 */
[----:B0-----:R-:W3:Y:S04]  /*31d00*/  LDL.LU R22, [R1+0xc88] ;  /* 0x000c880001167983 */ /* 0x001ee80000300800 */
[----:B------:R-:W-:Y:S04]  /*31d10*/  STS.U8 [R2+UR6+0x23f00], R19 ;  /* 0x023f001302007988 */ /* 0x000fe80008000006 */
[----:B------:R-:W3:Y:S04]  /*31d20*/  LDL.LU R226, [R1+0xc78] ;  /* 0x000c780001e27983 */ /* 0x000ee80000300800 */
[----:B--2---:R0:W-:Y:S04]  /*31d30*/  STS.U8 [R2+UR6+0x24300], R168 ;  /* 0x024300a802007988 */ /* 0x0041e80008000006 */
[----:B0-----:R-:W2:Y:S04]  /*31d40*/  LDL.LU R168, [R1+0xc68] ;  /* 0x000c680001a87983 */ /* 0x001ea80000300800 */
[----:B------:R-:W2:Y:S04]  /*31d50*/  LDL.LU R231, [R1+0xc58] ;  /* 0x000c580001e77983 */ /* 0x000ea80000300800 */
[----:B------:R-:W2:Y:S04]  /*31d60*/  LDL.LU R229, [R1+0xc48] ;  /* 0x000c480001e57983 */ /* 0x000ea80000300800 */
[----:B----4-:R0:W-:Y:S04]  /*31d70*/  STS.U8 [R2+UR6+0x24700], R21 ;  /* 0x0247001502007988 */ /* 0x0101e80008000006 */
[----:B------:R-:W4:Y:S04]  /*31d80*/  LDL.LU R20, [R1+0xc38] ;  /* 0x000c380001147983 */ /* 0x000f280000300800 */
[----:B0-----:R-:W4:Y:S04]  /*31d90*/  LDL.LU R21, [R1+0xc28] ;  /* 0x000c280001157983 */ /* 0x001f280000300800 */
[----:B------:R-:W4:Y:S04]  /*31da0*/  LDL.LU R19, [R1+0xc18] ;  /* 0x000c180001137983 */ /* 0x000f280000300800 */
[----:B---3--:R0:W-:Y:S04]  /*31db0*/  STS.U8 [R2+UR6+0x24b00], R22 ;  /* 0x024b001602007988 */ /* 0x0081e80008000006 */
[----:B0-----:R-:W3:Y:S04]  /*31dc0*/  LDL.LU R22, [R1+0xc08] ;  /* 0x000c080001167983 */ /* 0x001ee80000300800 */
[----:B------:R-:W-:Y:S04]  /*31dd0*/  STS.U8 [R2+UR6+0x24f00], R226 ;  /* 0x024f00e202007988 */ /* 0x000fe80008000006 */
[----:B--2---:R0:W-:Y:S04]  /*31de0*/  STS.U8 [R2+UR6+0x25300], R168 ;  /* 0x025300a802007988 */ /* 0x0041e80008000006 */
[----:B0-----:R-:W2:Y:S04]  /*31df0*/  LDL.LU R168, [R1+0xbf8] ;  /* 0x000bf80001a87983 */ /* 0x001ea80000300800 */
[----:B------:R-:W-:Y:S04]  /*31e00*/  STS.U8 [R2+UR6+0x25700], R231 ;  /* 0x025700e702007988 */ /* 0x000fe80008000006 */
[----:B------:R-:W-:Y:S04]  /*31e10*/  STS.U8 [R2+UR6+0x25b00], R229 ;  /* 0x025b00e502007988 */ /* 0x000fe80008000006 */
[----:B----4-:R-:W-:Y:S04]  /*31e20*/  STS.U8 [R2+UR6+0x25f00], R20 ;  /* 0x025f001402007988 */ /* 0x010fe80008000006 */
[----:B------:R0:W-:Y:S04]  /*31e30*/  STS.U8 [R2+UR6+0x26300], R21 ;  /* 0x0263001502007988 */ /* 0x0001e80008000006 */
[----:B0-----:R-:W4:Y:S04]  /*31e40*/  LDL.LU R21, [R1+0xbe8] ;  /* 0x000be80001157983 */ /* 0x001f280000300800 */
[----:B------:R-:W-:Y:S04]  /*31e50*/  STS.U8 [R2+UR6+0x26700], R19 ;  /* 0x0267001302007988 */ /* 0x000fe80008000006 */
[----:B---3--:R0:W-:Y:S04]  /*31e60*/  STS.U8 [R2+UR6+0x26b00], R22 ;  /* 0x026b001602007988 */ /* 0x0081e80008000006 */
[----:B------:R-:W3:Y:S04]  /*31e70*/  LDL.LU R226, [R1+0xbd8] ;  /* 0x000bd80001e27983 */ /* 0x000ee80000300800 */
[----:B0-----:R-:W3:Y:S04]  /*31e80*/  LDL.LU R22, [R1+0xbc8] ;  /* 0x000bc80001167983 */ /* 0x001ee80000300800 */
[----:B------:R-:W3:Y:S04]  /*31e90*/  LDL.LU R231, [R1+0x89c] ;  /* 0x00089c0001e77983 */ /* 0x000ee80000300800 */
[----:B------:R-:W3:Y:S04]  /*31ea0*/  LDL.LU R229, [R1+0x88c] ;  /* 0x00088c0001e57983 */ /* 0x000ee80000300800 */
[----:B------:R-:W3:Y:S04]  /*31eb0*/  LDL.LU R20, [R1+0x87c] ;  /* 0x00087c0001147983 */ /* 0x000ee80000300800 */
[----:B--2---:R0:W-:Y:S02]  /*31ec0*/  STS.U8 [R2+UR6+0x26f00], R168 ;  /* 0x026f00a802007988 */ /* 0x0041e40008000006 */
[----:B0-----:R-:W-:-:S02]  /*31ed0*/  IMAD.MOV.U32 R168, RZ, RZ, R23 ;  /* 0x000000ffffa87224 */ /* 0x001fc400078e0017 */
        /* <DEDUP_REMOVED lines=9> */
[----:B------:R-:W-:Y:S01]  /*31f70*/  IMAD.MOV.U32 R236, RZ, RZ, R8 ;  /* 0x000000ffffec7224 */ /* 0x000fe200078e0008 */
[----:B----4-:R0:W-:Y:S04]  /*31f80*/  STS.U8 [R2+UR6+0x27300], R21 ;  /* 0x0273001502007988 */ /* 0x0101e80008000006 */
[----:B------:R-:W2:Y:S04]  /*31f90*/  LDL.LU R8, [R1+0x864] ;  /* 0x0008640001087983 */ /* 0x000ea80000300800 */
[----:B------:R-:W4:Y:S04]  /*31fa0*/  LDL.LU R19, [R1+0x854] ;  /* 0x0008540001137983 */ /* 0x000f280000300800 */
[----:B0-----:R-:W4:Y:S04]  /*31fb0*/  LDL.LU R21, [R1+0x844] ;  /* 0x0008440001157983 */ /* 0x001f280000300800 */
[----:B---3--:R-:W-:Y:S04]  /*31fc0*/  STS.U8 [R2+UR6+0x27700], R226 ;  /* 0x027700e202007988 */ /* 0x008fe80008000006 */
[----:B------:R0:W-:Y:S04]  /*31fd0*/  STS.U8 [R2+UR6+0x27b00], R22 ;  /* 0x027b001602007988 */ /* 0x0001e80008000006 */
[----:B0-----:R-:W3:Y:S04]  /*31fe0*/  LDL.LU R22, [R1+0x82c] ;  /* 0x00082c0001167983 */ /* 0x001ee80000300800 */
[----:B------:R-:W-:Y:S04]  /*31ff0*/  STS.U8 [R2+UR6+0x27f00], R231 ;  /* 0x027f00e702007988 */ /* 0x000fe80008000006 */
[----:B------:R-:W-:Y:S04]  /*32000*/  STS.U8 [R2+UR6+0x28300], R229 ;  /* 0x028300e502007988 */ /* 0x000fe80008000006 */
[----:B------:R-:W-:Y:S04]  /*32010*/  STS.U8 [R2+UR6+0x28700], R20 ;  /* 0x0287001402007988 */ /* 0x000fe80008000006 */
[----:B--2---:R0:W-:Y:S04]  /*32020*/  STS.U8 [R2+UR6+0x28b00], R8 ;  /* 0x028b000802007988 */ /* 0x0041e80008000006 */
[----:B----4-:R-:W-:Y:S04]  /*32030*/  STS.U8 [R2+UR6+0x28f00], R19 ;  /* 0x028f001302007988 */ /* 0x010fe80008000006 */
[----:B------:R1:W-:Y:S04]  /*32040*/  STS.U8 [R2+UR6+0x29300], R21 ;  /* 0x0293001502007988 */ /* 0x0003e80008000006 */
[----:B0-----:R-:W2:Y:S04]  /*32050*/  LDL.LU R8, [R1+0x81c] ;  /* 0x00081c0001087983 */ /* 0x001ea80000300800 */
[----:B------:R-:W4:Y:S04]  /*32060*/  LDL.LU R226, [R1+0x804] ;  /* 0x0008040001e27983 */ /* 0x000f280000300800 */
[----:B-1----:R-:W4:Y:S04]  /*32070*/  LDL.LU R21, [R1+0x7f4] ;  /* 0x0007f40001157983 */ /* 0x002f280000300800 */
[----:B------:R-:W4:Y:S04]  /*32080*/  LDL.LU R231, [R1+0x7dc] ;  /* 0x0007dc0001e77983 */ /* 0x000f280000300800 */
[----:B------:R-:W4:Y:S04]  /*32090*/  LDL.LU R229, [R1+0x7cc] ;  /* 0x0007cc0001e57983 */ /* 0x000f280000300800 */
[----:B------:R-:W4:Y:S04]  /*320a0*/  LDL.LU R20, [R1+0x7b8] ;  /* 0x0007b80001147983 */ /* 0x000f280000300800 */
[----:B------:R-:W4:Y:S04]  /*320b0*/  LDL.LU R19, [R1+0x7a8] ;  /* 0x0007a80001137983 */ /* 0x000f280000300800 */
[----:B---3--:R0:W-:Y:S04]  /*320c0*/  STS.U8 [R2+UR6+0x29700], R22 ;  /* 0x0297001602007988 */ /* 0x0081e80008000006 */
[----:B0-----:R-:W3:Y:S04]  /*320d0*/  LDL.LU R22, [R1+0x798] ;  /* 0x0007980001167983 */ /* 0x001ee80000300800 */
[----:B--2---:R0:W-:Y:S04]  /*320e0*/  STS.U8 [R2+UR6+0x29b00], R8 ;  /* 0x029b000802007988 */ /* 0x0041e80008000006 */
[----:B----4-:R-:W-:Y:S04]  /*320f0*/  STS.U8 [R2+UR6+0x29f00], R226 ;  /* 0x029f00e202007988 */ /* 0x010fe80008000006 */
[----:B------:R1:W-:Y:S04]  /*32100*/  STS.U8 [R2+UR6+0x2a300], R21 ;  /* 0x02a3001502007988 */ /* 0x0003e80008000006 */
[----:B------:R-:W-:Y:S04]  /*32110*/  STS.U8 [R2+UR6+0x2a700], R231 ;  /* 0x02a700e702007988 */ /* 0x000fe80008000006 */
[----:B0-----:R-:W2:Y:S04]  /*32120*/  LDL.LU R8, [R1+0x788] ;  /* 0x0007880001087983 */ /* 0x001ea80000300800 */
[----:B------:R-:W-:Y:S04]  /*32130*/  STS.U8 [R2+UR6+0x2ab00], R229 ;  /* 0x02ab00e502007988 */ /* 0x000fe80008000006 */
[----:B-1----:R-:W4:Y:S04]  /*32140*/  LDL.LU R21, [R1+0x778] ;  /* 0x0007780001157983 */ /* 0x002f280000300800 */
[----:B------:R0:W-:Y:S04]  /*32150*/  STS.U8 [R2+UR6+0x2af00], R20 ;  /* 0x02af001402007988 */ /* 0x0001e80008000006 */
[----:B0-----:R-:W4:Y:S04]  /*32160*/  LDL.LU R20, [R1+0x76c] ;  /* 0x00076c0001147983 */ /* 0x001f280000300800 */
[----:B------:R-:W4:Y:S04]  /*32170*/  LDL.LU R226, [R1+0x75c] ;  /* 0x00075c0001e27983 */ /* 0x000f280000300800 */
[----:B------:R-:W4:Y:S04]  /*32180*/  LDL.LU R231, [R1+0xda4] ;  /* 0x000da40001e77983 */ /* 0x000f280000300800 */
[----:B------:R0:W-:Y:S04]  /*32190*/  STS.U8 [R2+UR6+0x2b300], R19 ;  /* 0x02b3001302007988 */ /* 0x0001e80008000006 */
[----:B------:R-:W4:Y:S04]  /*321a0*/  LDL.LU R229, [R1+0x750] ;  /* 0x0007500001e57983 */ /* 0x000f280000300800 */
[----:B0-----:R-:W4:Y:S04]  /*321b0*/  LDL.LU R19, [R1+0x740] ;  /* 0x0007400001137983 */ /* 0x001f280000300800 */
[----:B---3--:R0:W-:Y:S04]  /*321c0*/  STS.U8 [R2+UR6+0x2b700], R22 ;  /* 0x02b7001602007988 */ /* 0x0081e80008000006 */
[----:B0-----:R-:W3:Y:S04]  /*321d0*/  LDL.LU R22, [R1+0x72c] ;  /* 0x00072c0001167983 */ /* 0x001ee80000300800 */
[----:B------:R-:W3:Y:S04]  /*321e0*/  LDL.LU.64 R24, [R1+0x400] ;  /* 0x0004000001187983 */ /* 0x000ee80000300a00 */
        /* <DEDUP_REMOVED lines=60> */
[----:B--2---:R-:W-:Y:S04]  /*325b0*/  STS.U8 [R2+UR6+0x2bb00], R8 ;  /* 0x02bb000802007988 */ /* 0x004fe80008000006 */
[----:B------:R-:W2:Y:S04]  /*325c0*/  LDL.LU.64 R146, [R1+0x5e8] ;  /* 0x0005e80001927983 */ /* 0x000ea80000300a00 */
[----:B----4-:R-:W-:Y:S04]  /*325d0*/  STS.U8 [R2+UR6+0x2bf00], R21 ;  /* 0x02bf001502007988 */ /* 0x010fe80008000006 */
[----:B------:R-:W4:Y:S04]  /*325e0*/  LDL.LU.64 R148, [R1+0x5f0] ;  /* 0x0005f00001947983 */ /* 0x000f280000300a00 */
[----:B------:R-:W2:Y:S04]  /*325f0*/  LDL.LU.64 R150, [R1+0x5f8] ;  /* 0x0005f80001967983 */ /* 0x000ea80000300a00 */
[----:B------:R0:W-:Y:S04]  /*32600*/  STS.U8 [R2+UR6+0x2c300], R20 ;  /* 0x02c3001402007988 */ /* 0x0001e80008000006 */
[----:B0-----:R-:W4:Y:S04]  /*32610*/  LDL.LU R20, [R1+0x71c] ;  /* 0x00071c0001147983 */ /* 0x001f280000300800 */
[----:B------:R-:W-:Y:S04]  /*32620*/  STS.U8 [R2+UR6+0x2c700], R226 ;  /* 0x02c700e202007988 */ /* 0x000fe80008000006 */
[----:B------:R-:W-:Y:S04]  /*32630*/  STS.U8 [R2+UR6+0x2cb00], R229 ;  /* 0x02cb00e502007988 */ /* 0x000fe80008000006 */
[----:B------:R-:W-:Y:S04]  /*32640*/  STL [R1+0x2050], R5 ;  /* 0x0020500501007387 */ /* 0x000fe80000100800 */
[----:B------:R0:W-:Y:S04]  /*32650*/  STS.U8 [R2+UR6+0x2cf00], R19 ;  /* 0x02cf001302007988 */ /* 0x0001e80008000006 */
[----:B0-----:R-:W2:Y:S01]  /*32660*/  LDL.LU R19, [R1+0x70c] ;  /* 0x00070c0001137983 */ /* 0x001ea20000300800 */
[----:B------:R-:W-:-:S02]  /*32670*/  IMAD.MOV.U32 R21, RZ, RZ, R168 ;  /* 0x000000ffff157224 */ /* 0x000fc400078e00a8 */
[----:B------:R-:W-:Y:S02]  /*32680*/  IMAD.MOV.U32 R168, RZ, RZ, R23 ;  /* 0x000000ffffa87224 */ /* 0x000fe400078e0017 */
[----:B------:R-:W-:Y:S02]  /*32690*/  IMAD.MOV.U32 R23, RZ, RZ, R170 ;  /* 0x000000ffff177224 */ /* 0x000fe400078e00aa */
[----:B------:R-:W-:Y:S02]  /*326a0*/  IMAD.MOV.U32 R170, RZ, RZ, R169 ;  /* 0x000000ffffaa7224 */ /* 0x000fe400078e00a9 */
[----:B------:R-:W-:Y:S02]  /*326b0*/  IMAD.MOV.U32 R169, RZ, RZ, R165 ;  /* 0x000000ffffa97224 */ /* 0x000fe400078e00a5 */
[----:B------:R-:W-:Y:S02]  /*326c0*/  IMAD.MOV.U32 R165, RZ, RZ, R164 ;  /* 0x000000ffffa57224 */ /* 0x000fe400078e00a4 */
[----:B------:R-:W-:-:S02]  /*326d0*/  IMAD.MOV.U32 R164, RZ, RZ, R167 ;  /* 0x000000ffffa47224 */ /* 0x000fc400078e00a7 */
[----:B------:R-:W-:Y:S01]  /*326e0*/  IMAD.MOV.U32 R167, RZ, RZ, R166 ;  /* 0x000000ffffa77224 */ /* 0x000fe200078e00a6 */
[----:B---3--:R0:W-:Y:S01]  /*326f0*/  STS.U8 [R2+UR6+0x2d300], R22 ;  /* 0x02d3001602007988 */ /* 0x0081e20008000006 */
[----:B------:R-:W-:Y:S02]  /*32700*/  IMAD.MOV.U32 R166, RZ, RZ, R232 ;  /* 0x000000ffffa67224 */ /* 0x000fe400078e00e8 */
[----:B------:R-:W-:Y:S02]  /*32710*/  IMAD.MOV.U32 R232, RZ, RZ, R230 ;  /* 0x000000ffffe87224 */ /* 0x000fe400078e00e6 */
[----:B------:R-:W-:Y:S02]  /*32720*/  IMAD.MOV.U32 R230, RZ, RZ, R236 ;  /* 0x000000ffffe67224 */ /* 0x000fe400078e00ec */
[----:B------:R-:W-:Y:S01]  /*32730*/  IMAD.MOV.U32 R236, RZ, RZ, R9 ;  /* 0x000000ffffec7224 */ /* 0x000fe200078e0009 */
[----:B0-----:R-:W3:Y:S04]  /*32740*/  LDL.LU R22, [R1+0x6f8] ;  /* 0x0006f80001167983 */ /* 0x001ee80000300800 */
[----:B------:R-:W3:Y:S04]  /*32750*/  LDL.LU R222, [R1+0x6e8] ;  /* 0x0006e80001de7983 */ /* 0x000ee80000300800 */
[----:B------:R0:W-:Y:S04]  /*32760*/  SHFL.IDX PT, R9, R10, R12, 0x1f ;  /* 0x00001f0c0a097589 */ /* 0x0001e800000e0000 */
[----:B------:R-:W3:Y:S04]  /*32770*/  LDL.LU R228, [R1+0x6d8] ;  /* 0x0006d80001e47983 */ /* 0x000ee80000300800 */
[----:B------:R-:W3:Y:S01]  /*32780*/  LDL.LU R226, [R1+0x6c8] ;  /* 0x0006c80001e27983 */ /* 0x000ee20000300800 */
[----:B0-----:R-:W-:-:S03]  /*32790*/  FADD R10, -R5, R231 ;  /* 0x000000e7050a7221 */ /* 0x001fc60000000100 */
[----:B------:R-:W3:Y:S04]  /*327a0*/  LDL.LU R231, [R1+0x6b8] ;  /* 0x0006b80001e77983 */ /* 0x000ee80000300800 */
[----:B------:R-:W3:Y:S04]  /*327b0*/  LDL.LU R229, [R1+0x614] ;  /* 0x0006140001e57983 */ /* 0x000ee80000300800 */
[----:B----4-:R0:W-:Y:S04]  /*327c0*/  STS.U8 [R2+UR6+0x2d700], R20 ;  /* 0x02d7001402007988 */ /* 0x0101e80008000006 */
[----:B0-----:R-:W4:Y:S04]  /*327d0*/  LDL.LU R20, [R1+0x600] ;  /* 0x0006000001147983 */ /* 0x001f280000300800 */
[----:B--2---:R0:W-:Y:S04]  /*327e0*/  STS.U8 [R2+UR6+0x2db00], R19 ;  /* 0x02db001302007988 */ /* 0x0041e80008000006 */
[----:B0-----:R-:W2:Y:S04]  /*327f0*/  LDL.LU R19, [R1+0xdac] ;  /* 0x000dac0001137983 */ /* 0x001ea80000300800 */
[----:B---3--:R0:W-:Y:S04]  /*32800*/  STS.U8 [R2+UR6+0x2df00], R22 ;  /* 0x02df001602007988 */ /* 0x0081e80008000006 */
[----:B------:R-:W-:Y:S04]  /*32810*/  STS.U8 [R2+UR6+0x2e300], R222 ;  /* 0x02e300de02007988 */ /* 0x000fe80008000006 */
[----:B------:R-:W-:Y:S04]  /*32820*/  STS.U8 [R2+UR6+0x2e700], R228 ;  /* 0x02e700e402007988 */ /* 0x000fe80008000006 */
[----:B------:R-:W-:Y:S04]  /*32830*/  STS.U8 [R2+UR6+0x2eb00], R226 ;  /* 0x02eb00e202007988 */ /* 0x000fe80008000006 */
[----:B------:R-:W-:Y:S04]  /*32840*/  STS.U8 [R2+UR6+0x2ef00], R231 ;  /* 0x02ef00e702007988 */ /* 0x000fe80008000006 */
[----:B------:R-:W-:Y:S01]  /*32850*/  STS.U8 [R2+UR6+0x2f300], R229 ;  /* 0x02f300e502007988 */ /* 0x000fe20008000006 */
[----:B------:R-:W-:Y:S01]  /*32860*/  FMUL R10, R10, 1.4426950216293334961 ;  /* 0x3fb8aa3b0a0a7820 */ /* 0x000fe20000400000 */
[----:B0-----:R-:W-:-:S02]  /*32870*/  IMAD.MOV.U32 R22, RZ, RZ, R15 ;  /* 0x000000ffff167224 */ /* 0x001fc400078e000f */
[----:B------:R-:W-:Y:S01]  /*32880*/  IMAD.MOV.U32 R15, RZ, RZ, R16 ;  /* 0x000000ffff0f7224 */ /* 0x000fe200078e0010 */
[----:B------:R-:W-:Y:S01]  /*32890*/  LOP3.LUT R0, R12, 0x1, RZ, 0x3c, !PT ;  /* 0x000000010c007812 */ /* 0x000fe200078e3cff */
[----:B------:R-:W-:Y:S02]  /*328a0*/  IMAD.MOV.U32 R16, RZ, RZ, R11 ;  /* 0x000000ffff107224 */ /* 0x000fe400078e000b */
[----:B------:R-:W0:Y:S01]  /*328b0*/  MUFU.EX2 R11, R10 ;  /* 0x0000000a000b7308 */ /* 0x000e220000000800 */
[----:B------:R-:W-:Y:S04]  /*328c0*/  SHFL.IDX PT, R8, R18, R12, 0x1f ;  /* 0x00001f0c12087589 */ /* 0x000fe800000e0000 */
[----:B------:R-:W1:Y:S04]  /*328d0*/  SHFL.IDX PT, R161, R161, R0, 0x1f ;  /* 0x00001f00a1a17589 */ /* 0x000e6800000e0000 */
[----:B------:R-:W3:Y:S01]  /*328e0*/  SHFL.IDX PT, R163, R163, R0, 0x1f ;  /* 0x00001f00a3a37589 */ /* 0x000ee200000e0000 */
[-C--:B0-----:R-:W-:Y:S01]  /*328f0*/  FMUL R24, R24, R11.reuse ;  /* 0x0000000b18187220 */ /* 0x081fe20000400000 */
[-C--:B------:R-:W-:Y:S01]  /*32900*/  FMUL R25, R25, R11.reuse ;  /* 0x0000000b19197220 */ /* 0x080fe20000400000 */
        /* <DEDUP_REMOVED lines=61> */
[----:B------:R-:W-:Y:S01]  /*32ce0*/  FMUL R149, R149, R11 ;  /* 0x0000000b95957220 */ /* 0x000fe20000400000 */
[----:B------:R-:W-:Y:S01]  /*32cf0*/  UMOV UR10, UR38 ;  /* 0x00000026000a7c82 */ /* 0x000fe20008000000 */
[----:B------:R-:W-:Y:S01]  /*32d00*/  UMOV UR11, UR39 ;  /* 0x00000027000b7c82 */ /* 0x000fe20008000000 */
[----:B------:R-:W-:Y:S04]  /*32d10*/  STL [R1+0x2054], R6 ;  /* 0x0020540601007387 */ /* 0x000fe80000100800 */
[----:B------:R-:W-:Y:S04]  /*32d20*/  STL [R1+0x27ac], R11 ;  /* 0x0027ac0b01007387 */ /* 0x000fe80000100800 */
[----:B----4-:R0:W-:Y:S04]  /*32d30*/  STS.U8 [R2+UR6+0x2f700], R20 ;  /* 0x02f7001402007988 */ /* 0x0101e80008000006 */
[----:B------:R-:W-:Y:S04]  /*32d40*/  STS.U8 [R2+UR6+0x2fb00], R248 ;  /* 0x02fb00f802007988 */ /* 0x000fe80008000006 */
[----:B------:R-:W-:Y:S01]  /*32d50*/  STS.U8 [R2+UR6+0x2ff00], R245 ;  /* 0x02ff00f502007988 */ /* 0x000fe20008000006 */
[----:B------:R4:W-:Y:S06]  /*32d60*/  MEMBAR.ALL.CTA ;  /* 0x0000000000007992 */ /* 0x0009ec0000008000 */
[----:B----4-:R-:W4:Y:S01]  /*32d70*/  FENCE.VIEW.ASYNC.S ;  /* 0x00000000000073c6 */ /* 0x010f220000000000 */
[----:B--2---:R-:W-:-:S04]  /*32d80*/  FADD R10, -R6, R19 ;  /* 0x00000013060a7221 */ /* 0x004fc80000000100 */
[----:B------:R-:W-:-:S06]  /*32d90*/  FMUL R10, R10, 1.4426950216293334961 ;  /* 0x3fb8aa3b0a0a7820 */ /* 0x000fcc0000400000 */
[----:B------:R-:W2:Y:S01]  /*32da0*/  MUFU.EX2 R10, R10 ;  /* 0x0000000a000a7308 */ /* 0x000ea20000000800 */
[----:B------:R-:W-:Y:S02]  /*32db0*/  IMAD.MOV.U32 R19, RZ, RZ, R15 ;  /* 0x000000ffff137224 */ /* 0x000fe400078e000f */
[----:B0-----:R-:W-:Y:S02]  /*32dc0*/  IMAD.MOV.U32 R20, RZ, RZ, R16 ;  /* 0x000000ffff147224 */ /* 0x001fe400078e0010 */
[----:B------:R-:W-:Y:S01]  /*32dd0*/  IMAD.MOV.U32 R16, RZ, RZ, R160 ;  /* 0x000000ffff107224 */ /* 0x000fe200078e00a0 */
[CC--:B-1----:R-:W-:Y:S01]  /*32de0*/  PRMT R160, R8.reuse, R14.reuse, R161 ;  /* 0x0000000e08a07216 */ /* 0x0c2fe200000000a1 */
[----:B------:R-:W-:Y:S01]  /*32df0*/  IMAD.MOV.U32 R15, RZ, RZ, R162 ;  /* 0x000000ffff0f7224 */ /* 0x000fe200078e00a2 */
[----:B---3--:R-:W-:Y:S02]  /*32e00*/  PRMT R162, R9, R14, R163 ;  /* 0x0000000e09a27216 */ /* 0x008fe400000000a3 */
[----:B------:R-:W-:-:S02]  /*32e10*/  PRMT R161, R8, R13, R161 ;  /* 0x0000000d08a17216 */ /* 0x000fc400000000a1 */
[----:B------:R-:W-:Y:S01]  /*32e20*/  PRMT R163, R9, R13, R163 ;  /* 0x0000000d09a37216 */ /* 0x000fe200000000a3 */
[-C--:B--2---:R-:W-:Y:S01]  /*32e30*/  FMUL R26, R26, R10.reuse ;  /* 0x0000000a1a1a7220 */ /* 0x084fe20000400000 */
        /* <DEDUP_REMOVED lines=63> */
[----:B----4-:R-:W-:Y:S06]  /*33230*/  BAR.SYNC.DEFER_BLOCKING 0x0 ;  /* 0x0000000000007b1d */ /* 0x010fec0000010000 */
[----:B------:R-:W-:-:S06]  /*33240*/  WARPGROUP.ARRIVE ;  /* 0x00000000000079c5 */ /* 0x000fcc0000000000 */
[----:B------:R-:W-:Y:S01]  /*33250*/  QGMMA.64x256x32.F32.E4M3.E4M3 R24, R160, gdesc[UR8], R24, gsb0 ;  /* 0x03e00008a0187df3 */ /* 0x000fe20008000818 */
[----:B------:R-:W-:Y:S01]  /*33260*/  STL [R1+0x27a8], R10 ;  /* 0x0027a80a01007387 */ /* 0x000fe20000100800 */
[----:B------:R-:W-:-:S03]  /*33270*/  F2FP.SATFINITE.E4M3.F32.PACK_AB_MERGE_C R16, R16, R15, RZ ;  /* 0x0000000f1010723e */ /* 0x000fc600048070ff */
[----:B------:R-:W-:Y:S01]  /*33280*/  STL [R1+0x2794], R160 ;  /* 0x002794a001007387 */ /* 0x000fe20000100800 */
[----:B------:R-:W-:-:S03]  /*33290*/  F2FP.SATFINITE.E4M3.F32.PACK_AB_MERGE_C R15, R241, R252, RZ ;  /* 0x000000fcf10f723e */ /* 0x000fc600048070ff */
[----:B------:R-:W-:Y:S01]  /*332a0*/  STL [R1+0x2790], R161 ;  /* 0x002790a101007387 */ /* 0x000fe20000100800 */
[----:B------:R-:W-:-:S03]  /*332b0*/  F2FP.SATFINITE.E4M3.F32.PACK_AB_MERGE_C R9, R158, R239, RZ ;  /* 0x000000ef9e09723e */ /* 0x000fc600048070ff */
[----:B------:R-:W-:Y:S01]  /*332c0*/  STL [R1+0x278c], R162 ;  /* 0x00278ca201007387 */ /* 0x000fe20000100800 */
[----:B------:R-:W-:-:S03]  /*332d0*/  F2FP.SATFINITE.E4M3.F32.PACK_AB_MERGE_C R16, R19, R20, R16 ;  /* 0x000000141310723e */ /* 0x000fc60004807010 */
[----:B------:R-:W-:Y:S01]  /*332e0*/  STL [R1+0x2788], R163 ;  /* 0x002788a301007387 */ /* 0x000fe20000100800 */
[----:B------:R-:W-:-:S03]  /*332f0*/  F2FP.SATFINITE.E4M3.F32.PACK_AB_MERGE_C R15, R21, R22, R15 ;  /* 0x00000016150f723e */ /* 0x000fc6000480700f */
[----:B------:R-:W2:Y:S04]  /*33300*/  LDL.LU R231, [R1+0x688] ;  /* 0x0006880001e77983 */ /* 0x000ea80000300800 */
[----:B------:R-:W2:Y:S01]  /*33310*/  LDL.LU R229, [R1+0x67c] ;  /* 0x00067c0001e57983 */ /* 0x000ea20000300800 */
[----:B------:R-:W-:-:S03]  /*33320*/  F2FP.SATFINITE.E4M3.F32.PACK_AB_MERGE_C R9, R23, R168, R9 ;  /* 0x000000a81709723e */ /* 0x000fc60004807009 */
[----:B------:R-:W3:Y:S04]  /*33330*/  LDL.LU R20, [R1+0x670] ;  /* 0x0006700001147983 */ /* 0x000ee80000300800 */
[----:B------:R-:W3:Y:S04]  /*33340*/  LDL.LU R19, [R1+0x65c] ;  /* 0x00065c0001137983 */ /* 0x000ee80000300800 */
[----:B------:R-:W4:Y:S04]  /*33350*/  LDL.LU R22, [R1+0x650] ;  /* 0x0006500001167983 */ /* 0x000f280000300800 */
[----:B------:R-:W4:Y:S04]  /*33360*/  LDL.LU R21, [R1+0x648] ;  /* 0x0006480001157983 */ /* 0x000f280000300800 */
[----:B------:R-:W4:Y:S04]  /*33370*/  LDL.LU R168, [R1+0x640] ;  /* 0x0006400001a87983 */ /* 0x000f280000300800 */
[----:B------:R-:W4:Y:S01]  /*33380*/  LDL.LU R23, [R1+0x638] ;  /* 0x0006380001177983 */ /* 0x000f220000300800 */
[----:B------:R-:W-:-:S04]  /*33390*/  F2FP.SATFINITE.E4M3.F32.PACK_AB_MERGE_C R8, R156, R157, RZ ;  /* 0x0000009d9c08723e */ /* 0x000fc800048070ff */
[----:B------:R-:W-:Y:S01]  /*333a0*/  F2FP.SATFINITE.E4M3.F32.PACK_AB_MERGE_C R8, R169, R170, R8 ;  /* 0x000000aaa908723e */ /* 0x000fe20004807008 */
[----:B------:R-:W-:Y:S02]  /*333b0*/  IMAD.MOV.U32 R169, RZ, RZ, R165 ;  /* 0x000000ffffa97224 */ /* 0x000fe400078e00a5 */
[----:B------:R-:W-:Y:S02]  /*333c0*/  IMAD.MOV.U32 R170, RZ, RZ, R164 ;  /* 0x000000ffffaa7224 */ /* 0x000fe400078e00a4 */
[----:B------:R-:W-:Y:S02]  /*333d0*/  IMAD.MOV.U32 R165, RZ, RZ, R167 ;  /* 0x000000ffffa57224 */ /* 0x000fe400078e00a7 */
[----:B------:R-:W-:Y:S02]  /*333e0*/  IMAD.MOV.U32 R164, RZ, RZ, R166 ;  /* 0x000000ffffa47224 */ /* 0x000fe400078e00a6 */
[----:B------:R-:W-:Y:S02]  /*333f0*/  IMAD.MOV.U32 R167, RZ, RZ, R232 ;  /* 0x000000ffffa77224 */ /* 0x000fe400078e00e8 */
[----:B------:R-:W-:-:S02]  /*33400*/  IMAD.MOV.U32 R166, RZ, RZ, R230 ;  /* 0x000000ffffa67224 */ /* 0x000fc400078e00e6 */
[----:B------:R-:W-:Y:S01]  /*33410*/  IMAD.MOV.U32 R232, RZ, RZ, R236 ;  /* 0x000000ffffe87224 */ /* 0x000fe200078e00ec */
[----:B------:R-:W-:Y:S01]  /*33420*/  SEL R157, R15, R16, !P0 ;  /* 0x000000100f9d7207 */ /* 0x000fe20004000000 */
[----:B------:R-:W-:Y:S01]  /*33430*/  IMAD.MOV.U32 R230, RZ, RZ, R17 ;  /* 0x000000ffffe67224 */ /* 0x000fe200078e0011 */
[----:B------:R-:W-:Y:S01]  /*33440*/  SEL R17, R16, R15, !P0 ;  /* 0x0000000f10117207 */ /* 0x000fe20004000000 */
[----:B------:R-:W-:Y:S01]  /*33450*/  IMAD.MOV.U32 R236, RZ, RZ, R159 ;  /* 0x000000ffffec7224 */ /* 0x000fe200078e009f */
[----:B------:R-:W-:Y:S02]  /*33460*/  SEL R159, R8, R9, !P0 ;  /* 0x00000009089f7207 */ /* 0x000fe40004000000 */
[----:B------:R-:W-:Y:S01]  /*33470*/  SEL R15, R9, R8, !P0 ;  /* 0x00000008090f7207 */ /* 0x000fe20004000000 */
[----:B------:R-:W-:Y:S04]  /*33480*/  SHFL.IDX PT, R157, R157, R0, 0x1f ;  /* 0x00001f009d9d7589 */ /* 0x000fe800000e0000 */
[----:B------:R-:W0:Y:S04]  /*33490*/  SHFL.IDX PT, R8, R17, R12, 0x1f ;  /* 0x00001f0c11087589 */ /* 0x000e2800000e0000 */
[----:B------:R-:W-:Y:S04]  /*334a0*/  SHFL.IDX PT, R9, R15, R12, 0x1f ;  /* 0x00001f0c0f097589 */ /* 0x000fe800000e0000 */
[----:B------:R-:W1:Y:S01]  /*334b0*/  SHFL.IDX PT, R159, R159, R0, 0x1f ;  /* 0x00001f009f9f7589 */ /* 0x000e6200000e0000 */
[----:B------:R-:W-:Y:S01]  /*334c0*/  UMOV UR10, UR42 ;  /* 0x0000002a000a7c82 */ /* 0x000fe20008000000 */
[----:B------:R-:W-:Y:S01]  /*334d0*/  UMOV UR11, UR43 ;  /* 0x0000002b000b7c82 */ /* 0x000fe20008000000 */
[----:B0-----:R-:W-:-:S02]  /*334e0*/  PRMT R156, R8, R14, R157 ;  /* 0x0000000e089c7216 */ /* 0x001fc4000000009d */
[-C--:B------:R-:W-:Y:S02]  /*334f0*/  PRMT R157, R8, R13.reuse, R157 ;  /* 0x0000000d089d7216 */ /* 0x080fe4000000009d */
[C-C-:B-1----:R-:W-:Y:S02]  /*33500*/  PRMT R158, R9.reuse, R14, R159.reuse ;  /* 0x0000000e099e7216 */ /* 0x142fe4000000009f */
[----:B------:R-:W-:Y:S01]  /*33510*/  PRMT R159, R9, R13, R159 ;  /* 0x0000000d099f7216 */ /* 0x000fe2000000009f */
[----:B------:R-:W-:-:S03]  /*33520*/  WARPGROUP.DEPBAR.LE gsb0, 0x0 ;  /* 0x00008000000079c5 */ /* 0x000fc60000010000 */
[----:B------:R-:W-:-:S06]  /*33530*/  WARPGROUP.ARRIVE ;  /* 0x00000000000079c5 */ /* 0x000fcc0000000000 */
[----:B------:R-:W-:Y:S01]  /*33540*/  QGMMA.64x256x32.F32.E4M3.E4M3 R24, R156, gdesc[UR8], R24, gsb0 ;  /* 0x03e000089c187df3 */ /* 0x000fe20008000818 */
[----:B------:R-:W-:Y:S02]  /*33550*/  F2FP.SATFINITE.E4M3.F32.PACK_AB_MERGE_C R16, R238, R240, RZ ;  /* 0x000000f0ee10723e */ /* 0x000fe400048070ff */
[----:B------:R-:W-:Y:S02]  /*33560*/  F2FP.SATFINITE.E4M3.F32.PACK_AB_MERGE_C R15, R235, R237, RZ ;  /* 0x000000edeb0f723e */ /* 0x000fe400048070ff */
[----:B------:R-:W-:Y:S02]  /*33570*/  F2FP.SATFINITE.E4M3.F32.PACK_AB_MERGE_C R8, R153, R154, RZ ;  /* 0x0000009a9908723e */ /* 0x000fe400048070ff */
[----:B------:R-:W-:Y:S02]  /*33580*/  F2FP.SATFINITE.E4M3.F32.PACK_AB_MERGE_C R9, R155, R234, RZ ;  /* 0x000000ea9b09723e */ /* 0x000fe400048070ff */
[----:B--2---:R-:W-:Y:S02]  /*33590*/  F2FP.SATFINITE.E4M3.F32.PACK_AB_MERGE_C R16, R229, R231, R16 ;  /* 0x000000e7e510723e */ /* 0x004fe40004807010 */
[----:B---3--:R-:W-:-:S04]  /*335a0*/  F2FP.SATFINITE.E4M3.F32.PACK_AB_MERGE_C R15, R19, R20, R15 ;  /* 0x00000014130f723e */ /* 0x008fc8000480700f */
[----:B------:R-:W-:Y:S02]  /*335b0*/  SEL R17, R16, R15, !P0 ;  /* 0x0000000f10117207 */ /* 0x000fe40004000000 */
[----:B----4-:R-:W-:Y:S02]  /*335c0*/  F2FP.SATFINITE.E4M3.F32.PACK_AB_MERGE_C R9, R21, R22, R9 ;  /* 0x000000161509723e */ /* 0x010fe40004807009 */
[----:B------:R-:W-:Y:S02]  /*335d0*/  SEL R153, R15, R16, !P0 ;  /* 0x000000100f997207 */ /* 0x000fe40004000000 */
[----:B------:R-:W-:-:S04]  /*335e0*/  F2FP.SATFINITE.E4M3.F32.PACK_AB_MERGE_C R8, R23, R168, R8 ;  /* 0x000000a81708723e */ /* 0x000fc80004807008 */
[----:B------:R-:W-:Y:S02]  /*335f0*/  SEL R15, R9, R8, !P0 ;  /* 0x00000008090f7207 */ /* 0x000fe40004000000 */
[----:B------:R-:W-:Y:S02]  /*33600*/  SEL R155, R8, R9, !P0 ;  /* 0x00000009089b7207 */ /* 0x000fe40004000000 */
[----:B------:R-:W-:Y:S01]  /*33610*/  SHFL.IDX PT, R8, R17, R12, 0x1f ;  /* 0x00001f0c11087589 */ /* 0x000fe200000e0000 */
[----:B------:R-:W-:-:S03]  /*33620*/  WARPGROUP.DEPBAR.LE gsb0, 0x0 ;  /* 0x00008000000079c5 */ /* 0x000fc60000010000 */
        /* <DEDUP_REMOVED lines=58> */
[----:B------:R0:W-:Y:S04]  /*339d0*/  STL.64 [R1+0x5d0], R140 ;  /* 0x0005d08c01007387 */ /* 0x0001e80000100a00 */
[----:B------:R1:W-:Y:S04]  /*339e0*/  STL.64 [R1+0x5d8], R142 ;  /* 0x0005d88e01007387 */ /* 0x0003e80000100a00 */
[----:B------:R-:W-:Y:S04]  /*339f0*/  STL.64 [R1+0x5e0], R144 ;  /* 0x0005e09001007387 */ /* 0x000fe80000100a00 */
[----:B------:R-:W-:Y:S01]  /*33a00*/  STL.64 [R1+0x5e8], R146 ;  /* 0x0005e89201007387 */ /* 0x000fe20000100a00 */
[----:B0-----:R-:W-:-:S03]  /*33a10*/  IMAD.MOV.U32 R141, RZ, RZ, R233 ;  /* 0x000000ffff8d7224 */ /* 0x001fc600078e00e9 */
[----:B------:R-:W-:Y:S01]  /*33a20*/  STL.64 [R1+0x5f0], R148 ;  /* 0x0005f09401007387 */ /* 0x000fe20000100a00 */
[----:B-1----:R-:W-:Y:S02]  /*33a30*/  IMAD.MOV.U32 R143, RZ, RZ, R230 ;  /* 0x000000ffff8f7224 */ /* 0x002fe400078e00e6 */
[----:B------:R-:W-:Y:S01]  /*33a40*/  IMAD.MOV.U32 R142, RZ, RZ, R236 ;  /* 0x000000ffff8e7224 */ /* 0x000fe200078e00ec */
[----:B------:R-:W-:Y:S01]  /*33a50*/  STL.64 [R1+0x5f8], R150 ;  /* 0x0005f89601007387 */ /* 0x000fe20000100a00 */
[----:B------:R-:W-:-:S03]  /*33a60*/  IMAD.MOV.U32 R140, RZ, RZ, R152 ;  /* 0x000000ffff8c7224 */ /* 0x000fc600078e0098 */
[----:B------:R-:W-:Y:S04]  /*33a70*/  STL [R1+0x27a4], R156 ;  /* 0x0027a49c01007387 */ /* 0x000fe80000100800 */
[----:B------:R-:W-:Y:S04]  /*33a80*/  STL [R1+0x27a0], R157 ;  /* 0x0027a09d01007387 */ /* 0x000fe80000100800 */
[----:B------:R-:W-:Y:S04]  /*33a90*/  STL [R1+0x279c], R158 ;  /* 0x00279c9e01007387 */ /* 0x000fe80000100800 */
[----:B------:R-:W-:Y:S04]  /*33aa0*/  STL [R1+0x2798], R159 ;  /* 0x0027989f01007387 */ /* 0x000fe80000100800 */
[----:B------:R-:W-:Y:S04]  /*33ab0*/  STL.64 [R1+0x27d8], R142 ;  /* 0x0027d88e01007387 */ /* 0x000fe80000100a00 */
[----:B------:R0:W-:Y:S04]  /*33ac0*/  STL.64 [R1+0x27d0], R140 ;  /* 0x0027d08c01007387 */ /* 0x0001e80000100a00 */
[----:B------:R-:W2:Y:S04]  /*33ad0*/  LDL.LU.64 R16, [R1+0x400] ;  /* 0x0004000001107983 */ /* 0x000ea80000300a00 */
        /* <DEDUP_REMOVED lines=61> */
[----:B0-----:R-:W2:Y:S04]  /*33eb0*/  LDL.LU.64 R140, [R1+0x5f0] ;  /* 0x0005f000018c7983 */ /* 0x001ea80000300a00 */
[----:B------:R-:W2:Y:S04]  /*33ec0*/  LDL.LU.64 R142, [R1+0x5f8] ;  /* 0x0005f800018e7983 */ /* 0x000ea80000300a00 */
        /* <DEDUP_REMOVED lines=8> */
[----:B------:R-:W-:-:S04]  /*33f50*/  PRMT R155, R9, R13, R155 ;  /* 0x0000000d099b7216 */ /* 0x000fc8000000009b */
[----:B--2---:R-:W-:-:S06]  /*33f60*/  WARPGROUP.ARRIVE ;  /* 0x00000000000079c5 */ /* 0x004fcc0000000000 */
[----:B------:R-:W-:Y:S01]  /*33f70*/  QGMMA.64x256x32.F32.E4M3.E4M3 R16, R152, gdesc[UR8], R16, gsb0 ;  /* 0x03e0000898107df3 */ /* 0x000fe20008000810 */
[----:B------:R-:W-:Y:S02]  /*33f80*/  IMAD.MOV.U32 R144, RZ, RZ, R232 ;  /* 0x000000ffff907224 */ /* 0x000fe400078e00e8 */
[----:B------:R-:W-:Y:S02]  /*33f90*/  IMAD.MOV.U32 R145, RZ, RZ, R166 ;  /* 0x000000ffff917224 */ /* 0x000fe400078e00a6 */
[----:B------:R-:W-:Y:S02]  /*33fa0*/  IMAD.MOV.U32 R146, RZ, RZ, R167 ;  /* 0x000000ffff927224 */ /* 0x000fe400078e00a7 */
[----:B------:R-:W-:Y:S02]  /*33fb0*/  IMAD.MOV.U32 R147, RZ, RZ, R164 ;  /* 0x000000ffff937224 */ /* 0x000fe400078e00a4 */
[----:B------:R-:W-:Y:S01]  /*33fc0*/  IMAD.MOV.U32 R168, RZ, RZ, R165 ;  /* 0x000000ffffa87224 */ /* 0x000fe200078e00a5 */
[----:B------:R-:W-:-:S02]  /*33fd0*/  WARPGROUP.DEPBAR.LE gsb0, 0x0 ;  /* 0x00008000000079c5 */ /* 0x000fc40000010000 */
        /* <DEDUP_REMOVED lines=64> */
[----:B0-----:R-:W2:Y:S04]  /*343e0*/  LDL.LU.64 R142, [R1+0x27d8] ;  /* 0x0027d800018e7983 */ /* 0x001ea80000300a00 */
[----:B------:R-:W3:Y:S04]  /*343f0*/  LDL.LU.64 R140, [R1+0x27d0] ;  /* 0x0027d000018c7983 */ /* 0x000ee80000300a00 */
[----:B------:R-:W4:Y:S04]  /*34400*/  LDL.LU R24, [R1+0x484] ;  /* 0x0004840001187983 */ /* 0x000f280000300800 */
[----:B------:R-:W2:Y:S04]  /*34410*/  LDL.LU R23, [R1+0x488] ;  /* 0x0004880001177983 */ /* 0x000ea80000300800 */
[----:B------:R-:W3:Y:S04]  /*34420*/  LDL.LU R22, [R1+0x48c] ;  /* 0x00048c0001167983 */ /* 0x000ee80000300800 */
[----:B------:R-:W4:Y:S04]  /*34430*/  LDL.LU R21, [R1+0x490] ;  /* 0x0004900001157983 */ /* 0x000f280000300800 */
        /* <DEDUP_REMOVED lines=92> */
[----:B------:R-:W3:Y:S04]  /*34a00*/  LDL.LU R233, [R1+0x27cc] ;  /* 0x0027cc0001e97983 */ /* 0x000ee80000300800 */
[----:B------:R-:W2:Y:S04]  /*34a10*/  LDL.LU R149, [R1+0x5d4] ;  /* 0x0005d40001957983 */ /* 0x000ea80000300800 */
[----:B------:R-:W3:Y:S04]  /*34a20*/  LDL.LU R236, [R1+0x27c8] ;  /* 0x0027c80001ec7983 */ /* 0x000ee80000300800 */
        /* <DEDUP_REMOVED lines=11> */
[----:B------:R-:W2:Y:S01]  /*34ae0*/  LDL.LU R165, [R1+0x27b0] ;  /* 0x0027b00001a57983 */ /* 0x000ea20000300800 */
[----:B------:R-:W-:-:S03]  /*34af0*/  IMAD.MOV.U32 R25, RZ, RZ, R48 ;  /* 0x000000ffff197224 */ /* 0x000fc600078e0030 */
[----:B------:R-:W2:Y:S04]  /*34b00*/  LDL.LU R4, [R1+0x5f0] ;  /* 0x0005f00001047983 */ /* 0x000ea80000300800 */
[----:B------:R-:W2:Y:S04]  /*34b10*/  LDL.LU R3, [R1+0x5f4] ;  /* 0x0005f40001037983 */ /* 0x000ea80000300800 */
[----:B------:R-:W2:Y:S04]  /*34b20*/  LDL.LU R2, [R1+0x5f8] ;  /* 0x0005f80001027983 */ /* 0x000ea80000300800 */
[----:B------:R-:W2:Y:S01]  /*34b30*/  LDL.LU R0, [R1+0x5fc] ;  /* 0x0005fc0001007983 */ /* 0x000ea20000300800 */
[----:B---3--:R-:W-:Y:S01]  /*34b40*/  F2FP.SATFINITE.E4M3.F32.PACK_AB_MERGE_C R16, R233, R236, RZ ;  /* 0x000000ece910723e */ /* 0x008fe200048070ff */
[----:B----4-:R-:W-:-:S02]  /*34b50*/  IMAD.MOV.U32 R236, RZ, RZ, R21 ;  /* 0x000000ffffec7224 */ /* 0x010fc400078e0015 */
[----:B------:R-:W-:Y:S01]  /*34b60*/  IMAD.MOV.U32 R233, RZ, RZ, R22 ;  /* 0x000000ffffe97224 */ /* 0x000fe200078e0016 */
[----:B--2---:R-:W-:Y:S01]  /*34b70*/  F2FP.SATFINITE.E4M3.F32.PACK_AB_MERGE_C R15, R230, R232, RZ ;  /* 0x000000e8e60f723e */ /* 0x004fe200048070ff */
[----:B------:R-:W-:Y:S02]  /*34b80*/  IMAD.MOV.U32 R232, RZ, RZ, R23 ;  /* 0x000000ffffe87224 */ /* 0x000fe400078e0017 */
[----:B------:R-:W-:Y:S01]  /*34b90*/  IMAD.MOV.U32 R230, RZ, RZ, R24 ;  /* 0x000000ffffe67224 */ /* 0x000fe200078e0018 */
[----:B------:R-:W-:Y:S01]  /*34ba0*/  F2FP.SATFINITE.E4M3.F32.PACK_AB_MERGE_C R9, R166, R167, RZ ;  /* 0x000000a7a609723e */ /* 0x000fe200048070ff */
[----:B------:R-:W-:Y:S02]  /*34bb0*/  IMAD.MOV.U32 R166, RZ, RZ, R20 ;  /* 0x000000ffffa67224 */ /* 0x000fe400078e0014 */
[----:B------:R-:W2:Y:S04]  /*34bc0*/  LDL.LU.64 R20, [R1+0x200] ;  /* 0x0002000001147983 */ /* 0x000ea80000300a00 */
[----:B------:R-:W3:Y:S01]  /*34bd0*/  LDL.LU.64 R22, [R1+0x208] ;  /* 0x0002080001167983 */ /* 0x000ee20000300a00 */
[----:B------:R-:W-:Y:S01]  /*34be0*/  F2FP.SATFINITE.E4M3.F32.PACK_AB_MERGE_C R8, R164, R165, RZ ;  /* 0x000000a5a408723e */ /* 0x000fe200048070ff */
[----:B------:R-:W-:-:S02]  /*34bf0*/  IMAD.MOV.U32 R164, RZ, RZ, R25 ;  /* 0x000000ffffa47224 */ /* 0x000fc400078e0019 */
[----:B------:R-:W4:Y:S04]  /*34c00*/  LDL.LU.64 R24, [R1+0x210] ;  /* 0x0002100001187983 */ /* 0x000f280000300a00 */
        /* <DEDUP_REMOVED lines=34> */
[----:B------:R-:W3:Y:S01]  /*34e30*/  LDL.LU.64 R94, [R1+0x328] ;  /* 0x00032800015e7983 */ /* 0x000ee20000300a00 */
[----:B------:R-:W-:-:S03]  /*34e40*/  F2FP.SATFINITE.E4M3.F32.PACK_AB_MERGE_C R16, R141, R140, R16 ;  /* 0x0000008c8d10723e */ /* 0x000fc60004807010 */
[----:B------:R-:W3:Y:S01]  /*34e50*/  LDL.LU.64 R96, [R1+0x330] ;  /* 0x0003300001607983 */ /* 0x000ee20000300a00 */
[----:B------:R-:W-:-:S03]  /*34e60*/  F2FP.SATFINITE.E4M3.F32.PACK_AB_MERGE_C R15, R143, R142, R15 ;  /* 0x0000008e8f0f723e */ /* 0x000fc6000480700f */
[----:B------:R-:W3:Y:S01]  /*34e70*/  LDL.LU.64 R98, [R1+0x338] ;  /* 0x0003380001627983 */ /* 0x000ee20000300a00 */
[----:B------:R-:W-:-:S03]  /*34e80*/  IMAD.MOV.U32 R167, RZ, RZ, R17 ;  /* 0x000000ffffa77224 */ /* 0x000fc600078e0011 */
[----:B------:R-:W3:Y:S01]  /*34e90*/  LDL.LU.64 R100, [R1+0x340] ;  /* 0x0003400001647983 */ /* 0x000ee20000300a00 */
[----:B------:R-:W-:-:S03]  /*34ea0*/  F2FP.SATFINITE.E4M3.F32.PACK_AB_MERGE_C R9, R145, R144, R9 ;  /* 0x000000909109723e */ /* 0x000fc60004807009 */
[----:B------:R-:W3:Y:S01]  /*34eb0*/  LDL.LU.64 R102, [R1+0x348] ;  /* 0x0003480001667983 */ /* 0x000ee20000300a00 */
[----:B------:R-:W-:-:S03]  /*34ec0*/  F2FP.SATFINITE.E4M3.F32.PACK_AB_MERGE_C R8, R147, R146, R8 ;  /* 0x000000929308723e */ /* 0x000fc60004807008 */
[----:B------:R-:W3:Y:S01]  /*34ed0*/  LDL.LU.64 R104, [R1+0x350] ;  /* 0x0003500001687983 */ /* 0x000ee20000300a00 */
[----:B------:R-:W-:-:S03]  /*34ee0*/  SEL R17, R16, R15, !P0 ;  /* 0x0000000f10117207 */ /* 0x000fc60004000000 */
[----:B------:R-:W3:Y:S01]  /*34ef0*/  LDL.LU.64 R106, [R1+0x358] ;  /* 0x00035800016a7983 */ /* 0x000ee20000300a00 */
[----:B------:R-:W-:Y:S01]  /*34f00*/  SEL R165, R15, R16, !P0 ;  /* 0x000000100fa57207 */ /* 0x000fe20004000000 */
[----:B------:R-:W-:Y:S02]  /*34f10*/  IMAD.MOV.U32 R16, RZ, RZ, R167 ;  /* 0x000000ffff107224 */ /* 0x000fe400078e00a7 */
[----:B------:R-:W3:Y:S01]  /*34f20*/  LDL.LU.64 R108, [R1+0x360] ;  /* 0x00036000016c7983 */ /* 0x000ee20000300a00 */
[----:B------:R-:W-:-:S03]  /*34f30*/  SEL R15, R9, R8, !P0 ;  /* 0x00000008090f7207 */ /* 0x000fc60004000000 */
[----:B------:R-:W3:Y:S01]  /*34f40*/  LDL.LU.64 R110, [R1+0x368] ;  /* 0x00036800016e7983 */ /* 0x000ee20000300a00 */
[----:B------:R-:W-:-:S03]  /*34f50*/  SEL R167, R8, R9, !P0 ;  /* 0x0000000908a77207 */ /* 0x000fc60004000000 */
[----:B------:R-:W3:Y:S01]  /*34f60*/  LDL.LU.64 R112, [R1+0x370] ;  /* 0x0003700001707983 */ /* 0x000ee20000300a00 */
[----:B------:R-:W-:-:S03]  /*34f70*/  LOP3.LUT R9, R12, 0x1, RZ, 0x3c, !PT ;  /* 0x000000010c097812 */ /* 0x000fc600078e3cff */
[----:B------:R-:W3:Y:S04]  /*34f80*/  LDL.LU.64 R114, [R1+0x378] ;  /* 0x0003780001727983 */ /* 0x000ee80000300a00 */
[----:B------:R-:W3:Y:S04]  /*34f90*/  LDL.LU.64 R116, [R1+0x380] ;  /* 0x0003800001747983 */ /* 0x000ee80000300a00 */
[----:B------:R-:W3:Y:S04]  /*34fa0*/  LDL.LU.64 R118, [R1+0x388] ;  /* 0x0003880001767983 */ /* 0x000ee80000300a00 */
[----:B------:R-:W3:Y:S04]  /*34fb0*/  LDL.LU.64 R120, [R1+0x390] ;  /* 0x0003900001787983 */ /* 0x000ee80000300a00 */
[----:B------:R-:W3:Y:S04]  /*34fc0*/  LDL.LU.64 R122, [R1+0x398] ;  /* 0x00039800017a7983 */ /* 0x000ee80000300a00 */
[----:B------:R-:W3:Y:S04]  /*34fd0*/  LDL.LU.64 R124, [R1+0x3a0] ;  /* 0x0003a000017c7983 */ /* 0x000ee80000300a00 */
[----:B------:R-:W3:Y:S04]  /*34fe0*/  LDL.LU.64 R126, [R1+0x3a8] ;  /* 0x0003a800017e7983 */ /* 0x000ee80000300a00 */
[----:B------:R-:W-:Y:S04]  /*34ff0*/  SHFL.IDX PT, R165, R165, R9, 0x1f ;  /* 0x00001f09a5a57589 */ /* 0x000fe800000e0000 */
[----:B------:R-:W3:Y:S04]  /*35000*/  LDL.LU.64 R128, [R1+0x3b0] ;  /* 0x0003b00001807983 */ /* 0x000ee80000300a00 */
[----:B------:R0:W-:Y:S04]  /*35010*/  SHFL.IDX PT, R9, R15, R12, 0x1f ;  /* 0x00001f0c0f097589 */ /* 0x0001e800000e0000 */
[----:B------:R-:W3:Y:S04]  /*35020*/  LDL.LU.64 R130, [R1+0x3b8] ;  /* 0x0003b80001827983 */ /* 0x000ee80000300a00 */
[----:B------:R-:W3:Y:S01]  /*35030*/  LDL.LU.64 R132, [R1+0x3c0] ;  /* 0x0003c00001847983 */ /* 0x000ee20000300a00 */
[----:B0-----:R-:W-:-:S03]  /*35040*/  LOP3.LUT R15, R12, 0x1, RZ, 0x3c, !PT ;  /* 0x000000010c0f7812 */ /* 0x001fc600078e3cff */
[----:B------:R-:W3:Y:S04]  /*35050*/  LDL.LU.64 R134, [R1+0x3c8] ;  /* 0x0003c80001867983 */ /* 0x000ee80000300a00 */
[----:B------:R0:W1:Y:S04]  /*35060*/  SHFL.IDX PT, R8, R17, R12, 0x1f ;  /* 0x00001f0c11087589 */ /* 0x00006800000e0000 */
[----:B------:R-:W3:Y:S04]  /*35070*/  LDL.LU.64 R136, [R1+0x3d0] ;  /* 0x0003d00001887983 */ /* 0x000ee80000300a00 */
[----:B------:R-:W3:Y:S04]  /*35080*/  LDL.LU.64 R138, [R1+0x3d8] ;  /* 0x0003d800018a7983 */ /* 0x000ee80000300a00 */
[----:B------:R-:W3:Y:S01]  /*35090*/  LDL.LU.64 R140, [R1+0x3e0] ;  /* 0x0003e000018c7983 */ /* 0x000ee20000300a00 */
[----:B0-----:R-:W-:-:S03]  /*350a0*/  IMAD.MOV.U32 R17, RZ, RZ, R11 ;  /* 0x000000ffff117224 */ /* 0x001fc600078e000b */
[----:B------:R0:W1:Y:S04]  /*350b0*/  SHFL.IDX PT, R167, R167, R15, 0x1f ;  /* 0x00001f0fa7a77589 */ /* 0x00006800000e0000 */
[----:B------:R-:W3:Y:S04]  /*350c0*/  LDL.LU.64 R142, [R1+0x3e8] ;  /* 0x0003e800018e7983 */ /* 0x000ee80000300a00 */
[----:B------:R-:W2:Y:S04]  /*350d0*/  LDL.LU.64 R144, [R1+0x3f0] ;  /* 0x0003f00001907983 */ /* 0x000ea80000300a00 */
[----:B------:R-:W3:Y:S04]  /*350e0*/  LDL.LU.64 R146, [R1+0x3f8] ;  /* 0x0003f80001927983 */ /* 0x000ee80000300a00 */
[----:B------:R-:W2:Y:S01]  /*350f0*/  LDL.LU R11, [R1+0x27ac] ;  /* 0x0027ac00010b7983 */ /* 0x000ea20000300800 */
[----:B0-----:R-:W-:-:S02]  /*35100*/  IMAD.MOV.U32 R15, RZ, RZ, R17 ;  /* 0x000000ffff0f7224 */ /* 0x001fc400078e0011 */
[----:B------:R-:W-:Y:S02]  /*35110*/  IMAD.MOV.U32 R17, RZ, RZ, R16 ;  /* 0x000000ffff117224 */ /* 0x000fe400078e0010 */
[----:B------:R-:W-:Y:S01]  /*35120*/  IMAD.MOV.U32 R16, RZ, RZ, R164 ;  /* 0x000000ffff107224 */ /* 0x000fe200078e00a4 */
[CCC-:B-1----:R-:W-:Y:S02]  /*35130*/  PRMT R164, R8.reuse, R14.reuse, R165.reuse ;  /* 0x0000000e08a47216 */ /* 0x1c2fe400000000a5 */
[-C--:B------:R-:W-:Y:S01]  /*35140*/  PRMT R165, R8, R13.reuse, R165 ;  /* 0x0000000d08a57216 */ /* 0x080fe200000000a5 */
[----:B------:R-:W-:Y:S01]  /*35150*/  IMAD.MOV.U32 R8, RZ, RZ, R166 ;  /* 0x000000ffff087224 */ /* 0x000fe200078e00a6 */
[C-C-:B------:R-:W-:Y:S01]  /*35160*/  PRMT R166, R9.reuse, R14, R167.reuse ;  /* 0x0000000e09a67216 */ /* 0x140fe200000000a7 */
[----:B------:R0:W-:Y:S01]  /*35170*/  STL [R1+0x2538], R14 ;  /* 0x0025380e01007387 */ /* 0x0001e20000100800 */
[----:B------:R-:W-:-:S03]  /*35180*/  PRMT R167, R9, R13, R167 ;  /* 0x0000000d09a77216 */ /* 0x000fc600000000a7 */
[----:B0-----:R-:W3:Y:S04]  /*35190*/  LDL.LU R14, [R1+0x470] ;  /* 0x00047000010e7983 */ /* 0x001ee80000300800 */
[----:B------:R-:W3:Y:S04]  /*351a0*/  LDL.LU R9, [R1+0x46c] ;  /* 0x00046c0001097983 */ /* 0x000ee80000300800 */
[----:B------:R0:W-:Y:S02]  /*351b0*/  STL [R1+0x253c], R13 ;  /* 0x00253c0d01007387 */ /* 0x0001e40000100800 */
[----:B0-----:R-:W-:-:S02]  /*351c0*/  IMAD.MOV.U32 R13, RZ, RZ, R10 ;  /* 0x000000ffff0d7224 */ /* 0x001fc400078e000a */
[----:B------:R-:W3:Y:S01]  /*351d0*/  LDL.LU R10, [R1+0x27a8] ;  /* 0x0027a800010a7983 */ /* 0x000ee20000300800 */
[-C--:B--2---:R-:W-:Y:S01]  /*351e0*/  FMUL R144, R144, R11.reuse ;  /* 0x0000000b90907220 */ /* 0x084fe20000400000 */
[-C--:B------:R-:W-:Y:S01]  /*351f0*/  FMUL R145, R145, R11.reuse ;  /* 0x0000000b91917220 */ /* 0x080fe20000400000 */
[-C--:B------:R-:W-:Y:S01]  /*35200*/  FMUL R20, R20, R11.reuse ;  /* 0x0000000b14147220 */ /* 0x080fe20000400000 */
[-C--:B------:R-:W-:Y:S01]  /*35210*/  FMUL R21, R21, R11.reuse ;  /* 0x0000000b15157220 */ /* 0x080fe20000400000 */
[-C--:B----4-:R-:W-:Y:S01]  /*35220*/  FMUL R24, R24, R11.reuse ;  /* 0x0000000b18187220 */ /* 0x090fe20000400000 */
[-C--:B------:R-:W-:Y:S01]  /*35230*/  FMUL R25, R25, R11.reuse ;  /* 0x0000000b19197220 */ /* 0x080fe20000400000 */
[-C--:B---3--:R-:W-:Y:S01]  /*35240*/  FMUL R28, R28, R11.reuse ;  /* 0x0000000b1c1c7220 */ /* 0x088fe20000400000 */
        /* <DEDUP_REMOVED lines=57> */
[----:B------:R0:W-:Y:S04]  /*355e0*/  STL [R1+0x2058], R11 ;  /* 0x0020580b01007387 */ /* 0x0001e80000100800 */
[----:B0-----:R-:W2:Y:S04]  /*355f0*/  LDL.LU R11, [R1+0x464] ;  /* 0x00046400010b7983 */ /* 0x001ea80000300800 */
        /* <DEDUP_REMOVED lines=18> */
[----:B------:R-:W-:-:S03]  /*35720*/  FMUL R94, R94, R10 ;  /* 0x0000000a5e5e7220 */ /* 0x000fc60000400000 */
[----:B------:R-:W-:Y:S04]  /*35730*/  STL.64 [R1+0x26f0], R110 ;  /* 0x0026f06e01007387 */ /* 0x000fe80000100a00 */
[----:B------:R-:W-:Y:S01]  /*35740*/  STL.64 [R1+0x26e8], R108 ;  /* 0x0026e86c01007387 */ /* 0x000fe20000100a00 */
[----:B------:R-:W-:-:S03]  /*35750*/  FMUL R90, R90, R10 ;  /* 0x0000000a5a5a7220 */ /* 0x000fc60000400000 */
        /* <DEDUP_REMOVED lines=75> */
[----:B0-----:R-:W3:Y:S04]  /*35c10*/  LDL.LU R24, [R1+0x400] ;  /* 0x0004000001187983 */ /* 0x001ee80000300800 */
[----:B------:R-:W3:Y:S04]  /*35c20*/  LDL.LU R25, [R1+0x404] ;  /* 0x0004040001197983 */ /* 0x000ee80000300800 */
        /* <DEDUP_REMOVED lines=14> */
[----:B------:R-:W3:Y:S01]  /*35d10*/  LDL.LU R40, [R1+0x440] ;  /* 0x0004400001287983 */ /* 0x000ee20000300800 */
[----:B------:R-:W-:-:S02]  /*35d20*/  IMAD.MOV.U32 R139, RZ, RZ, R151 ;  /* 0x000000ffff8b7224 */ /* 0x000fc400078e0097 */
[----:B------:R-:W-:Y:S02]  /*35d30*/  IMAD.MOV.U32 R140, RZ, RZ, R150 ;  /* 0x000000ffff8c7224 */ /* 0x000fe400078e0096 */
[----:B------:R-:W-:Y:S02]  /*35d40*/  IMAD.MOV.U32 R141, RZ, RZ, R149 ;  /* 0x000000ffff8d7224 */ /* 0x000fe400078e0095 */
[----:B------:R-:W-:Y:S02]  /*35d50*/  IMAD.MOV.U32 R142, RZ, RZ, R148 ;  /* 0x000000ffff8e7224 */ /* 0x000fe400078e0094 */
[----:B------:R-:W-:Y:S02]  /*35d60*/  IMAD.MOV.U32 R41, RZ, RZ, R156 ;  /* 0x000000ffff297224 */ /* 0x000fe400078e009c */
[----:B------:R-:W-:Y:S01]  /*35d70*/  IMAD.MOV.U32 R42, RZ, RZ, R157 ;  /* 0x000000ffff2a7224 */ /* 0x000fe200078e009d */
[----:B------:R-:W4:Y:S01]  /*35d80*/  LDL.LU R156, [R1+0x27a4] ;  /* 0x0027a400019c7983 */ /* 0x000f220000300800 */
[----:B------:R-:W-:-:S02]  /*35d90*/  IMAD.MOV.U32 R43, RZ, RZ, R158 ;  /* 0x000000ffff2b7224 */ /* 0x000fc400078e009e */
[----:B------:R-:W-:Y:S01]  /*35da0*/  IMAD.MOV.U32 R44, RZ, RZ, R159 ;  /* 0x000000ffff2c7224 */ /* 0x000fe200078e009f */
[----:B------:R-:W4:Y:S01]  /*35db0*/  LDL.LU R157, [R1+0x27a0] ;  /* 0x0027a000019d7983 */ /* 0x000f220000300800 */
[----:B------:R-:W-:Y:S02]  /*35dc0*/  IMAD.MOV.U32 R45, RZ, RZ, R160 ;  /* 0x000000ffff2d7224 */ /* 0x000fe400078e00a0 */
[----:B------:R-:W-:Y:S01]  /*35dd0*/  IMAD.MOV.U32 R46, RZ, RZ, R161 ;  /* 0x000000ffff2e7224 */ /* 0x000fe200078e00a1 */
[----:B------:R-:W4:Y:S01]  /*35de0*/  LDL.LU R158, [R1+0x279c] ;  /* 0x00279c00019e7983 */ /* 0x000f220000300800 */
[----:B------:R-:W-:Y:S02]  /*35df0*/  IMAD.MOV.U32 R47, RZ, RZ, R162 ;  /* 0x000000ffff2f7224 */ /* 0x000fe400078e00a2 */
[----:B------:R-:W-:Y:S01]  /*35e00*/  IMAD.MOV.U32 R48, RZ, RZ, R163 ;  /* 0x000000ffff307224 */ /* 0x000fe200078e00a3 */
[----:B------:R-:W4:Y:S01]  /*35e10*/  LDL.LU R159, [R1+0x2798] ;  /* 0x00279800019f7983 */ /* 0x000f220000300800 */
[----:B--2---:R-:W-:-:S02]  /*35e20*/  IMAD.MOV.U32 R49, RZ, RZ, R11 ;  /* 0x000000ffff317224 */ /* 0x004fc400078e000b */
[----:B------:R-:W-:Y:S01]  /*35e30*/  IMAD.MOV.U32 R50, RZ, RZ, R13 ;  /* 0x000000ffff327224 */ /* 0x000fe200078e000d */
[----:B------:R-:W2:Y:S01]  /*35e40*/  LDL.LU R160, [R1+0x2794] ;  /* 0x0027940001a07983 */ /* 0x000ea20000300800 */
[----:B------:R-:W-:Y:S02]  /*35e50*/  IMAD.MOV.U32 R51, RZ, RZ, R9 ;  /* 0x000000ffff337224 */ /* 0x000fe400078e0009 */
[----:B------:R-:W-:Y:S01]  /*35e60*/  IMAD.MOV.U32 R52, RZ, RZ, R14 ;  /* 0x000000ffff347224 */ /* 0x000fe200078e000e */
[----:B------:R-:W2:Y:S01]  /*35e70*/  LDL.LU R161, [R1+0x2790] ;  /* 0x0027900001a17983 */ /* 0x000ea20000300800 */
[----:B------:R-:W-:Y:S02]  /*35e80*/  IMAD.MOV.U32 R53, RZ, RZ, R8 ;  /* 0x000000ffff357224 */ /* 0x000fe400078e0008 */
[----:B------:R-:W-:Y:S01]  /*35e90*/  IMAD.MOV.U32 R54, RZ, RZ, R15 ;  /* 0x000000ffff367224 */ /* 0x000fe200078e000f */
[----:B------:R-:W2:Y:S01]  /*35ea0*/  LDL.LU R162, [R1+0x278c] ;  /* 0x00278c0001a27983 */ /* 0x000ea20000300800 */
[----:B------:R-:W-:-:S02]  /*35eb0*/  IMAD.MOV.U32 R55, RZ, RZ, R17 ;  /* 0x000000ffff377224 */ /* 0x000fc400078e0011 */
[----:B------:R-:W-:Y:S01]  /*35ec0*/  IMAD.MOV.U32 R56, RZ, RZ, R16 ;  /* 0x000000ffff387224 */ /* 0x000fe200078e0010 */
[----:B------:R-:W2:Y:S01]  /*35ed0*/  LDL.LU R163, [R1+0x2788] ;  /* 0x0027880001a37983 */ /* 0x000ea20000300800 */
        /* <DEDUP_REMOVED lines=90> */
[----:B------:R-:W-:-:S06]  /*36480*/  IMAD.MOV.U32 R151, RZ, RZ, R0 ;  /* 0x000000ffff977224 */ /* 0x000fcc00078e0000 */
[----:B---3--:R-:W-:-:S06]  /*36490*/  WARPGROUP.ARRIVE ;  /* 0x00000000000079c5 */ /* 0x008fcc0000000000 */
[----:B------:R-:W-:Y:S03]  /*364a0*/  QGMMA.64x256x32.F32.E4M3.E4M3 R24, R164, gdesc[UR16], R24, gsb0 ;  /* 0x03e00010a4187df3 */ /* 0x000fe60008000818 */
[----:B------:R-:W-:Y:S02]  /*364b0*/  WARPGROUP.DEPBAR.LE gsb0, 0x0 ;  /* 0x00008000000079c5 */ /* 0x000fe40000010000 */
        /* <DEDUP_REMOVED lines=63> */
[----:B------:R3:W-:Y:S04]  /*368b0*/  STL.64 [R1+0x5f8], R150 ;  /* 0x0005f89601007387 */ /* 0x0007e80000100a00 */
[----:B0-----:R-:W4:Y:S04]  /*368c0*/  LDL.LU.64 R146, [R1+0x2780] ;  /* 0x0027800001927983 */ /* 0x001f280000300a00 */
[----:B------:R-:W2:Y:S04]  /*368d0*/  LDL.LU.64 R144, [R1+0x2778] ;  /* 0x0027780001907983 */ /* 0x000ea80000300a00 */
[----:B------:R-:W3:Y:S04]  /*368e0*/  LDL.LU.64 R142, [R1+0x2770] ;  /* 0x00277000018e7983 */ /* 0x000ee80000300a00 */
        /* <DEDUP_REMOVED lines=58> */
[----:B------:R-:W2:Y:S01]  /*36c90*/  LDL.LU.64 R24, [R1+0x2598] ;  /* 0x0025980001187983 */ /* 0x000ea20000300a00 */
[-C--:B------:R-:W-:Y:S01]  /*36ca0*/  FMUL R22, R22, R10.reuse ;  /* 0x0000000a16167220 */ /* 0x080fe20000400000 */
[-C--:B------:R-:W-:Y:S01]  /*36cb0*/  FMUL R23, R23, R10.reuse ;  /* 0x0000000a17177220 */ /* 0x080fe20000400000 */
[----:B------:R-:W-:Y:S01]  /*36cc0*/  UMOV UR10, UR22 ;  /* 0x00000016000a7c82 */ /* 0x000fe20008000000 */
[----:B------:R-:W-:Y:S01]  /*36cd0*/  UMOV UR11, UR23 ;  /* 0x00000017000b7c82 */ /* 0x000fe20008000000 */
[-C--:B----4-:R-:W-:Y:S01]  /*36ce0*/  FMUL R146, R146, R10.reuse ;  /* 0x0000000a92927220 */ /* 0x090fe20000400000 */
[-C--:B------:R-:W-:Y:S01]  /*36cf0*/  FMUL R147, R147, R10.reuse ;  /* 0x0000000a93937220 */ /* 0x080fe20000400000 */
[-C--:B---3--:R-:W-:Y:S01]  /*36d00*/  FMUL R142, R142, R10.reuse ;  /* 0x0000000a8e8e7220 */ /* 0x088fe20000400000 */
[-C--:B------:R-:W-:Y:S01]  /*36d10*/  FMUL R143, R143, R10.reuse ;  /* 0x0000000a8f8f7220 */ /* 0x080fe20000400000 */
        /* <DEDUP_REMOVED lines=22> */
[----:B------:R-:W-:-:S06]  /*36e80*/  FMUL R95, R95, R10 ;  /* 0x0000000a5f5f7220 */ /* 0x000fcc0000400000 */
[----:B------:R-:W-:-:S06]  /*36e90*/  WARPGROUP.ARRIVE ;  /* 0x00000000000079c5 */ /* 0x000fcc0000000000 */
[----:B------:R-:W-:Y:S01]  /*36ea0*/  QGMMA.64x256x32.F32.E4M3.E4M3 R20, R160, gdesc[UR8], R20, gsb0 ;  /* 0x03e00008a0147df3 */ /* 0x000fe20008000814 */
[----:B------:R-:W-:Y:S01]  /*36eb0*/  UMOV UR10, UR26 ;  /* 0x0000001a000a7c82 */ /* 0x000fe20008000000 */
[----:B------:R-:W-:Y:S01]  /*36ec0*/  UMOV UR11, UR27 ;  /* 0x0000001b000b7c82 */ /* 0x000fe20008000000 */
[----:B------:R-:W-:Y:S02]  /*36ed0*/  WARPGROUP.DEPBAR.LE gsb0, 0x0 ;  /* 0x00008000000079c5 */ /* 0x000fe40000010000 */
[----:B------:R-:W-:-:S15]  /*36ee0*/  WARPGROUP.ARRIVE ;  /* 0x00000000000079c5 */ /* 0x000fde0000000000 */
[----:B------:R-:W-:-:S08]  /*36ef0*/  NOP ;  /* 0x0000000000007918 */ /* 0x000fd00000000000 */
[----:B------:R-:W-:Y:S01]  /*36f00*/  QGMMA.64x256x32.F32.E4M3.E4M3 R20, R156, gdesc[UR8], R20, gsb0 ;  /* 0x03e000089c147df3 */ /* 0x000fe20008000814 */
[----:B------:R-:W-:Y:S01]  /*36f10*/  UMOV UR10, UR30 ;  /* 0x0000001e000a7c82 */ /* 0x000fe20008000000 */
[----:B------:R-:W-:Y:S01]  /*36f20*/  UMOV UR11, UR31 ;  /* 0x0000001f000b7c82 */ /* 0x000fe20008000000 */
[----:B------:R-:W-:Y:S04]  /*36f30*/  STL [R1+0x254c], R164 ;  /* 0x00254ca401007387 */ /* 0x000fe80000100800 */
[----:B------:R-:W-:Y:S04]  /*36f40*/  STL [R1+0x2548], R165 ;  /* 0x002548a501007387 */ /* 0x000fe80000100800 */
[----:B------:R-:W-:Y:S04]  /*36f50*/  STL [R1+0x2544], R166 ;  /* 0x002544a601007387 */ /* 0x000fe80000100800 */
[----:B------:R-:W-:Y:S04]  /*36f60*/  STL [R1+0x2540], R167 ;  /* 0x002540a701007387 */ /* 0x000fe80000100800 */
[----:B------:R-:W-:Y:S01]  /*36f70*/  STL [R1+0x205c], R10 ;  /* 0x00205c0a01007387 */ /* 0x000fe20000100800 */
[----:B------:R-:W-:-:S02]  /*36f80*/  WARPGROUP.DEPBAR.LE gsb0, 0x0 ;  /* 0x00008000000079c5 */ /* 0x000fc40000010000 */
[----:B------:R-:W-:-:S06]  /*36f90*/  WARPGROUP.ARRIVE ;  /* 0x00000000000079c5 */ /* 0x000fcc0000000000 */
[----:B------:R-:W-:Y:S01]  /*36fa0*/  QGMMA.64x256x32.F32.E4M3.E4M3 R20, R152, gdesc[UR8], R20, gsb0 ;  /* 0x03e0000898147df3 */ /* 0x000fe20008000814 */
[----:B-1----:R-:W-:Y:S02]  /*36fb0*/  IMAD.MOV.U32 R149, RZ, RZ, R169 ;  /* 0x000000ffff957224 */ /* 0x002fe400078e00a9 */
[----:B------:R-:W-:Y:S02]  /*36fc0*/  IMAD.MOV.U32 R150, RZ, RZ, R170 ;  /* 0x000000ffff967224 */ /* 0x000fe400078e00aa */
[----:B------:R-:W-:Y:S01]  /*36fd0*/  IMAD.MOV.U32 R151, RZ, RZ, R168 ;  /* 0x000000ffff977224 */ /* 0x000fe200078e00a8 */
        /* <DEDUP_REMOVED lines=65> */
[----:B0-----:R-:W2:Y:S04]  /*373f0*/  LDL.LU R38, [R1+0x314] ;  /* 0x0003140001267983 */ /* 0x001ea80000300800 */
[----:B------:R-:W3:Y:S04]  /*37400*/  LDL.LU R37, [R1+0x318] ;  /* 0x0003180001257983 */ /* 0x000ee80000300800 */
[----:B------:R-:W4:Y:S04]  /*37410*/  LDL.LU R36, [R1+0x31c] ;  /* 0x00031c0001247983 */ /* 0x000f280000300800 */
[----:B------:R-:W3:Y:S04]  /*37420*/  LDL.LU R35, [R1+0x320] ;  /* 0x0003200001237983 */ /* 0x000ee80000300800 */
[----:B------:R-:W2:Y:S04]  /*37430*/  LDL.LU R34, [R1+0x324] ;  /* 0x0003240001227983 */ /* 0x000ea80000300800 */
        /* <DEDUP_REMOVED lines=92> */
[----:B------:R-:W2:Y:S04]  /*37a00*/  LDL.LU R169, [R1+0x2590] ;  /* 0x0025900001a97983 */ /* 0x000ea80000300800 */
[----:B------:R-:W3:Y:S04]  /*37a10*/  LDL.LU R160, [R1+0x3c0] ;  /* 0x0003c00001a07983 */ /* 0x000ee80000300800 */
[----:B------:R-:W2:Y:S04]  /*37a20*/  LDL.LU R170, [R1+0x258c] ;  /* 0x00258c0001aa7983 */ /* 0x000ea80000300800 */
        /* <DEDUP_REMOVED lines=32> */
[----:B------:R-:W-:Y:S01]  /*37c30*/  IMAD.MOV.U32 R214, RZ, RZ, R151 ;  /* 0x000000ffffd67224 */ /* 0x000fe200078e0097 */
[----:B--2---:R-:W-:Y:S01]  /*37c40*/  F2FP.SATFINITE.E4M3.F32.PACK_AB_MERGE_C R16, R169, R170, RZ ;  /* 0x000000aaa910723e */ /* 0x004fe200048070ff */
[----:B----4-:R-:W-:Y:S01]  /*37c50*/  IMAD.MOV.U32 R170, RZ, RZ, R24 ;  /* 0x000000ffffaa7224 */ /* 0x010fe200078e0018 */
[----:B---3--:R-:W-:Y:S01]  /*37c60*/  F2FP.SATFINITE.E4M3.F32.PACK_AB_MERGE_C R15, R23, R168, RZ ;  /* 0x000000a8170f723e */ /* 0x008fe200048070ff */
[----:B------:R-:W-:Y:S02]  /*37c70*/  IMAD.MOV.U32 R168, RZ, RZ, R25 ;  /* 0x000000ffffa87224 */ /* 0x000fe400078e0019 */
[----:B------:R-:W-:Y:S01]  /*37c80*/  IMAD.MOV.U32 R23, RZ, RZ, R26 ;  /* 0x000000ffff177224 */ /* 0x000fe200078e001a */
[----:B------:R-:W2:Y:S01]  /*37c90*/  LDL.LU.64 R24, [R1] ;  /* 0x0000000001187983 */ /* 0x000ea20000300a00 */
[----:B------:R-:W-:Y:S01]  /*37ca0*/  F2FP.SATFINITE.E4M3.F32.PACK_AB_MERGE_C R9, R21, R22, RZ ;  /* 0x000000161509723e */ /* 0x000fe200048070ff */
[----:B------:R-:W-:-:S02]  /*37cb0*/  IMAD.MOV.U32 R22, RZ, RZ, R27 ;  /* 0x000000ffff167224 */ /* 0x000fc400078e001b */
[----:B------:R-:W-:Y:S01]  /*37cc0*/  IMAD.MOV.U32 R21, RZ, RZ, R28 ;  /* 0x000000ffff157224 */ /* 0x000fe200078e001c */
[----:B------:R-:W3:Y:S01]  /*37cd0*/  LDL.LU.64 R26, [R1+0x8] ;  /* 0x00000800011a7983 */ /* 0x000ee20000300a00 */
[----:B------:R-:W-:Y:S01]  /*37ce0*/  F2FP.SATFINITE.E4M3.F32.PACK_AB_MERGE_C R8, R19, R20, RZ ;  /* 0x000000141308723e */ /* 0x000fe200048070ff */
[----:B------:R-:W-:Y:S02]  /*37cf0*/  IMAD.MOV.U32 R20, RZ, RZ, R29 ;  /* 0x000000ffff147224 */ /* 0x000fe400078e001d */
[----:B------:R-:W-:Y:S01]  /*37d00*/  IMAD.MOV.U32 R19, RZ, RZ, R30 ;  /* 0x000000ffff137224 */ /* 0x000fe200078e001e */
[----:B------:R-:W4:Y:S01]  /*37d10*/  LDL.LU.64 R28, [R1+0x10] ;  /* 0x00001000011c7983 */ /* 0x000f220000300a00 */
[----:B------:R-:W-:Y:S01]  /*37d20*/  F2FP.SATFINITE.E4M3.F32.PACK_AB_MERGE_C R16, R229, R231, R16 ;  /* 0x000000e7e510723e */ /* 0x000fe20004807010 */
[----:B------:R-:W-:Y:S02]  /*37d30*/  IMAD.MOV.U32 R231, RZ, RZ, R31 ;  /* 0x000000ffffe77224 */ /* 0x000fe400078e001f */
[----:B------:R-:W-:Y:S01]  /*37d40*/  IMAD.MOV.U32 R229, RZ, RZ, R32 ;  /* 0x000000ffffe57224 */ /* 0x000fe200078e0020 */
[----:B------:R-:W2:Y:S01]  /*37d50*/  LDL.LU.64 R30, [R1+0x18] ;  /* 0x00001800011e7983 */ /* 0x000ea20000300a00 */
[----:B------:R-:W-:Y:S01]  /*37d60*/  F2FP.SATFINITE.E4M3.F32.PACK_AB_MERGE_C R15, R226, R228, R15 ;  /* 0x000000e4e20f723e */ /* 0x000fe2000480700f */
[----:B------:R-:W-:-:S02]  /*37d70*/  IMAD.MOV.U32 R228, RZ, RZ, R33 ;  /* 0x000000ffffe47224 */ /* 0x000fc400078e0021 */
[----:B------:R-:W-:Y:S01]  /*37d80*/  IMAD.MOV.U32 R226, RZ, RZ, R34 ;  /* 0x000000ffffe27224 */ /* 0x000fe200078e0022 */
[----:B------:R-:W-:Y:S01]  /*37d90*/  SEL R17, R16, R15, !P0 ;  /* 0x0000000f10117207 */ /* 0x000fe20004000000 */
[----:B------:R-:W3:Y:S01]  /*37da0*/  LDL.LU.64 R32, [R1+0x20] ;  /* 0x0000200001207983 */ /* 0x000ee20000300a00 */
[----:B------:R-:W-:Y:S01]  /*37db0*/  SEL R169, R15, R16, !P0 ;  /* 0x000000100fa97207 */ /* 0x000fe20004000000 */
[----:B------:R-:W-:Y:S01]  /*37dc0*/  IMAD.MOV.U32 R16, RZ, RZ, R38 ;  /* 0x000000ffff107224 */ /* 0x000fe200078e0026 */
[----:B------:R-:W-:Y:S01]  /*37dd0*/  F2FP.SATFINITE.E4M3.F32.PACK_AB_MERGE_C R9, R222, R224, R9 ;  /* 0x000000e0de09723e */ /* 0x000fe20004807009 */
[----:B------:R-:W-:Y:S02]  /*37de0*/  IMAD.MOV.U32 R224, RZ, RZ, R35 ;  /* 0x000000ffffe07224 */ /* 0x000fe400078e0023 */
[----:B------:R-:W-:Y:S01]  /*37df0*/  IMAD.MOV.U32 R222, RZ, RZ, R36 ;  /* 0x000000ffffde7224 */ /* 0x000fe200078e0024 */
[----:B------:R-:W4:Y:S01]  /*37e00*/  LDL.LU.64 R34, [R1+0x28] ;  /* 0x0000280001227983 */ /* 0x000f220000300a00 */
[----:B------:R-:W-:Y:S01]  /*37e10*/  F2FP.SATFINITE.E4M3.F32.PACK_AB_MERGE_C R8, R171, R219, R8 ;  /* 0x000000dbab08723e */ /* 0x000fe20004807008 */
[----:B------:R-:W-:-:S02]  /*37e20*/  IMAD.MOV.U32 R219, RZ, RZ, R37 ;  /* 0x000000ffffdb7224 */ /* 0x000fc400078e0025 */
[----:B------:R-:W2:Y:S01]  /*37e30*/  LDL.LU.64 R36, [R1+0x30] ;  /* 0x0000300001247983 */ /* 0x000ea20000300a00 */
[----:B------:R-:W-:Y:S02]  /*37e40*/  SEL R15, R9, R8, !P0 ;  /* 0x00000008090f7207 */ /* 0x000fe40004000000 */
[----:B------:R-:W-:Y:S02]  /*37e50*/  SEL R171, R8, R9, !P0 ;  /* 0x0000000908ab7207 */ /* 0x000fe40004000000 */
[----:B------:R0:W-:Y:S02]  /*37e60*/  SHFL.IDX PT, R8, R17, R12, 0x1f ;  /* 0x00001f0c11087589 */ /* 0x0001e400000e0000 */
[----:B0-----:R-:W-:Y:S02]  /*37e70*/  IMAD.MOV.U32 R17, RZ, RZ, R39 ;  /* 0x000000ffff117224 */ /* 0x001fe400078e0027 */
[----:B------:R-:W3:Y:S04]  /*37e80*/  LDL.LU.64 R38, [R1+0x38] ;  /* 0x0000380001267983 */ /* 0x000ee80000300a00 */
[----:B------:R-:W4:Y:S04]  /*37e90*/  LDL.LU.64 R40, [R1+0x40] ;  /* 0x0000400001287983 */ /* 0x000f280000300a00 */
[----:B------:R-:W2:Y:S04]  /*37ea0*/  LDL.LU.64 R42, [R1+0x48] ;  /* 0x00004800012a7983 */ /* 0x000ea80000300a00 */
        /* <DEDUP_REMOVED lines=47> */
[----:B------:R-:W2:Y:S01]  /*381a0*/  LDL.LU.64 R138, [R1+0x1c8] ;  /* 0x0001c800018a7983 */ /* 0x000ea20000300a00 */
[----:B------:R-:W-:-:S03]  /*381b0*/  FADD R9, -R7, R149 ;  /* 0x0000009507097221 */ /* 0x000fc60000000100 */
[----:B------:R-:W3:Y:S04]  /*381c0*/  LDL.LU.64 R140, [R1+0x1d0] ;  /* 0x0001d000018c7983 */ /* 0x000ee80000300a00 */
[----:B------:R-:W4:Y:S04]  /*381d0*/  LDL.LU.64 R142, [R1+0x1d8] ;  /* 0x0001d800018e7983 */ /* 0x000f280000300a00 */
[----:B------:R-:W2:Y:S04]  /*381e0*/  LDL.LU.64 R144, [R1+0x1e0] ;  /* 0x0001e00001907983 */ /* 0x000ea80000300a00 */
[----:B------:R-:W3:Y:S04]  /*381f0*/  LDL.LU.64 R146, [R1+0x1e8] ;  /* 0x0001e80001927983 */ /* 0x000ee80000300a00 */
[----:B------:R-:W4:Y:S04]  /*38200*/  LDL.LU.64 R148, [R1+0x1f0] ;  /* 0x0001f00001947983 */ /* 0x000f280000300a00 */
[----:B------:R-:W2:Y:S04]  /*38210*/  LDL.LU.64 R150, [R1+0x1f8] ;  /* 0x0001f80001967983 */ /* 0x000ea80000300a00 */
[----:B--2---:R-:W-:Y:S04]  /*38220*/  STL.64 [R1+0x2470], R150 ;  /* 0x0024709601007387 */ /* 0x004fe80000100a00 */
[----:B----4-:R-:W-:Y:S04]  /*38230*/  STL.64 [R1+0x2468], R148 ;  /* 0x0024689401007387 */ /* 0x010fe80000100a00 */
[----:B---3--:R-:W-:Y:S04]  /*38240*/  STL.64 [R1+0x2460], R146 ;  /* 0x0024609201007387 */ /* 0x008fe80000100a00 */
        /* <DEDUP_REMOVED lines=61> */
[----:B0-----:R-:W2:Y:S04]  /*38620*/  LDL.LU R24, [R1+0x200] ;  /* 0x0002000001187983 */ /* 0x001ea80000300800 */
        /* <DEDUP_REMOVED lines=10> */
[----:B------:R-:W2:Y:S01]  /*386d0*/  LDL.LU R34, [R1+0x228] ;  /* 0x0002280001227983 */ /* 0x000ea20000300800 */
[----:B------:R-:W-:-:S03]  /*386e0*/  IMAD.MOV.U32 R39, RZ, RZ, R165 ;  /* 0x000000ffff277224 */ /* 0x000fc600078e00a5 */
[----:B------:R-:W2:Y:S01]  /*386f0*/  LDL.LU R35, [R1+0x22c] ;  /* 0x00022c0001237983 */ /* 0x000ea20000300800 */
[----:B------:R-:W-:-:S03]  /*38700*/  IMAD.MOV.U32 R40, RZ, RZ, R166 ;  /* 0x000000ffff287224 */ /* 0x000fc600078e00a6 */
[----:B------:R-:W2:Y:S01]  /*38710*/  LDL.LU R36, [R1+0x230] ;  /* 0x0002300001247983 */ /* 0x000ea20000300800 */
[----:B------:R-:W-:-:S03]  /*38720*/  IMAD.MOV.U32 R41, RZ, RZ, R167 ;  /* 0x000000ffff297224 */ /* 0x000fc600078e00a7 */
[----:B------:R-:W2:Y:S04]  /*38730*/  LDL.LU R37, [R1+0x234] ;  /* 0x0002340001257983 */ /* 0x000ea80000300800 */
[----:B------:R-:W2:Y:S04]  /*38740*/  LDL.LU R164, [R1+0x254c] ;  /* 0x00254c0001a47983 */ /* 0x000ea80000300800 */
[----:B------:R-:W2:Y:S04]  /*38750*/  LDL.LU R165, [R1+0x2548] ;  /* 0x0025480001a57983 */ /* 0x000ea80000300800 */
[----:B------:R-:W2:Y:S04]  /*38760*/  LDL.LU R166, [R1+0x2544] ;  /* 0x0025440001a67983 */ /* 0x000ea80000300800 */
[----:B------:R-:W2:Y:S01]  /*38770*/  LDL.LU R167, [R1+0x2540] ;  /* 0x0025400001a77983 */ /* 0x000ea20000300800 */
[----:B------:R-:W-:-:S02]  /*38780*/  IMAD.MOV.U32 R42, RZ, RZ, R13 ;  /* 0x000000ffff2a7224 */ /* 0x000fc400078e000d */
[----:B------:R-:W-:Y:S01]  /*38790*/  IMAD.MOV.U32 R43, RZ, RZ, R14 ;  /* 0x000000ffff2b7224 */ /* 0x000fe200078e000e */
[----:B------:R-:W3:Y:S01]  /*387a0*/  LDL.LU R13, [R1+0x253c] ;  /* 0x00253c00010d7983 */ /* 0x000ee20000300800 */
[----:B------:R-:W-:-:S03]  /*387b0*/  IMAD.MOV.U32 R44, RZ, RZ, R4 ;  /* 0x000000ffff2c7224 */ /* 0x000fc600078e0004 */
[----:B------:R-:W4:Y:S04]  /*387c0*/  LDL.LU R14, [R1+0x2538] ;  /* 0x00253800010e7983 */ /* 0x000f280000300800 */
[----:B------:R-:W3:Y:S01]  /*387d0*/  LDL.LU R4, [R1+0x2534] ;  /* 0x0025340001047983 */ /* 0x000ee20000300800 */
[----:B------:R-:W-:Y:S02]  /*387e0*/  IMAD.MOV.U32 R45, RZ, RZ, R178 ;  /* 0x000000ffff2d7224 */ /* 0x000fe400078e00b2 */
[----:B------:R-:W-:Y:S01]  /*387f0*/  IMAD.MOV.U32 R46, RZ, RZ, R186 ;  /* 0x000000ffff2e7224 */ /* 0x000fe200078e00ba */
[----:B------:R-:W-:Y:S01]  /*38800*/  UMOV UR10, UR34 ;  /* 0x00000022000a7c82 */ /* 0x000fe20008000000 */
[----:B------:R-:W-:Y:S01]  /*38810*/  IMAD.MOV.U32 R47, RZ, RZ, R176 ;  /* 0x000000ffff2f7224 */ /* 0x000fe200078e00b0 */
[----:B------:R-:W-:Y:S01]  /*38820*/  UMOV UR11, UR35 ;  /* 0x00000023000b7c82 */ /* 0x000fe20008000000 */
        /* <DEDUP_REMOVED lines=150> */
[----:B------:R-:W-:-:S06]  /*39190*/  IMAD.MOV.U32 R151, RZ, RZ, R0 ;  /* 0x000000ffff977224 */ /* 0x000fcc00078e0000 */
[----:B--2---:R-:W-:-:S06]  /*391a0*/  WARPGROUP.ARRIVE ;  /* 0x00000000000079c5 */ /* 0x004fcc0000000000 */
[----:B------:R-:W-:Y:S01]  /*391b0*/  QGMMA.64x256x32.F32.E4M3.E4M3 R24, R164, gdesc[UR8], R24, gsb0 ;  /* 0x03e00008a4187df3 */ /* 0x000fe20008000818 */
[----:B------:R-:W-:Y:S04]  /*391c0*/  STL [R1+0x2060], R7 ;  /* 0x0020600701007387 */ /* 0x000fe80000100800 */
[----:B---3--:R-:W-:Y:S01]  /*391d0*/  STL [R1+0x2064], R4 ;  /* 0x0020640401007387 */ /* 0x008fe20000100800 */
        /* <DEDUP_REMOVED lines=129> */
[----:B------:R-:W-:-:S05]  /*399f0*/  LOP3.LUT R154, R12, 0x1, RZ, 0x3c, !PT ;  /* 0x000000010c9a7812 */ /* 0x000fca00078e3cff */
[----:B------:R-:W4:Y:S01]  /*39a00*/  SHFL.IDX PT, R169, R169, R154, 0x1f ;  /* 0x00001f9aa9a97589 */ /* 0x000f2200000e0000 */
[----:B------:R-:W-:Y:S01]  /*39a10*/  FADD R16, -R4, R214 ;  /* 0x000000d604107221 */ /* 0x000fe20000000100 */
[----:B------:R-:W-:Y:S02]  /*39a20*/  FMUL R9, R9, 1.4426950216293334961 ;  /* 0x3fb8aa3b09097820 */ /* 0x000fe40000400000 */
[----:B------:R-:W-:Y:S04]  /*39a30*/  SHFL.IDX PT, R15, R15, R12, 0x1f ;  /* 0x00001f0c0f0f7589 */ /* 0x000fe800000e0000 */
[----:B------:R-:W0:Y:S01]  /*39a40*/  SHFL.IDX PT, R171, R171, R154, 0x1f ;  /* 0x00001f9aabab7589 */ /* 0x000e2200000e0000 */
[----:B------:R-:W3:Y:S01]  /*39a50*/  MUFU.EX2 R9, R9 ;  /* 0x0000000900097308 */ /* 0x000ee20000000800 */
[----:B----4-:R-:W-:-:S02]  /*39a60*/  PRMT R168, R8, R14, R169 ;  /* 0x0000000e08a87216 */ /* 0x010fc400000000a9 */
[----:B------:R-:W-:Y:S01]  /*39a70*/  PRMT R169, R8, R13, R169 ;  /* 0x0000000d08a97216 */ /* 0x000fe200000000a9 */
[----:B------:R-:W-:-:S06]  /*39a80*/  FMUL R8, R16, 1.4426950216293334961 ;  /* 0x3fb8aa3b10087820 */ /* 0x000fcc0000400000 */
[----:B------:R-:W2:Y:S01]  /*39a90*/  MUFU.EX2 R8, R8 ;  /* 0x0000000800087308 */ /* 0x000ea20000000800 */
[C-C-:B0-----:R-:W-:Y:S02]  /*39aa0*/  PRMT R170, R15.reuse, R14, R171.reuse ;  /* 0x0000000e0faa7216 */ /* 0x141fe400000000ab */
[----:B------:R-:W-:Y:S01]  /*39ab0*/  PRMT R171, R15, R13, R171 ;  /* 0x0000000d0fab7216 */ /* 0x000fe200000000ab */
        /* <DEDUP_REMOVED lines=126> */
[-C--:B------:R-:W-:Y:S01]  /*3a2a0*/  FMUL R24, R24, R9.reuse ;  /* 0x0000000918187220 */ /* 0x080fe20000400000 */
[----:B------:R-:W-:Y:S01]  /*3a2b0*/  FMUL R25, R25, R9 ;  /* 0x0000000919197220 */ /* 0x000fe20000400000 */
[----:B------:R-:W-:Y:S01]  /*3a2c0*/  UMOV UR10, UR38 ;  /* 0x00000026000a7c82 */ /* 0x000fe20008000000 */
[----:B------:R-:W-:-:S04]  /*3a2d0*/  UMOV UR11, UR39 ;  /* 0x00000027000b7c82 */ /* 0x000fc80008000000 */
[----:B------:R-:W-:-:S06]  /*3a2e0*/  WARPGROUP.ARRIVE ;  /* 0x00000000000079c5 */ /* 0x000fcc0000000000 */
[----:B------:R-:W-:Y:S01]  /*3a2f0*/  QGMMA.64x256x32.F32.E4M3.E4M3 R24, R168, gdesc[UR8], R24, gsb0 ;  /* 0x03e00008a8187df3 */ /* 0x000fe20008000818 */
[----:B------:R-:W-:Y:S02]  /*3a300*/  F2FP.SATFINITE.E4M3.F32.PACK_AB_MERGE_C R18, R178, R186, RZ ;  /* 0x000000bab212723e */ /* 0x000fe400048070ff */
[----:B------:R-:W-:Y:S02]  /*3a310*/  F2FP.SATFINITE.E4M3.F32.PACK_AB_MERGE_C R17, R176, R177, RZ ;  /* 0x000000b1b011723e */ /* 0x000fe400048070ff */
[----:B------:R-:W-:Y:S02]  /*3a320*/  F2FP.SATFINITE.E4M3.F32.PACK_AB_MERGE_C R16, R174, R175, RZ ;  /* 0x000000afae10723e */ /* 0x000fe400048070ff */
[----:B------:R-:W-:Y:S02]  /*3a330*/  F2FP.SATFINITE.E4M3.F32.PACK_AB_MERGE_C R15, R172, R173, RZ ;  /* 0x000000adac0f723e */ /* 0x000fe400048070ff */
[----:B------:R-:W-:Y:S02]  /*3a340*/  F2FP.SATFINITE.E4M3.F32.PACK_AB_MERGE_C R18, R225, R227, R18 ;  /* 0x000000e3e112723e */ /* 0x000fe40004807012 */
[----:B------:R-:W-:-:S02]  /*3a350*/  F2FP.SATFINITE.E4M3.F32.PACK_AB_MERGE_C R17, R221, R223, R17 ;  /* 0x000000dfdd11723e */ /* 0x000fc40004807011 */
[----:B------:R-:W-:Y:S02]  /*3a360*/  F2FP.SATFINITE.E4M3.F32.PACK_AB_MERGE_C R16, R217, R218, R16 ;  /* 0x000000dad910723e */ /* 0x000fe40004807010 */
[----:B------:R-:W-:Y:S02]  /*3a370*/  F2FP.SATFINITE.E4M3.F32.PACK_AB_MERGE_C R15, R212, R213, R15 ;  /* 0x000000d5d40f723e */ /* 0x000fe4000480700f */
[----:B------:R-:W-:Y:S02]  /*3a380*/  SEL R19, R18, R17, !P0 ;  /* 0x0000001112137207 */ /* 0x000fe40004000000 */
[----:B------:R-:W-:Y:S02]  /*3a390*/  SEL R161, R17, R18, !P0 ;  /* 0x0000001211a17207 */ /* 0x000fe40004000000 */
[----:B------:R-:W-:Y:S02]  /*3a3a0*/  SEL R163, R15, R16, !P0 ;  /* 0x000000100fa37207 */ /* 0x000fe40004000000 */
[----:B------:R-:W-:-:S02]  /*3a3b0*/  SEL R17, R16, R15, !P0 ;  /* 0x0000000f10117207 */ /* 0x000fc40004000000 */
        /* <DEDUP_REMOVED lines=9> */
[----:B------:R-:W-:Y:S02]  /*3a450*/  PRMT R163, R16, R13, R163 ;  /* 0x0000000d10a37216 */ /* 0x000fe400000000a3 */
[----:B------:R-:W-:Y:S02]  /*3a460*/  F2FP.SATFINITE.E4M3.F32.PACK_AB_MERGE_C R18, R189, R190, RZ ;  /* 0x000000bebd12723e */ /* 0x000fe400048070ff */
[----:B------:R-:W-:Y:S02]  /*3a470*/  F2FP.SATFINITE.E4M3.F32.PACK_AB_MERGE_C R17, R185, R188, RZ ;  /* 0x000000bcb911723e */ /* 0x000fe400048070ff */
[----:B------:R-:W-:-:S02]  /*3a480*/  F2FP.SATFINITE.E4M3.F32.PACK_AB_MERGE_C R16, R183, R184, RZ ;  /* 0x000000b8b710723e */ /* 0x000fc400048070ff */
[----:B------:R-:W-:Y:S02]  /*3a490*/  F2FP.SATFINITE.E4M3.F32.PACK_AB_MERGE_C R15, R181, R182, RZ ;  /* 0x000000b6b50f723e */ /* 0x000fe400048070ff */
[----:B------:R-:W-:Y:S02]  /*3a4a0*/  F2FP.SATFINITE.E4M3.F32.PACK_AB_MERGE_C R18, R216, R220, R18 ;  /* 0x000000dcd812723e */ /* 0x000fe40004807012 */
[----:B------:R-:W-:Y:S02]  /*3a4b0*/  F2FP.SATFINITE.E4M3.F32.PACK_AB_MERGE_C R17, R210, R211, R17 ;  /* 0x000000d3d211723e */ /* 0x000fe40004807011 */
[----:B------:R-:W-:Y:S02]  /*3a4c0*/  F2FP.SATFINITE.E4M3.F32.PACK_AB_MERGE_C R16, R203, R207, R16 ;  /* 0x000000cfcb10723e */ /* 0x000fe40004807010 */
[----:B------:R-:W-:Y:S02]  /*3a4d0*/  F2FP.SATFINITE.E4M3.F32.PACK_AB_MERGE_C R15, R200, R202, R15 ;  /* 0x000000cac80f723e */ /* 0x000fe4000480700f */
[----:B------:R-:W-:-:S02]  /*3a4e0*/  SEL R19, R18, R17, !P0 ;  /* 0x0000001112137207 */ /* 0x000fc40004000000 */
[----:B------:R-:W-:Y:S02]  /*3a4f0*/  SEL R157, R17, R18, !P0 ;  /* 0x00000012119d7207 */ /* 0x000fe40004000000 */
[----:B------:R-:W-:Y:S02]  /*3a500*/  SEL R159, R15, R16, !P0 ;  /* 0x000000100f9f7207 */ /* 0x000fe40004000000 */
[----:B------:R-:W-:Y:S02]  /*3a510*/  SEL R17, R16, R15, !P0 ;  /* 0x0000000f10117207 */ /* 0x000fe40004000000 */
[----:B------:R-:W-:Y:S04]  /*3a520*/  SHFL.IDX PT, R15, R19, R12, 0x1f ;  /* 0x00001f0c130f7589 */ /* 0x000fe800000e0000 */
[----:B------:R-:W0:Y:S04]  /*3a530*/  SHFL.IDX PT, R157, R157, R154, 0x1f ;  /* 0x00001f9a9d9d7589 */ /* 0x000e2800000e0000 */
[----:B------:R-:W-:Y:S04]  /*3a540*/  SHFL.IDX PT, R16, R17, R12, 0x1f ;  /* 0x00001f0c11107589 */ /* 0x000fe800000e0000 */
[----:B------:R-:W1:Y:S01]  /*3a550*/  SHFL.IDX PT, R159, R159, R154, 0x1f ;  /* 0x00001f9a9f9f7589 */ /* 0x000e6200000e0000 */
[----:B------:R-:W-:-:S02]  /*3a560*/  WARPGROUP.DEPBAR.LE gsb0, 0x0 ;  /* 0x00008000000079c5 */ /* 0x000fc40000010000 */
[----:B------:R-:W-:-:S06]  /*3a570*/  WARPGROUP.ARRIVE ;  /* 0x00000000000079c5 */ /* 0x000fcc0000000000 */
[----:B------:R-:W-:Y:S01]  /*3a580*/  QGMMA.64x256x32.F32.E4M3.E4M3 R24, R160, gdesc[UR8], R24, gsb0 ;  /* 0x03e00008a0187df3 */ /* 0x000fe20008000818 */
[CC--:B0-----:R-:W-:Y:S02]  /*3a590*/  PRMT R156, R15.reuse, R14.reuse, R157 ;  /* 0x0000000e0f9c7216 */ /* 0x0c1fe4000000009d */
[C---:B-1----:R-:W-:Y:S02]  /*3a5a0*/  PRMT R158, R16.reuse, R14, R159 ;  /* 0x0000000e109e7216 */ /* 0x042fe4000000009f */
[-C--:B------:R-:W-:Y:S02]  /*3a5b0*/  PRMT R157, R15, R13.reuse, R157 ;  /* 0x0000000d0f9d7216 */ /* 0x080fe4000000009d */
[----:B------:R-:W-:Y:S01]  /*3a5c0*/  PRMT R159, R16, R13, R159 ;  /* 0x0000000d109f7216 */ /* 0x000fe2000000009f */
[----:B------:R-:W-:Y:S01]  /*3a5d0*/  UMOV UR10, UR14 ;  /* 0x0000000e000a7c82 */ /* 0x000fe20008000000 */
[----:B------:R-:W-:Y:S01]  /*3a5e0*/  UMOV UR11, UR15 ;  /* 0x0000000f000b7c82 */ /* 0x000fe20008000000 */
[----:B------:R-:W-:Y:S04]  /*3a5f0*/  STL [R1+0x2074], R168 ;  /* 0x002074a801007387 */ /* 0x000fe80000100800 */
[----:B------:R-:W-:Y:S04]  /*3a600*/  STL [R1+0x2070], R169 ;  /* 0x002070a901007387 */ /* 0x000fe80000100800 */
[----:B------:R-:W-:Y:S04]  /*3a610*/  STL [R1+0x206c], R170 ;  /* 0x00206caa01007387 */ /* 0x000fe80000100800 */
[----:B------:R0:W-:Y:S01]  /*3a620*/  STL [R1+0x2068], R171 ;  /* 0x002068ab01007387 */ /* 0x0001e20000100800 */
[----:B------:R-:W-:Y:S01]  /*3a630*/  IMAD.MOV.U32 R155, RZ, RZ, R187 ;  /* 0x000000ffff9b7224 */ /* 0x000fe200078e00bb */
[----:B------:R-:W-:-:S02]  /*3a640*/  WARPGROUP.DEPBAR.LE gsb0, 0x0 ;  /* 0x00008000000079c5 */ /* 0x000fc40000010000 */
[----:B------:R-:W-:-:S06]  /*3a650*/  WARPGROUP.ARRIVE ;  /* 0x00000000000079c5 */ /* 0x000fcc0000000000 */
[----:B------:R-:W-:Y:S03]  /*3a660*/  QGMMA.64x256x32.F32.E4M3.E4M3 R24, R156, gdesc[UR8], R24, gsb0 ;  /* 0x03e000089c187df3 */ /* 0x000fe60008000818 */
[----:B------:R-:W-:Y:S02]  /*3a670*/  WARPGROUP.DEPBAR.LE gsb0, 0x0 ;  /* 0x00008000000079c5 */ /* 0x000fe40000010000 */
[----:B------:R-:W-:Y:S04]  /*3a680*/  STL.64 [R1], R24 ;  /* 0x0000001801007387 */ /* 0x000fe80000100a00 */
        /* <DEDUP_REMOVED lines=16> */
[----:B------:R-:W-:-:S03]  /*3a790*/  IMAD.MOV.U32 R21, RZ, RZ, R150 ;  /* 0x000000ffff157224 */ /* 0x000fc600078e0096 */
[----:B------:R-:W-:Y:S01]  /*3a7a0*/  STL.64 [R1+0x88], R58 ;  /* 0x0000883a01007387 */ /* 0x000fe20000100a00 */
[----:B------:R-:W-:-:S03]  /*3a7b0*/  IMAD.MOV.U32 R20, RZ, RZ, R151 ;  /* 0x000000ffff147224 */ /* 0x000fc600078e0097 */
[----:B------:R-:W-:Y:S01]  /*3a7c0*/  STL.64 [R1+0x90], R60 ;  /* 0x0000903c01007387 */ /* 0x000fe20000100a00 */
[----:B------:R-:W-:-:S03]  /*3a7d0*/  IMAD.MOV.U32 R23, RZ, RZ, R148 ;  /* 0x000000ffff177224 */ /* 0x000fc600078e0094 */
[----:B------:R-:W-:Y:S01]  /*3a7e0*/  STL.64 [R1+0x98], R62 ;  /* 0x0000983e01007387 */ /* 0x000fe20000100a00 */
[----:B------:R-:W-:-:S03]  /*3a7f0*/  IMAD.MOV.U32 R22, RZ, RZ, R149 ;  /* 0x000000ffff167224 */ /* 0x000fc600078e0095 */
[----:B------:R1:W-:Y:S01]  /*3a800*/  STL [R1+0xa0], R64 ;  /* 0x0000a04001007387 */ /* 0x0003e20000100800 */
[----:B------:R-:W-:Y:S02]  /*3a810*/  IMAD.MOV.U32 R165, RZ, RZ, R146 ;  /* 0x000000ffffa57224 */ /* 0x000fe400078e0092 */
[----:B------:R-:W-:Y:S01]  /*3a820*/  IMAD.MOV.U32 R164, RZ, RZ, R147 ;  /* 0x000000ffffa47224 */ /* 0x000fe200078e0093 */
[----:B------:R-:W2:Y:S01]  /*3a830*/  LDL.LU.64 R150, [R1+0x2270] ;  /* 0x0022700001967983 */ /* 0x000ea20000300a00 */
[----:B------:R-:W-:Y:S02]  /*3a840*/  IMAD.MOV.U32 R167, RZ, RZ, R144 ;  /* 0x000000ffffa77224 */ /* 0x000fe400078e0090 */
[----:B------:R-:W-:Y:S01]  /*3a850*/  IMAD.MOV.U32 R166, RZ, RZ, R145 ;  /* 0x000000ffffa67224 */ /* 0x000fe200078e0091 */
[----:B------:R-:W3:Y:S01]  /*3a860*/  LDL.LU.64 R148, [R1+0x2268] ;  /* 0x0022680001947983 */ /* 0x000ee20000300a00 */
[----:B------:R-:W-:Y:S02]  /*3a870*/  IMAD.MOV.U32 R173, RZ, RZ, R142 ;  /* 0x000000ffffad7224 */ /* 0x000fe400078e008e */
[----:B------:R-:W-:Y:S01]  /*3a880*/  IMAD.MOV.U32 R172, RZ, RZ, R143 ;  /* 0x000000ffffac7224 */ /* 0x000fe200078e008f */
[----:B------:R-:W4:Y:S01]  /*3a890*/  LDL.LU.64 R146, [R1+0x2260] ;  /* 0x0022600001927983 */ /* 0x000f220000300a00 */
[----:B------:R-:W-:-:S02]  /*3a8a0*/  IMAD.MOV.U32 R175, RZ, RZ, R140 ;  /* 0x000000ffffaf7224 */ /* 0x000fc400078e008c */
[----:B------:R-:W-:Y:S01]  /*3a8b0*/  IMAD.MOV.U32 R174, RZ, RZ, R141 ;  /* 0x000000ffffae7224 */ /* 0x000fe200078e008d */
[----:B------:R-:W4:Y:S01]  /*3a8c0*/  LDL.LU.64 R144, [R1+0x2258] ;  /* 0x0022580001907983 */ /* 0x000f220000300a00 */
[----:B------:R-:W-:Y:S02]  /*3a8d0*/  IMAD.MOV.U32 R177, RZ, RZ, R138 ;  /* 0x000000ffffb17224 */ /* 0x000fe400078e008a */
[----:B------:R-:W-:Y:S01]  /*3a8e0*/  IMAD.MOV.U32 R176, RZ, RZ, R139 ;  /* 0x000000ffffb07224 */ /* 0x000fe200078e008b */
[----:B------:R-:W4:Y:S01]  /*3a8f0*/  LDL.LU.64 R142, [R1+0x2250] ;  /* 0x00225000018e7983 */ /* 0x000f220000300a00 */
        /* <DEDUP_REMOVED lines=102> */
[----:B0-----:R-:W-:-:S02]  /*3af60*/  IMAD.MOV.U32 R171, RZ, RZ, R68 ;  /* 0x000000ffffab7224 */ /* 0x001fc400078e0044 */
[----:B------:R-:W-:Y:S01]  /*3af70*/  IMAD.MOV.U32 R4, RZ, RZ, R69 ;  /* 0x000000ffff047224 */ /* 0x000fe200078e0045 */
[----:B------:R-:W4:Y:S01]  /*3af80*/  LDL.LU.64 R72, [R1+0x2138] ;  /* 0x0021380001487983 */ /* 0x000f220000300a00 */
[----:B------:R-:W-:Y:S02]  /*3af90*/  IMAD.MOV.U32 R169, RZ, RZ, R66 ;  /* 0x000000ffffa97224 */ /* 0x000fe400078e0042 */
[----:B------:R-:W-:Y:S01]  /*3afa0*/  IMAD.MOV.U32 R170, RZ, RZ, R67 ;  /* 0x000000ffffaa7224 */ /* 0x000fe200078e0043 */
[----:B------:R-:W4:Y:S01]  /*3afb0*/  LDL.LU.64 R70, [R1+0x2130] ;  /* 0x0021300001467983 */ /* 0x000f220000300a00 */
[----:B------:R-:W-:-:S03]  /*3afc0*/  IMAD.MOV.U32 R168, RZ, RZ, R65 ;  /* 0x000000ffffa87224 */ /* 0x000fc600078e0041 */
[----:B------:R-:W4:Y:S04]  /*3afd0*/  LDL.LU.64 R68, [R1+0x2128] ;  /* 0x0021280001447983 */ /* 0x000f280000300a00 */
[----:B------:R-:W4:Y:S04]  /*3afe0*/  LDL.LU.64 R66, [R1+0x2120] ;  /* 0x0021200001427983 */ /* 0x000f280000300a00 */
[----:B-1----:R-:W4:Y:S04]  /*3aff0*/  LDL.LU.64 R64, [R1+0x2118] ;  /* 0x0021180001407983 */ /* 0x002f280000300a00 */
[----:B------:R-:W4:Y:S04]  /*3b000*/  LDL.LU.64 R62, [R1+0x2110] ;  /* 0x00211000013e7983 */ /* 0x000f280000300a00 */
        /* <DEDUP_REMOVED lines=19> */
[----:B--2---:R-:W-:Y:S01]  /*3b140*/  STL.64 [R1+0x2020], R150 ;  /* 0x0020209601007387 */ /* 0x004fe20000100a00 */
[-C--:B---3--:R-:W-:Y:S01]  /*3b150*/  FMUL R148, R148, R9.reuse ;  /* 0x0000000994947220 */ /* 0x088fe20000400000 */
[-C--:B------:R-:W-:Y:S01]  /*3b160*/  FMUL R149, R149, R9.reuse ;  /* 0x0000000995957220 */ /* 0x080fe20000400000 */
[-C--:B----4-:R-:W-:Y:S01]  /*3b170*/  FMUL R144, R144, R9.reuse ;  /* 0x0000000990907220 */ /* 0x090fe20000400000 */
[----:B------:R-:W-:-:S03]  /*3b180*/  FMUL R145, R145, R9 ;  /* 0x0000000991917220 */ /* 0x000fc60000400000 */
[----:B------:R-:W-:Y:S04]  /*3b190*/  STL.64 [R1+0x2018], R148 ;  /* 0x0020189401007387 */ /* 0x000fe80000100a00 */
[----:B------:R-:W-:Y:S01]  /*3b1a0*/  STL.64 [R1+0x2010], R146 ;  /* 0x0020109201007387 */ /* 0x000fe20000100a00 */
[-C--:B------:R-:W-:Y:S01]  /*3b1b0*/  FMUL R140, R140, R9.reuse ;  /* 0x000000098c8c7220 */ /* 0x080fe20000400000 */
[-C--:B------:R-:W-:Y:S02]  /*3b1c0*/  FMUL R141, R141, R9.reuse ;  /* 0x000000098d8d7220 */ /* 0x080fe40000400000 */
[----:B------:R-:W-:Y:S04]  /*3b1d0*/  STL.64 [R1+0x2008], R144 ;  /* 0x0020089001007387 */ /* 0x000fe80000100a00 */
[----:B------:R-:W-:Y:S01]  /*3b1e0*/  STL.64 [R1+0x2000], R142 ;  /* 0x0020008e01007387 */ /* 0x000fe20000100a00 */
[-C--:B------:R-:W-:Y:S01]  /*3b1f0*/  FMUL R136, R136, R9.reuse ;  /* 0x0000000988887220 */ /* 0x080fe20000400000 */
[----:B------:R-:W-:-:S02]  /*3b200*/  FMUL R137, R137, R9 ;  /* 0x0000000989897220 */ /* 0x000fc40000400000 */
        /* <DEDUP_REMOVED lines=35> */
[----:B------:R-:W-:Y:S02]  /*3b440*/  FMUL R101, R101, R9 ;  /* 0x0000000965657220 */ /* 0x000fe40000400000 */
[----:B------:R-:W-:Y:S01]  /*3b450*/  STL.64 [R1+0x1f68], R104 ;  /* 0x001f686801007387 */ /* 0x000fe20000100a00 */
[----:B------:R-:W-:-:S03]  /*3b460*/  FMUL R98, R98, R8 ;  /* 0x0000000862627220 */ /* 0x000fc60000400000 */
[----:B------:R-:W-:Y:S01]  /*3b470*/  STL.64 [R1+0x1f60], R102 ;  /* 0x001f606601007387 */ /* 0x000fe20000100a00 */
[-C--:B------:R-:W-:Y:S01]  /*3b480*/  FMUL R96, R96, R9.reuse ;  /* 0x0000000960607220 */ /* 0x080fe20000400000 */
[-C--:B------:R-:W-:Y:S02]  /*3b490*/  FMUL R97, R97, R9.reuse ;  /* 0x0000000961617220 */ /* 0x080fe40000400000 */
[----:B------:R-:W-:Y:S01]  /*3b4a0*/  STL.64 [R1+0x1f58], R100 ;  /* 0x001f586401007387 */ /* 0x000fe20000100a00 */
[-C--:B------:R-:W-:Y:S01]  /*3b4b0*/  FMUL R94, R94, R8.reuse ;  /* 0x000000085e5e7220 */ /* 0x080fe20000400000 */
[----:B------:R-:W-:Y:S02]  /*3b4c0*/  FMUL R95, R95, R8 ;  /* 0x000000085f5f7220 */ /* 0x000fe40000400000 */
[----:B------:R-:W-:Y:S01]  /*3b4d0*/  STL.64 [R1+0x1f50], R98 ;  /* 0x001f506201007387 */ /* 0x000fe20000100a00 */
[-C--:B------:R-:W-:Y:S01]  /*3b4e0*/  FMUL R92, R92, R9.reuse ;  /* 0x000000095c5c7220 */ /* 0x080fe20000400000 */
[----:B------:R-:W-:-:S02]  /*3b4f0*/  FMUL R93, R93, R9 ;  /* 0x000000095d5d7220 */ /* 0x000fc40000400000 */
        /* <DEDUP_REMOVED lines=101> */
[----:B------:R-:W-:Y:S02]  /*3bb50*/  FMUL R25, R25, R9 ;  /* 0x0000000919197220 */ /* 0x000fe40000400000 */
[----:B------:R-:W-:Y:S04]  /*3bb60*/  STL.64 [R1+0x1e38], R28 ;  /* 0x001e381c01007387 */ /* 0x000fe80000100a00 */
[----:B------:R-:W-:Y:S04]  /*3bb70*/  STL.64 [R1+0x1e30], R26 ;  /* 0x001e301a01007387 */ /* 0x000fe80000100a00 */
[----:B------:R0:W-:Y:S04]  /*3bb80*/  STL.64 [R1+0x1e28], R24 ;  /* 0x001e281801007387 */ /* 0x0001e80000100a00 */
[----:B0-----:R-:W2:Y:S04]  /*3bb90*/  LDL.LU R24, [R1] ;  /* 0x0000000001187983 */ /* 0x001ea80000300800 */
        /* <DEDUP_REMOVED lines=40> */
[----:B------:R-:W-:-:S02]  /*3be20*/  F2FP.SATFINITE.E4M3.F32.PACK_AB_MERGE_C R18, R196, R197, RZ ;  /* 0x000000c5c412723e */ /* 0x000fc400048070ff */
[----:B------:R-:W-:Y:S02]  /*3be30*/  F2FP.SATFINITE.E4M3.F32.PACK_AB_MERGE_C R17, R195, R155, RZ ;  /* 0x0000009bc311723e */ /* 0x000fe400048070ff */
[----:B------:R-:W-:Y:S02]  /*3be40*/  F2FP.SATFINITE.E4M3.F32.PACK_AB_MERGE_C R16, R193, R194, RZ ;  /* 0x000000c2c110723e */ /* 0x000fe400048070ff */
[----:B------:R-:W-:Y:S02]  /*3be50*/  F2FP.SATFINITE.E4M3.F32.PACK_AB_MERGE_C R15, R191, R192, RZ ;  /* 0x000000c0bf0f723e */ /* 0x000fe400048070ff */
[----:B------:R-:W-:Y:S02]  /*3be60*/  F2FP.SATFINITE.E4M3.F32.PACK_AB_MERGE_C R18, R208, R209, R18 ;  /* 0x000000d1d012723e */ /* 0x000fe40004807012 */
[----:B------:R-:W-:Y:S02]  /*3be70*/  F2FP.SATFINITE.E4M3.F32.PACK_AB_MERGE_C R17, R205, R206, R17 ;  /* 0x000000cecd11723e */ /* 0x000fe40004807011 */
[----:B------:R-:W-:-:S02]  /*3be80*/  F2FP.SATFINITE.E4M3.F32.PACK_AB_MERGE_C R16, R201, R204, R16 ;  /* 0x000000ccc910723e */ /* 0x000fc40004807010 */
[----:B------:R-:W-:Y:S02]  /*3be90*/  F2FP.SATFINITE.E4M3.F32.PACK_AB_MERGE_C R15, R198, R199, R15 ;  /* 0x000000c7c60f723e */ /* 0x000fe4000480700f */
[----:B------:R-:W-:Y:S02]  /*3bea0*/  SEL R19, R18, R17, !P0 ;  /* 0x0000001112137207 */ /* 0x000fe40004000000 */
[----:B------:R-:W-:Y:S02]  /*3beb0*/  SEL R153, R17, R18, !P0 ;  /* 0x0000001211997207 */ /* 0x000fe40004000000 */
[----:B------:R-:W-:Y:S02]  /*3bec0*/  SEL R155, R15, R16, !P0 ;  /* 0x000000100f9b7207 */ /* 0x000fe40004000000 */
[----:B------:R-:W-:Y:S02]  /*3bed0*/  SEL R17, R16, R15, !P0 ;  /* 0x0000000f10117207 */ /* 0x000fe40004000000 */
[----:B------:R-:W-:Y:S04]  /*3bee0*/  SHFL.IDX PT, R15, R19, R12, 0x1f ;  /* 0x00001f0c130f7589 */ /* 0x000fe800000e0000 */
[----:B------:R-:W0:Y:S04]  /*3bef0*/  SHFL.IDX PT, R153, R153, R154, 0x1f ;  /* 0x00001f9a99997589 */ /* 0x000e2800000e0000 */
[----:B------:R-:W-:Y:S04]  /*3bf00*/  SHFL.IDX PT, R16, R17, R12, 0x1f ;  /* 0x00001f0c11107589 */ /* 0x000fe800000e0000 */
[----:B------:R-:W1:Y:S01]  /*3bf10*/  SHFL.IDX PT, R155, R155, R154, 0x1f ;  /* 0x00001f9a9b9b7589 */ /* 0x000e6200000e0000 */
[----:B------:R-:W-:-:S02]  /*3bf20*/  IMAD.MOV.U32 R65, RZ, RZ, R168 ;  /* 0x000000ffff417224 */ /* 0x000fc400078e00a8 */
[----:B------:R-:W-:Y:S01]  /*3bf30*/  IMAD.MOV.U32 R66, RZ, RZ, R169 ;  /* 0x000000ffff427224 */ /* 0x000fe200078e00a9 */
[----:B------:R-:W3:Y:S01]  /*3bf40*/  LDL.LU R168, [R1+0x2074] ;  /* 0x0020740001a87983 */ /* 0x000ee20000300800 */
[----:B------:R-:W-:Y:S02]  /*3bf50*/  IMAD.MOV.U32 R67, RZ, RZ, R170 ;  /* 0x000000ffff437224 */ /* 0x000fe400078e00aa */
[----:B------:R-:W-:Y:S01]  /*3bf60*/  IMAD.MOV.U32 R68, RZ, RZ, R171 ;  /* 0x000000ffff447224 */ /* 0x000fe200078e00ab */
[----:B------:R-:W3:Y:S01]  /*3bf70*/  LDL.LU R169, [R1+0x2070] ;  /* 0x0020700001a97983 */ /* 0x000ee20000300800 */
[----:B------:R-:W-:Y:S02]  /*3bf80*/  IMAD.MOV.U32 R69, RZ, RZ, R4 ;  /* 0x000000ffff457224 */ /* 0x000fe400078e0004 */
[----:B------:R-:W-:Y:S01]  /*3bf90*/  IMAD.MOV.U32 R70, RZ, RZ, R7 ;  /* 0x000000ffff467224 */ /* 0x000fe200078e0007 */
[----:B------:R-:W3:Y:S01]  /*3bfa0*/  LDL.LU R170, [R1+0x206c] ;  /* 0x00206c0001aa7983 */ /* 0x000ee20000300800 */
[----:B------:R-:W-:-:S02]  /*3bfb0*/  IMAD.MOV.U32 R71, RZ, RZ, R10 ;  /* 0x000000ffff477224 */ /* 0x000fc400078e000a */
[----:B------:R-:W-:Y:S01]  /*3bfc0*/  IMAD.MOV.U32 R72, RZ, RZ, R11 ;  /* 0x000000ffff487224 */ /* 0x000fe200078e000b */
[-C--:B0-----:R-:W-:Y:S01]  /*3bfd0*/  PRMT R152, R15, R14.reuse, R153 ;  /* 0x0000000e0f987216 */ /* 0x081fe20000000099 */
[----:B------:R-:W-:Y:S02]  /*3bfe0*/  IMAD.MOV.U32 R73, RZ, RZ, R6 ;  /* 0x000000ffff497224 */ /* 0x000fe400078e0006 */
[----:B------:R-:W-:Y:S02]  /*3bff0*/  IMAD.MOV.U32 R74, RZ, RZ, R5 ;  /* 0x000000ffff4a7224 */ /* 0x000fe400078e0005 */
[----:B------:R-:W-:Y:S02]  /*3c000*/  IMAD.MOV.U32 R75, RZ, RZ, R0 ;  /* 0x000000ffff4b7224 */ /* 0x000fe400078e0000 */
[----:B------:R-:W-:Y:S01]  /*3c010*/  IMAD.MOV.U32 R76, RZ, RZ, R187 ;  /* 0x000000ffff4c7224 */ /* 0x000fe200078e00bb */
[----:B-1----:R-:W-:Y:S01]  /*3c020*/  PRMT R154, R16, R14, R155 ;  /* 0x0000000e109a7216 */ /* 0x002fe2000000009b */
        /* <DEDUP_REMOVED lines=75> */
[-C--:B------:R-:W-:Y:S01]  /*3c4e0*/  PRMT R153, R15, R13.reuse, R153 ;  /* 0x0000000d0f997216 */ /* 0x080fe20000000099 */
[----:B------:R-:W3:Y:S01]  /*3c4f0*/  LDL.LU R171, [R1+0x2068] ;  /* 0x0020680001ab7983 */ /* 0x000ee20000300800 */
[----:B------:R-:W-:-:S03]  /*3c500*/  PRMT R155, R16, R13, R155 ;  /* 0x0000000d109b7216 */ /* 0x000fc6000000009b */
[----:B------:R-:W4:Y:S04]  /*3c510*/  LDL.LU R4, [R1+0x2064] ;  /* 0x0020640001047983 */ /* 0x000f280000300800 */
[----:B------:R-:W4:Y:S04]  /*3c520*/  LDL.LU R7, [R1+0x2060] ;  /* 0x0020600001077983 */ /* 0x000f280000300800 */
[----:B------:R-:W4:Y:S04]  /*3c530*/  LDL.LU R10, [R1+0x205c] ;  /* 0x00205c00010a7983 */ /* 0x000f280000300800 */
[----:B------:R-:W4:Y:S04]  /*3c540*/  LDL.LU R11, [R1+0x2058] ;  /* 0x00205800010b7983 */ /* 0x000f280000300800 */
[----:B------:R-:W4:Y:S04]  /*3c550*/  LDL.LU R6, [R1+0x2054] ;  /* 0x0020540001067983 */ /* 0x000f280000300800 */
[----:B------:R-:W4:Y:S04]  /*3c560*/  LDL.LU R5, [R1+0x2050] ;  /* 0x0020500001057983 */ /* 0x000f280000300800 */
[----:B------:R0:W5:Y:S04]  /*3c570*/  LDL.LU R0, [R1+0x204c] ;  /* 0x00204c0001007983 */ /* 0x0001680000300800 */
[----:B------:R-:W4:Y:S04]  /*3c580*/  LDL.LU R187, [R1+0x2048] ;  /* 0x0020480001bb7983 */ /* 0x000f280000300800 */
[----:B------:R-:W4:Y:S04]  /*3c590*/  LDL.LU R214, [R1+0x2044] ;  /* 0x0020440001d67983 */ /* 0x000f280000300800 */
[----:B------:R-:W4:Y:S04]  /*3c5a0*/  LDL.LU R180, [R1+0x2040] ;  /* 0x0020400001b47983 */ /* 0x000f280000300800 */
[----:B------:R-:W4:Y:S04]  /*3c5b0*/  LDL.LU R215, [R1+0x203c] ;  /* 0x00203c0001d77983 */ /* 0x000f280000300800 */
[----:B------:R-:W4:Y:S04]  /*3c5c0*/  LDL.LU R242, [R1+0x2038] ;  /* 0x0020380001f27983 */ /* 0x000f280000300800 */
[----:B------:R-:W4:Y:S04]  /*3c5d0*/  LDL.LU R179, [R1+0x2034] ;  /* 0x0020340001b37983 */ /* 0x000f280000300800 */
[----:B------:R-:W4:Y:S04]  /*3c5e0*/  LDL.LU R243, [R1+0x2030] ;  /* 0x0020300001f37983 */ /* 0x000f280000300800 */
[----:B------:R0:W5:Y:S04]  /*3c5f0*/  LDL.LU R3, [R1+0x202c] ;  /* 0x00202c0001037983 */ /* 0x0001680000300800 */
[----:B------:R0:W5:Y:S01]  /*3c600*/  LDL.LU R2, [R1+0x2028] ;  /* 0x0020280001027983 */ /* 0x0001620000300800 */
[----:B--2---:R-:W-:-:S06]  /*3c610*/  WARPGROUP.ARRIVE ;  /* 0x00000000000079c5 */ /* 0x004fcc0000000000 */
        /* <DEDUP_REMOVED lines=66> */
[----:B-1----:R-:W2:Y:S04]  /*3ca40*/  LDL.LU.64 R150, [R1+0x2020] ;  /* 0x0020200001967983 */ /* 0x002ea80000300a00 */
[----:B------:R-:W3:Y:S04]  /*3ca50*/  LDL.LU.64 R148, [R1+0x2018] ;  /* 0x0020180001947983 */ /* 0x000ee80000300a00 */
        /* <DEDUP_REMOVED lines=62> */
[----:B------:R-:W-:Y:S01]  /*3ce40*/  UMOV UR10, UR22 ;  /* 0x00000016000a7c82 */ /* 0x000fe20008000000 */
[----:B------:R-:W-:-:S02]  /*3ce50*/  UMOV UR11, UR23 ;  /* 0x00000017000b7c82 */ /* 0x000fc40008000000 */
[----:B------:R-:W3:Y:S04]  /*3ce60*/  LDL.LU R19, [R1+0xde4] ;  /* 0x000de40001137983 */ /* 0x000ee80000300800 */
[----:B------:R-:W3:Y:S04]  /*3ce70*/  LDL.LU R18, [R1+0xde8] ;  /* 0x000de80001127983 */ /* 0x000ee80000300800 */
[----:B------:R-:W3:Y:S04]  /*3ce80*/  LDL.LU R17, [R1+0xdec] ;  /* 0x000dec0001117983 */ /* 0x000ee80000300800 */
[----:B------:R-:W3:Y:S01]  /*3ce90*/  LDL.LU R16, [R1+0xde0] ;  /* 0x000de00001107983 */ /* 0x000ee20000300800 */
[-C--:B--2---:R-:W-:Y:S01]  /*3cea0*/  FMUL R150, R150, R8.reuse ;  /* 0x0000000896967220 */ /* 0x084fe20000400000 */
        /* <DEDUP_REMOVED lines=42> */
[----:B------:R-:W1:Y:S01]  /*3d150*/  S2R R251, SR_CTAID.X ;  /* 0x0000000000fb7919 */ /* 0x000e620000002500 */
[----:B------:R-:W-:-:S04]  /*3d160*/  UIADD3 UR16, UP0, UR16, 0x80, URZ ;  /* 0x0000008010107890 */ /* 0x000fc8000ff1e03f */
[----:B------:R-:W-:Y:S01]  /*3d170*/  UIADD3.X UR12, URZ, UR12, URZ, UP0, !UPT ;  /* 0x0000000c3f0c7290 */ /* 0x000fe200087fe43f */
[----:B------:R-:W-:Y:S01]  /*3d180*/  FADD R187, R187, R214 ;  /* 0x000000d6bbbb7221 */ /* 0x000fe20000000000 */
[----:B------:R-:W-:Y:S02]  /*3d190*/  IMAD.U32 R21, RZ, RZ, UR16 ;  /* 0x00000010ff157e24 */ /* 0x000fe4000f8e00ff */
[----:B------:R-:W-:Y:S01]  /*3d1a0*/  FADD R180, R180, R215 ;  /* 0x000000d7b4b47221 */ /* 0x000fe20000000000 */
[----:B------:R-:W-:Y:S01]  /*3d1b0*/  FFMA R19, R11, R19, R242 ;  /* 0x000000130b137223 */ /* 0x000fe200000000f2 */
[----:B------:R-:W-:Y:S01]  /*3d1c0*/  FADD R179, R179, R243 ;  /* 0x000000f3b3b37221 */ /* 0x000fe20000000000 */
[----:B------:R-:W-:Y:S02]  /*3d1d0*/  IMAD.U32 R20, RZ, RZ, UR12 ;  /* 0x0000000cff147e24 */ /* 0x000fe4000f8e00ff */
[----:B------:R-:W-:Y:S01]  /*3d1e0*/  FFMA R18, R10, R18, R187 ;  /* 0x000000120a127223 */ /* 0x000fe200000000bb */
[----:B------:R-:W-:Y:S01]  /*3d1f0*/  FFMA R17, R9, R17, R180 ;  /* 0x0000001109117223 */ /* 0x000fe200000000b4 */
[----:B------:R0:W-:Y:S01]  /*3d200*/  STL [R1+0xd5c], R21 ;  /* 0x000d5c1501007387 */ /* 0x0001e20000100800 */
[----:B------:R-:W-:-:S03]  /*3d210*/  FFMA R16, R8, R16, R179 ;  /* 0x0000001008107223 */ /* 0x000fc600000000b3 */
[----:B------:R0:W-:Y:S04]  /*3d220*/  STL [R1+0xdb0], R20 ;  /* 0x000db01401007387 */ /* 0x0001e80000100800 */
[----:B------:R0:W-:Y:S04]  /*3d230*/  STL [R1+0xde4], R19 ;  /* 0x000de41301007387 */ /* 0x0001e80000100800 */
[----:B------:R0:W-:Y:S04]  /*3d240*/  STL [R1+0xde8], R18 ;  /* 0x000de81201007387 */ /* 0x0001e80000100800 */
[----:B------:R0:W-:Y:S01]  /*3d250*/  STL [R1+0xdec], R17 ;  /* 0x000dec1101007387 */ /* 0x0001e20000100800 */
[----:B-1----:R-:W-:-:S03]  /*3d260*/  IMAD.SHL.U32 R15, R251, 0x100, RZ ;  /* 0x00000100fb0f7824 */ /* 0x002fc600078e00ff */
[----:B------:R0:W-:Y:S01]  /*3d270*/  STL [R1+0x604], R6 ;  /* 0x0006040601007387 */ /* 0x0001e20000100800 */
[----:B------:R-:W-:-:S03]  /*3d280*/  VIADD R15, R15, 0x100 ;  /* 0x000001000f0f7836 */ /* 0x000fc60000000000 */
[----:B------:R0:W-:Y:S04]  /*3d290*/  STL [R1+0xde0], R16 ;  /* 0x000de01001007387 */ /* 0x0001e80000100800 */
[----:B------:R0:W-:Y:S01]  /*3d2a0*/  STL [R1+0x608], R5 ;  /* 0x0006080501007387 */ /* 0x0001e20000100800 */
[----:B------:R-:W-:-:S03]  /*3d2b0*/  ISETP.LE.U32.AND P1, PT, R15, UR16, PT ;  /* 0x000000100f007c0c */ /* 0x000fc6000bf23070 */
[----:B------:R0:W-:Y:S01]  /*3d2c0*/  STL [R1+0xda4], R5 ;  /* 0x000da40501007387 */ /* 0x0001e20000100800 */
[----:B------:R-:W-:Y:S01]  /*3d2d0*/  IMAD.U32 R15, RZ, RZ, UR12 ;  /* 0x0000000cff0f7e24 */ /* 0x000fe2000f8e00ff */
[----:B------:R-:W-:Y:S02]  /*3d2e0*/  ULDC UR12, c[0x0][0x254] ;  /* 0x00009500000c7ab9 */ /* 0x000fe40000000800 */
[----:B------:R0:W-:Y:S04]  /*3d2f0*/  STL [R1+0xdac], R6 ;  /* 0x000dac0601007387 */ /* 0x0001e80000100800 */
[----:B------:R0:W-:Y:S04]  /*3d300*/  STL [R1+0x600], R7 ;  /* 0x0006000701007387 */ /* 0x0001e80000100800 */
[----:B------:R0:W-:Y:S04]  /*3d310*/  STL [R1+0xdc8], R7 ;  /* 0x000dc80701007387 */ /* 0x0001e80000100800 */
[----:B------:R0:W-:Y:S01]  /*3d320*/  STL [R1+0xdcc], R4 ;  /* 0x000dcc0401007387 */ /* 0x0001e20000100800 */
[----:B------:R-:W-:Y:S01]  /*3d330*/  ISETP.GE.U32.AND.EX P1, PT, R15, RZ, PT, P1 ;  /* 0x000000ff0f00720c */ /* 0x000fe20003f26110 */
[----:B------:R-:W-:-:S02]  /*3d340*/  ULEA UR5, UR13, UR5, 0x7 ;  /* 0x000000050d057291 */ /* 0x000fc4000f8e383f */
[----:B------:R-:W-:Y:S01]  /*3d350*/  ULEA UR4, UR12, UR4, 0x7 ;  /* 0x000000040c047291 */ /* 0x000fe2000f8e383f */
[----:B------:R-:W-:Y:S01]  /*3d360*/  IMAD.MOV.U32 R252, RZ, RZ, R4 ;  /* 0x000000fffffc7224 */ /* 0x000fe200078e0004 */
[----:B------:R-:W-:Y:S02]  /*3d370*/  WARPGROUP.DEPBAR.LE gsb0, 0x0 ;  /* 0x00008000000079c5 */ /* 0x000fe40000010000 */
[----:B------:R-:W-:-:S06]  /*3d380*/  WARPGROUP.ARRIVE ;  /* 0x00000000000079c5 */ /* 0x000fcc0000000000 */
[----:B------:R-:W-:Y:S03]  /*3d390*/  QGMMA.64x256x32.F32.E4M3.E4M3 R24, R152, gdesc[UR8], R24, gsb0 ;  /* 0x03e0000898187df3 */ /* 0x000fe60008000818 */
[----:B------:R-:W-:Y:S02]  /*3d3a0*/  WARPGROUP.DEPBAR.LE gsb0, 0x0 ;  /* 0x00008000000079c5 */ /* 0x000fe40000010000 */
[----:B0-----:R-:W-:Y:S05]  /*3d3b0*/  @!P1 BRA `(.L_x_1) ;  /* 0xfffffde000389947 */ /* 0x001fea000383ffff */
.L_x_0:
[----:B------:R-:W2:Y:S01]  /*3d3c0*/  LDL.LU R166, [R1+0x8] ;  /* 0x0000080001a67983 */ /* 0x000ea20000300800 */
[----:B------:R-:W0:Y:S01]  /*3d3d0*/  S2UR UR10, SR_CTAID.Y ;  /* 0x00000000000a79c3 */ /* 0x000e220000002600 */
[----:B------:R-:W-:Y:S02]  /*3d3e0*/  ULDC.64 UR4, c[0x0][0x270] ;  /* 0x00009c0000047ab9 */ /* 0x000fe40000000a00 */
[----:B------:R-:W3:Y:S04]  /*3d3f0*/  LDL.LU R172, [R1+0x408] ;  /* 0x0004080001ac7983 */ /* 0x000ee80000300800 */
[----:B------:R-:W4:Y:S04]  /*3d400*/  LDL.LU R171, [R1+0x400] ;  /* 0x0004000001ab7983 */ /* 0x000f280000300800 */
[----:B------:R-:W-:Y:S04]  /*3d410*/  STL [R1+0x1e24], R252 ;  /* 0x001e24fc01007387 */ /* 0x000fe80000100800 */
[----:B------:R-:W3:Y:S04]  /*3d420*/  LDL.LU R4, [R1+0xde0] ;  /* 0x000de00001047983 */ /* 0x000ee80000300800 */
[----:B------:R-:W4:Y:S04]  /*3d430*/  LDL.LU R164, [R1+0xdec] ;  /* 0x000dec0001a47983 */ /* 0x000f280000300800 */
[----:B------:R-:W4:Y:S04]  /*3d440*/  LDL.LU R165, [R1+0xde8] ;  /* 0x000de80001a57983 */ /* 0x000f280000300800 */
[----:B------:R-:W4:Y:S04]  /*3d450*/  LDL.LU R167, [R1+0xde4] ;  /* 0x000de40001a77983 */ /* 0x000f280000300800 */
[----:B------:R-:W4:Y:S04]  /*3d460*/  LDL.LU R163, [R1] ;  /* 0x0000000001a37983 */ /* 0x000f280000300800 */
[----:B------:R-:W4:Y:S04]  /*3d470*/  LDL.LU R162, [R1+0x1ec] ;  /* 0x0001ec0001a27983 */ /* 0x000f280000300800 */
        /* <DEDUP_REMOVED lines=25> */
[----:B------:R-:W4:Y:S01]  /*3d610*/  LDL.LU R5, [R1+0x110] ;  /* 0x0001100001057983 */ /* 0x000f220000300800 */
[----:B--2--5:R-:W-:Y:S01]  /*3d620*/  FMUL R0, R166, 0.25 ;  /* 0x3e800000a6007820 */ /* 0x024fe20000400000 */
[----:B---3--:R-:W-:Y:S01]  /*3d630*/  FSETP.GT.AND P3, PT, |R4|, 8.50705917302346158658e+37, PT ;  /* 0x7e8000000400780b */ /* 0x008fe20003f64200 */
[----:B----4-:R-:W-:-:S02]  /*3d640*/  IMAD.MOV.U32 R3, RZ, RZ, R165 ;  /* 0x000000ffff037224 */ /* 0x010fc400078e00a5 */
        /* <DEDUP_REMOVED lines=25> */
[----:B------:R-:W2:Y:S01]  /*3d7e0*/  LDL.LU R5, [R1+0x10c] ;  /* 0x00010c0001057983 */ /* 0x000ea20000300800 */
[----:B------:R-:W-:Y:S01]  /*3d7f0*/  IMAD.MOV.U32 R170, RZ, RZ, R163 ;  /* 0x000000ffffaa7224 */ /* 0x000fe200078e00a3 */
[----:B------:R-:W-:Y:S01]  /*3d800*/  FSEL R12, R0, R166, P3 ;  /* 0x000000a6000c7208 */ /* 0x000fe20001800000 */
[----:B------:R-:W-:Y:S02]  /*3d810*/  IMAD.MOV.U32 R163, RZ, RZ, R156 ;  /* 0x000000ffffa37224 */ /* 0x000fe400078e009c */
[----:B------:R-:W-:Y:S02]  /*3d820*/  IMAD.MOV.U32 R156, RZ, RZ, R153 ;  /* 0x000000ffff9c7224 */ /* 0x000fe400078e0099 */
[----:B------:R-:W-:Y:S01]  /*3d830*/  IMAD.MOV.U32 R0, RZ, RZ, R165 ;  /* 0x000000ffff007224 */ /* 0x000fe200078e00a5 */
[----:B------:R-:W-:Y:S01]  /*3d840*/  FSETP.GT.AND P0, PT, |R3|, 8.50705917302346158658e+37, PT ;  /* 0x7e8000000300780b */ /* 0x000fe20003f04200 */
[----:B------:R-:W-:Y:S01]  /*3d850*/  IMAD.MOV.U32 R173, RZ, RZ, R164 ;  /* 0x000000ffffad7224 */ /* 0x000fe200078e00a4 */
[----:B------:R-:W-:Y:S01]  /*3d860*/  FSETP.GT.AND P1, PT, |R2|, 8.50705917302346158658e+37, PT ;  /* 0x7e8000000200780b */ /* 0x000fe20003f24200 */
[----:B------:R-:W-:Y:S01]  /*3d870*/  IMAD.MOV.U32 R153, RZ, RZ, R23 ;  /* 0x000000ffff997224 */ /* 0x000fe200078e0017 */
[----:B------:R-:W-:Y:S01]  /*3d880*/  STL [R1+0x858], R12 ;  /* 0x0008580c01007387 */ /* 0x000fe20000100800 */
[----:B------:R-:W-:-:S02]  /*3d890*/  IMAD.MOV.U32 R23, RZ, RZ, R21 ;  /* 0x000000ffff177224 */ /* 0x000fc400078e0015 */
[----:B------:R-:W-:Y:S02]  /*3d8a0*/  IMAD.MOV.U32 R21, RZ, RZ, R18 ;  /* 0x000000ffff157224 */ /* 0x000fe400078e0012 */
[----:B------:R-:W-:Y:S02]  /*3d8b0*/  IMAD.MOV.U32 R168, RZ, RZ, R161 ;  /* 0x000000ffffa87224 */ /* 0x000fe400078e00a1 */
[----:B------:R-:W-:Y:S02]  /*3d8c0*/  IMAD.MOV.U32 R18, RZ, RZ, R7 ;  /* 0x000000ffff127224 */ /* 0x000fe400078e0007 */
[----:B------:R-:W-:Y:S01]  /*3d8d0*/  FMUL R7, R173, 0.25 ;  /* 0x3e800000ad077820 */ /* 0x000fe20000400000 */
[----:B------:R-:W-:Y:S01]  /*3d8e0*/  IMAD.MOV.U32 R167, RZ, RZ, R160 ;  /* 0x000000ffffa77224 */ /* 0x000fe200078e00a0 */
[----:B------:R-:W-:Y:S01]  /*3d8f0*/  FSETP.GT.AND P2, PT, |R0|, 8.50705917302346158658e+37, PT ;  /* 0x7e8000000000780b */ /* 0x000fe20003f44200 */
[----:B------:R-:W-:Y:S02]  /*3d900*/  IMAD.MOV.U32 R161, RZ, RZ, R6 ;  /* 0x000000ffffa17224 */ /* 0x000fe400078e0006 */
[----:B------:R-:W-:Y:S01]  /*3d910*/  FMUL R6, R172, 0.25 ;  /* 0x3e800000ac067820 */ /* 0x000fe20000400000 */
[----:B------:R-:W-:-:S02]  /*3d920*/  IMAD.MOV.U32 R164, RZ, RZ, R157 ;  /* 0x000000ffffa47224 */ /* 0x000fc400078e009d */
[----:B------:R-:W-:Y:S01]  /*3d930*/  IMAD.MOV.U32 R157, RZ, RZ, R154 ;  /* 0x000000ffff9d7224 */ /* 0x000fe200078e009a */
[----:B------:R-:W-:Y:S01]  /*3d940*/  FSEL R7, R7, R173, P2 ;  /* 0x000000ad07077208 */ /* 0x000fe20001000000 */
[----:B------:R-:W-:Y:S01]  /*3d950*/  IMAD.MOV.U32 R154, RZ, RZ, R152 ;  /* 0x000000ffff9a7224 */ /* 0x000fe200078e0098 */
[----:B------:R-:W-:Y:S01]  /*3d960*/  FSEL R6, R6, R172, P0 ;  /* 0x000000ac06067208 */ /* 0x000fe20000000000 */
[----:B------:R-:W-:Y:S02]  /*3d970*/  IMAD.MOV.U32 R152, RZ, RZ, R22 ;  /* 0x000000ffff987224 */ /* 0x000fe400078e0016 */
[----:B------:R-:W-:Y:S02]  /*3d980*/  IMAD.MOV.U32 R22, RZ, RZ, R20 ;  /* 0x000000ffff167224 */ /* 0x000fe400078e0014 */
[----:B------:R-:W-:Y:S02]  /*3d990*/  IMAD.MOV.U32 R166, RZ, RZ, R159 ;  /* 0x000000ffffa67224 */ /* 0x000fe400078e009f */
[----:B------:R-:W-:Y:S01]  /*3d9a0*/  IMAD.MOV.U32 R20, RZ, RZ, R9 ;  /* 0x000000ffff147224 */ /* 0x000fe200078e0009 */
[----:B------:R-:W3:Y:S01]  /*3d9b0*/  LDL.LU R159, [R1+0x108] ;  /* 0x00010800019f7983 */ /* 0x000ee20000300800 */
[----:B------:R-:W-:-:S02]  /*3d9c0*/  IMAD.MOV.U32 R165, RZ, RZ, R158 ;  /* 0x000000ffffa57224 */ /* 0x000fc400078e009e */
[----:B------:R-:W-:Y:S01]  /*3d9d0*/  FMUL R9, R151, 0.25 ;  /* 0x3e80000097097820 */ /* 0x000fe20000400000 */
[----:B------:R-:W-:Y:S01]  /*3d9e0*/  IMAD.MOV.U32 R169, RZ, RZ, R162 ;  /* 0x000000ffffa97224 */ /* 0x000fe200078e00a2 */
[----:B------:R-:W4:Y:S01]  /*3d9f0*/  LDL.LU R158, [R1+0x104] ;  /* 0x00010400019e7983 */ /* 0x000f220000300800 */
[----:B------:R-:W-:Y:S02]  /*3da00*/  IMAD.MOV.U32 R162, RZ, RZ, R155 ;  /* 0x000000ffffa27224 */ /* 0x000fe400078e009b */
[----:B------:R-:W-:Y:S01]  /*3da10*/  IMAD.MOV.U32 R155, RZ, RZ, R19 ;  /* 0x000000ffff9b7224 */ /* 0x000fe200078e0013 */
[----:B------:R1:W-:Y:S01]  /*3da20*/  STL [R1+0x85c], R7 ;  /* 0x00085c0701007387 */ /* 0x0003e20000100800 */
[----:B------:R-:W-:-:S03]  /*3da30*/  IMAD.MOV.U32 R19, RZ, RZ, R8 ;  /* 0x000000ffff137224 */ /* 0x000fc600078e0008 */
[----:B------:R0:W-:Y:S01]  /*3da40*/  STL [R1+0x860], R6 ;  /* 0x0008600601007387 */ /* 0x0001e20000100800 */
[----:B------:R-:W-:Y:S01]  /*3da50*/  FMUL R8, R150, 0.25 ;  /* 0x3e80000096087820 */ /* 0x000fe20000400000 */
[----:B-1----:R-:W-:Y:S01]  /*3da60*/  FMUL R7, R147, 0.25 ;  /* 0x3e80000093077820 */ /* 0x002fe20000400000 */
[----:B0-----:R-:W-:-:S04]  /*3da70*/  FMUL R6, R146, 0.25 ;  /* 0x3e80000092067820 */ /* 0x001fc80000400000 */
[----:B------:R-:W-:Y:S02]  /*3da80*/  FSEL R7, R7, R147, P3 ;  /* 0x0000009307077208 */ /* 0x000fe40001800000 */
[----:B------:R-:W-:Y:S01]  /*3da90*/  FSEL R6, R6, R146, P3 ;  /* 0x0000009206067208 */ /* 0x000fe20001800000 */
[----:B--2---:R-:W-:Y:S02]  /*3daa0*/  IMAD.MOV.U32 R160, RZ, RZ, R5 ;  /* 0x000000ffffa07224 */ /* 0x004fe400078e0005 */
[----:B------:R-:W-:-:S05]  /*3dab0*/  FMUL R5, R171, 0.25 ;  /* 0x3e800000ab057820 */ /* 0x000fca0000400000 */
[----:B------:R-:W-:-:S05]  /*3dac0*/  FSEL R5, R5, R171, P1 ;  /* 0x000000ab05057208 */ /* 0x000fca0000800000 */
[----:B------:R0:W-:Y:S02]  /*3dad0*/  STL [R1+0x864], R5 ;  /* 0x0008640501007387 */ /* 0x0001e40000100800 */
[----:B0-----:R-:W-:Y:S01]  /*3dae0*/  FSEL R5, R9, R151, P3 ;  /* 0x0000009709057208 */ /* 0x001fe20001800000 */
[----:B------:R-:W-:-:S04]  /*3daf0*/  FMUL R9, R149, 0.25 ;  /* 0x3e80000095097820 */ /* 0x000fc80000400000 */
[----:B------:R0:W-:Y:S01]  /*3db00*/  STL [R1+0x84c], R5 ;  /* 0x00084c0501007387 */ /* 0x0001e20000100800 */
[----:B------:R-:W-:Y:S02]  /*3db10*/  FSEL R9, R9, R149, P2 ;  /* 0x0000009509097208 */ /* 0x000fe40001000000 */
[----:B0-----:R-:W-:Y:S01]  /*3db20*/  FSEL R5, R8, R150, P3 ;  /* 0x0000009608057208 */ /* 0x001fe20001800000 */
[----:B------:R-:W-:-:S04]  /*3db30*/  FMUL R8, R148, 0.25 ;  /* 0x3e80000094087820 */ /* 0x000fc80000400000 */
[----:B------:R0:W-:Y:S01]  /*3db40*/  STL [R1+0x848], R5 ;  /* 0x0008480501007387 */ /* 0x0001e20000100800 */
[----:B------:R-:W-:-:S03]  /*3db50*/  FSEL R8, R8, R148, P2 ;  /* 0x0000009408087208 */ /* 0x000fc60001000000 */
[----:B------:R1:W-:Y:S01]  /*3db60*/  STL [R1+0x854], R9 ;  /* 0x0008540901007387 */ /* 0x0003e20000100800 */
[----:B0-----:R-:W-:-:S03]  /*3db70*/  FMUL R5, R145, 0.25 ;  /* 0x3e80000091057820 */ /* 0x001fc60000400000 */
[----:B------:R0:W-:Y:S02]  /*3db80*/  STL [R1+0x850], R8 ;  /* 0x0008500801007387 */ /* 0x0001e40000100800 */
[----:B------:R-:W-:Y:S01]  /*3db90*/  FSEL R5, R5, R145, P2 ;  /* 0x0000009105057208 */ /* 0x000fe20001000000 */
[----:B-1----:R-:W-:Y:S01]  /*3dba0*/  FMUL R9, R144, 0.25 ;  /* 0x3e80000090097820 */ /* 0x002fe20000400000 */
[----:B------:R1:W-:Y:S01]  /*3dbb0*/  STL [R1+0x83c], R7 ;  /* 0x00083c0701007387 */ /* 0x0003e20000100800 */
[----:B0-----:R-:W-:-:S03]  /*3dbc0*/  FMUL R8, R143, 0.25 ;  /* 0x3e8000008f087820 */ /* 0x001fc60000400000 */
[----:B------:R0:W-:Y:S01]  /*3dbd0*/  STL [R1+0x838], R6 ;  /* 0x0008380601007387 */ /* 0x0001e20000100800 */
[----:B------:R-:W-:-:S03]  /*3dbe0*/  FSEL R9, R9, R144, P2 ;  /* 0x0000009009097208 */ /* 0x000fc60001000000 */
[----:B------:R2:W-:Y:S01]  /*3dbf0*/  STL [R1+0x844], R5 ;  /* 0x0008440501007387 */ /* 0x0005e20000100800 */
[----:B-1----:R-:W-:Y:S01]  /*3dc00*/  FMUL R7, R142, 0.25 ;  /* 0x3e8000008e077820 */ /* 0x002fe20000400000 */
[----:B------:R-:W-:Y:S01]  /*3dc10*/  FSEL R8, R8, R143, P3 ;  /* 0x0000008f08087208 */ /* 0x000fe20001800000 */
[----:B0-----:R-:W-:-:S03]  /*3dc20*/  FMUL R6, R141, 0.25 ;  /* 0x3e8000008d067820 */ /* 0x001fc60000400000 */
[----:B------:R-:W-:Y:S01]  /*3dc30*/  FSEL R7, R7, R142, P3 ;  /* 0x0000008e07077208 */ /* 0x000fe20001800000 */
[----:B--2---:R-:W-:Y:S01]  /*3dc40*/  FMUL R5, R140, 0.25 ;  /* 0x3e8000008c057820 */ /* 0x004fe20000400000 */
[----:B------:R-:W-:Y:S01]  /*3dc50*/  FSEL R6, R6, R141, P2 ;  /* 0x0000008d06067208 */ /* 0x000fe20001000000 */
[----:B------:R0:W-:Y:S03]  /*3dc60*/  STL [R1+0x840], R9 ;  /* 0x0008400901007387 */ /* 0x0001e60000100800 */
[----:B------:R-:W-:Y:S01]  /*3dc70*/  FSEL R5, R5, R140, P2 ;  /* 0x0000008c05057208 */ /* 0x000fe20001000000 */
[----:B------:R1:W-:Y:S04]  /*3dc80*/  STL [R1+0x82c], R8 ;  /* 0x00082c0801007387 */ /* 0x0003e80000100800 */
[----:B------:R2:W-:Y:S01]  /*3dc90*/  STL [R1+0x828], R7 ;  /* 0x0008280701007387 */ /* 0x0005e20000100800 */
[----:B0-----:R-:W-:-:S03]  /*3dca0*/  FMUL R9, R139, 0.25 ;  /* 0x3e8000008b097820 */ /* 0x001fc60000400000 */
[----:B------:R0:W-:Y:S01]  /*3dcb0*/  STL [R1+0x834], R6 ;  /* 0x0008340601007387 */ /* 0x0001e20000100800 */
[----:B-1----:R-:W-:-:S03]  /*3dcc0*/  FMUL R8, R138, 0.25 ;  /* 0x3e8000008a087820 */ /* 0x002fc60000400000 */
[----:B------:R1:W-:Y:S01]  /*3dcd0*/  STL [R1+0x830], R5 ;  /* 0x0008300501007387 */ /* 0x0003e20000100800 */
[----:B--2---:R-:W-:Y:S01]  /*3dce0*/  FMUL R7, R137, 0.25 ;  /* 0x3e80000089077820 */ /* 0x004fe20000400000 */
[----:B------:R-:W-:Y:S01]  /*3dcf0*/  FSEL R9, R9, R139, P3 ;  /* 0x0000008b09097208 */ /* 0x000fe20001800000 */
[----:B0-----:R-:W-:Y:S01]  /*3dd00*/  FMUL R6, R136, 0.25 ;  /* 0x3e80000088067820 */ /* 0x001fe20000400000 */
[----:B------:R-:W-:Y:S01]  /*3dd10*/  FSEL R8, R8, R138, P3 ;  /* 0x0000008a08087208 */ /* 0x000fe20001800000 */
[----:B-1----:R-:W-:Y:S01]  /*3dd20*/  FMUL R5, R135, 0.25 ;  /* 0x3e80000087057820 */ /* 0x002fe20000400000 */
[----:B------:R-:W-:Y:S02]  /*3dd30*/  FSEL R7, R7, R137, P2 ;  /* 0x0000008907077208 */ /* 0x000fe40001000000 */
[----:B------:R-:W-:Y:S01]  /*3dd40*/  FSEL R6, R6, R136, P2 ;  /* 0x0000008806067208 */ /* 0x000fe20001000000 */
[----:B------:R0:W-:Y:S01]  /*3dd50*/  STL [R1+0x81c], R9 ;  /* 0x00081c0901007387 */ /* 0x0001e20000100800 */
[----:B------:R-:W-:-:S03]  /*3dd60*/  FSEL R5, R5, R135, P3 ;  /* 0x0000008705057208 */ /* 0x000fc60001800000 */
        /* <DEDUP_REMOVED lines=307> */
[----:B------:R-:W-:Y:S02]  /*3f0a0*/  FSEL R9, R9, R34, P3 ;  /* 0x0000002209097208 */ /* 0x000fe40001800000 */
[----:B------:R-:W2:Y:S01]  /*3f0b0*/  LDL.LU R182, [R1+0x1fc] ;  /* 0x0001fc0001b67983 */ /* 0x000ea20000300800 */
[----:B0-----:R-:W-:Y:S01]  /*3f0c0*/  FMUL R6, R31, 0.25 ;  /* 0x3e8000001f067820 */ /* 0x001fe20000400000 */
[----:B------:R-:W-:Y:S02]  /*3f0d0*/  FSEL R8, R8, R33, P2 ;  /* 0x0000002108087208 */ /* 0x000fe40001000000 */
[----:B------:R-:W2:Y:S01]  /*3f0e0*/  LDL.LU R181, [R1+0x1f8] ;  /* 0x0001f80001b57983 */ /* 0x000ea20000300800 */
[----:B-1----:R-:W-:Y:S01]  /*3f0f0*/  FMUL R5, R30, 0.25 ;  /* 0x3e8000001e057820 */ /* 0x002fe20000400000 */
[----:B------:R-:W-:-:S02]  /*3f100*/  FSEL R7, R7, R32, P2 ;  /* 0x0000002007077208 */ /* 0x000fc40001000000 */
[----:B------:R-:W2:Y:S01]  /*3f110*/  LDL.LU R180, [R1+0x1f4] ;  /* 0x0001f40001b47983 */ /* 0x000ea20000300800 */
[----:B------:R-:W-:-:S03]  /*3f120*/  FSEL R6, R6, R31, P3 ;  /* 0x0000001f06067208 */ /* 0x000fc60001800000 */
[----:B------:R-:W2:Y:S01]  /*3f130*/  LDL.LU R173, [R1+0x1f0] ;  /* 0x0001f00001ad7983 */ /* 0x000ea20000300800 */
[----:B------:R-:W-:-:S03]  /*3f140*/  FSEL R5, R5, R30, P3 ;  /* 0x0000001e05057208 */ /* 0x000fc60001800000 */
[----:B------:R0:W-:Y:S04]  /*3f150*/  STL [R1+0x680], R9 ;  /* 0x0006800901007387 */ /* 0x0001e80000100800 */
[----:B------:R1:W-:Y:S04]  /*3f160*/  STL [R1+0x67c], R8 ;  /* 0x00067c0801007387 */ /* 0x0003e80000100800 */
[----:B------:R3:W-:Y:S04]  /*3f170*/  STL [R1+0x678], R7 ;  /* 0x0006780701007387 */ /* 0x0007e80000100800 */
[----:B------:R4:W-:Y:S04]  /*3f180*/  STL [R1+0x674], R6 ;  /* 0x0006740601007387 */ /* 0x0009e80000100800 */
[----:B------:R4:W-:Y:S04]  /*3f190*/  STL [R1+0x670], R5 ;  /* 0x0006700501007387 */ /* 0x0009e80000100800 */
[----:B------:R-:W2:Y:S04]  /*3f1a0*/  LDL.LU R179, [R1+0x1e8] ;  /* 0x0001e80001b37983 */ /* 0x000ea80000300800 */
[----:B------:R-:W2:Y:S04]  /*3f1b0*/  LDL.LU R178, [R1+0x1e4] ;  /* 0x0001e40001b27983 */ /* 0x000ea80000300800 */
[----:B------:R-:W2:Y:S04]  /*3f1c0*/  LDL.LU R177, [R1+0x1e0] ;  /* 0x0001e00001b17983 */ /* 0x000ea80000300800 */
[----:B------:R-:W2:Y:S01]  /*3f1d0*/  LDL.LU R176, [R1+0x1dc] ;  /* 0x0001dc0001b07983 */ /* 0x000ea20000300800 */
[----:B0-----:R-:W-:Y:S01]  /*3f1e0*/  FMUL R9, R29, 0.25 ;  /* 0x3e8000001d097820 */ /* 0x001fe20000400000 */
[----:B-1----:R-:W-:Y:S01]  /*3f1f0*/  FMUL R8, R28, 0.25 ;  /* 0x3e8000001c087820 */ /* 0x002fe20000400000 */
[----:B---3--:R-:W-:Y:S01]  /*3f200*/  FMUL R7, R27, 0.25 ;  /* 0x3e8000001b077820 */ /* 0x008fe20000400000 */
[----:B----4-:R-:W-:Y:S01]  /*3f210*/  FMUL R6, R26, 0.25 ;  /* 0x3e8000001a067820 */ /* 0x010fe20000400000 */
[----:B------:R-:W-:Y:S01]  /*3f220*/  FMUL R5, R25, 0.25 ;  /* 0x3e80000019057820 */ /* 0x000fe20000400000 */
[----:B------:R-:W-:-:S02]  /*3f230*/  FSEL R9, R9, R29, P2 ;  /* 0x0000001d09097208 */ /* 0x000fc40001000000 */
[----:B------:R-:W-:Y:S02]  /*3f240*/  FSEL R8, R8, R28, P2 ;  /* 0x0000001c08087208 */ /* 0x000fe40001000000 */
[----:B------:R-:W-:Y:S02]  /*3f250*/  FSEL R7, R7, R27, P3 ;  /* 0x0000001b07077208 */ /* 0x000fe40001800000 */
[----:B------:R-:W-:Y:S01]  /*3f260*/  FSEL R6, R6, R26, P3 ;  /* 0x0000001a06067208 */ /* 0x000fe20001800000 */
[----:B------:R0:W-:Y:S01]  /*3f270*/  STL [R1+0x66c], R9 ;  /* 0x00066c0901007387 */ /* 0x0001e20000100800 */
[----:B------:R-:W-:-:S03]  /*3f280*/  FSEL R5, R5, R25, P2 ;  /* 0x0000001905057208 */ /* 0x000fc60001000000 */
[----:B------:R-:W-:Y:S01]  /*3f290*/  STL [R1+0x668], R8 ;  /* 0x0006680801007387 */ /* 0x000fe20000100800 */
[----:B------:R-:W-:-:S03]  /*3f2a0*/  IMAD.MOV.U32 R183, RZ, RZ, R170 ;  /* 0x000000ffffb77224 */ /* 0x000fc600078e00aa */
[----:B------:R-:W-:Y:S01]  /*3f2b0*/  STL [R1+0x664], R7 ;  /* 0x0006640701007387 */ /* 0x000fe20000100800 */
[----:B0-----:R-:W-:-:S03]  /*3f2c0*/  FMUL R9, R24, 0.25 ;  /* 0x3e80000018097820 */ /* 0x001fc60000400000 */
[----:B------:R-:W-:Y:S01]  /*3f2d0*/  STL [R1+0x660], R6 ;  /* 0x0006600601007387 */ /* 0x000fe20000100800 */
[----:B------:R-:W-:-:S03]  /*3f2e0*/  IMAD.MOV.U32 R170, RZ, RZ, R169 ;  /* 0x000000ffffaa7224 */ /* 0x000fc600078e00a9 */
[----:B------:R-:W-:Y:S01]  /*3f2f0*/  STL [R1+0x65c], R5 ;  /* 0x00065c0501007387 */ /* 0x000fe20000100800 */
[----:B------:R-:W-:Y:S01]  /*3f300*/  FSEL R9, R9, R24, P2 ;  /* 0x0000001809097208 */ /* 0x000fe20001000000 */
[----:B------:R-:W-:Y:S02]  /*3f310*/  IMAD.MOV.U32 R169, RZ, RZ, R168 ;  /* 0x000000ffffa97224 */ /* 0x000fe400078e00a8 */
[----:B------:R-:W3:Y:S01]  /*3f320*/  LDL.LU R175, [R1+0x1d4] ;  /* 0x0001d40001af7983 */ /* 0x000ee20000300800 */
[----:B------:R-:W-:Y:S02]  /*3f330*/  IMAD.MOV.U32 R168, RZ, RZ, R167 ;  /* 0x000000ffffa87224 */ /* 0x000fe400078e00a7 */
[----:B------:R-:W-:Y:S01]  /*3f340*/  IMAD.MOV.U32 R167, RZ, RZ, R166 ;  /* 0x000000ffffa77224 */ /* 0x000fe200078e00a6 */
[----:B------:R-:W4:Y:S01]  /*3f350*/  LDL.LU R174, [R1+0x1d0] ;  /* 0x0001d00001ae7983 */ /* 0x000f220000300800 */
[----:B------:R-:W-:Y:S02]  /*3f360*/  IMAD.MOV.U32 R166, RZ, RZ, R165 ;  /* 0x000000ffffa67224 */ /* 0x000fe400078e00a5 */
[----:B------:R-:W-:Y:S01]  /*3f370*/  IMAD.MOV.U32 R165, RZ, RZ, R164 ;  /* 0x000000ffffa57224 */ /* 0x000fe200078e00a4 */
[----:B------:R-:W4:Y:S01]  /*3f380*/  LDL.LU R172, [R1+0x1cc] ;  /* 0x0001cc0001ac7983 */ /* 0x000f220000300800 */
[----:B------:R-:W-:-:S03]  /*3f390*/  IMAD.MOV.U32 R164, RZ, RZ, R163 ;  /* 0x000000ffffa47224 */ /* 0x000fc600078e00a3 */
[----:B------:R-:W4:Y:S01]  /*3f3a0*/  LDL.LU R171, [R1+0x1c8] ;  /* 0x0001c80001ab7983 */ /* 0x000f220000300800 */
[----:B------:R-:W-:-:S03]  /*3f3b0*/  IMAD.MOV.U32 R163, RZ, RZ, R162 ;  /* 0x000000ffffa37224 */ /* 0x000fc600078e00a2 */
[----:B------:R0:W-:Y:S01]  /*3f3c0*/  STL [R1+0x658], R9 ;  /* 0x0006580901007387 */ /* 0x0001e20000100800 */
[----:B------:R-:W-:Y:S02]  /*3f3d0*/  IMAD.MOV.U32 R162, RZ, RZ, R161 ;  /* 0x000000ffffa27224 */ /* 0x000fe400078e00a1 */
[----:B------:R-:W-:Y:S02]  /*3f3e0*/  IMAD.MOV.U32 R161, RZ, RZ, R160 ;  /* 0x000000ffffa17224 */ /* 0x000fe400078e00a0 */
[----:B------:R-:W-:Y:S02]  /*3f3f0*/  IMAD.MOV.U32 R160, RZ, RZ, R159 ;  /* 0x000000ffffa07224 */ /* 0x000fe400078e009f */
[----:B0-----:R-:W-:Y:S01]  /*3f400*/  FMUL R9, R183, 0.25 ;  /* 0x3e800000b7097820 */ /* 0x001fe20000400000 */
[----:B------:R-:W-:-:S04]  /*3f410*/  IMAD.MOV.U32 R159, RZ, RZ, R158 ;  /* 0x000000ffff9f7224 */ /* 0x000fc800078e009e */
[----:B------:R-:W-:Y:S01]  /*3f420*/  FSEL R9, R9, R183, P3 ;  /* 0x000000b709097208 */ /* 0x000fe20001800000 */
        /* <DEDUP_REMOVED lines=8> */
[----:B--2---:R-:W-:Y:S01]  /*3f4b0*/  FMUL R8, R182, 0.25 ;  /* 0x3e800000b6087820 */ /* 0x004fe20000400000 */
[----:B------:R-:W-:-:S04]  /*3f4c0*/  FMUL R7, R181, 0.25 ;  /* 0x3e800000b5077820 */ /* 0x000fc80000400000 */
[----:B------:R-:W-:Y:S01]  /*3f4d0*/  FSEL R8, R8, R182, P3 ;  /* 0x000000b608087208 */ /* 0x000fe20001800000 */
[----:B------:R-:W-:Y:S01]  /*3f4e0*/  FMUL R6, R180, 0.25 ;  /* 0x3e800000b4067820 */ /* 0x000fe20000400000 */
[----:B------:R-:W-:Y:S01]  /*3f4f0*/  FSEL R7, R7, R181, P3 ;  /* 0x000000b507077208 */ /* 0x000fe20001800000 */
[----:B------:R-:W-:-:S03]  /*3f500*/  FMUL R5, R173, 0.25 ;  /* 0x3e800000ad057820 */ /* 0x000fc60000400000 */
[----:B------:R-:W-:Y:S01]  /*3f510*/  FSEL R6, R6, R180, P2 ;  /* 0x000000b406067208 */ /* 0x000fe20001000000 */
[----:B------:R0:W-:Y:S01]  /*3f520*/  STL [R1+0x654], R8 ;  /* 0x0006540801007387 */ /* 0x0001e20000100800 */
[----:B------:R-:W-:-:S03]  /*3f530*/  FSEL R5, R5, R173, P2 ;  /* 0x000000ad05057208 */ /* 0x000fc60001000000 */
[----:B------:R1:W-:Y:S04]  /*3f540*/  STL [R1+0x650], R7 ;  /* 0x0006500701007387 */ /* 0x0003e80000100800 */
[----:B------:R2:W-:Y:S04]  /*3f550*/  STL [R1+0x64c], R6 ;  /* 0x00064c0601007387 */ /* 0x0005e80000100800 */
[----:B------:R2:W-:Y:S04]  /*3f560*/  STL [R1+0x648], R5 ;  /* 0x0006480501007387 */ /* 0x0005e80000100800 */
[----:B------:R-:W4:Y:S04]  /*3f570*/  LDL.LU R158, [R1+0x100] ;  /* 0x00010000019e7983 */ /* 0x000f280000300800 */
[----:B------:R-:W4:Y:S01]  /*3f580*/  LDL.LU R182, [R1+0x1c0] ;  /* 0x0001c00001b67983 */ /* 0x000f220000300800 */
[----:B0-----:R-:W-:-:S03]  /*3f590*/  FMUL R8, R179, 0.25 ;  /* 0x3e800000b3087820 */ /* 0x001fc60000400000 */
[----:B------:R-:W4:Y:S01]  /*3f5a0*/  LDL.LU R181, [R1+0x1bc] ;  /* 0x0001bc0001b57983 */ /* 0x000f220000300800 */
[----:B-1----:R-:W-:Y:S01]  /*3f5b0*/  FMUL R7, R178, 0.25 ;  /* 0x3e800000b2077820 */ /* 0x002fe20000400000 */
[----:B------:R-:W-:Y:S02]  /*3f5c0*/  FSEL R8, R8, R179, P3 ;  /* 0x000000b308087208 */ /* 0x000fe40001800000 */
[----:B------:R-:W4:Y:S01]  /*3f5d0*/  LDL.LU R180, [R1+0x1b8] ;  /* 0x0001b80001b47983 */ /* 0x000f220000300800 */
[----:B--2---:R-:W-:Y:S01]  /*3f5e0*/  FMUL R6, R177, 0.25 ;  /* 0x3e800000b1067820 */ /* 0x004fe20000400000 */
[----:B------:R-:W-:Y:S02]  /*3f5f0*/  FSEL R7, R7, R178, P2 ;  /* 0x000000b207077208 */ /* 0x000fe40001000000 */
[----:B------:R-:W2:Y:S01]  /*3f600*/  LDL.LU R173, [R1+0x1b4] ;  /* 0x0001b40001ad7983 */ /* 0x000ea20000300800 */
[----:B------:R-:W-:Y:S01]  /*3f610*/  FMUL R5, R176, 0.25 ;  /* 0x3e800000b0057820 */ /* 0x000fe20000400000 */
[----:B------:R-:W-:-:S02]  /*3f620*/  FSEL R6, R6, R177, P2 ;  /* 0x000000b106067208 */ /* 0x000fc40001000000 */
[----:B------:R0:W-:Y:S02]  /*3f630*/  STL [R1+0x644], R9 ;  /* 0x0006440901007387 */ /* 0x0001e40000100800 */
[----:B------:R-:W-:Y:S02]  /*3f640*/  FSEL R5, R5, R176, P3 ;  /* 0x000000b005057208 */ /* 0x000fe40001800000 */
[----:B------:R3:W-:Y:S04]  /*3f650*/  STL [R1+0x640], R8 ;  /* 0x0006400801007387 */ /* 0x0007e80000100800 */
[----:B------:R4:W-:Y:S04]  /*3f660*/  STL [R1+0x63c], R7 ;  /* 0x00063c0701007387 */ /* 0x0009e80000100800 */
[----:B------:R1:W-:Y:S04]  /*3f670*/  STL [R1+0x638], R6 ;  /* 0x0006380601007387 */ /* 0x0003e80000100800 */
[----:B------:R1:W-:Y:S04]  /*3f680*/  STL [R1+0x634], R5 ;  /* 0x0006340501007387 */ /* 0x0003e80000100800 */
[----:B------:R-:W2:Y:S01]  /*3f690*/  LDL.LU R163, [R1+0x124] ;  /* 0x0001240001a37983 */ /* 0x000ea20000300800 */
[----:B0-----:R-:W-:-:S03]  /*3f6a0*/  FMUL R9, R183, 0.25 ;  /* 0x3e800000b7097820 */ /* 0x001fc60000400000 */
[----:B------:R-:W2:Y:S02]  /*3f6b0*/  LDL.LU R179, [R1+0x1ac] ;  /* 0x0001ac0001b37983 */ /* 0x000ea40000300800 */
[----:B------:R-:W-:Y:S01]  /*3f6c0*/  FSEL R9, R9, R183, P3 ;  /* 0x000000b709097208 */ /* 0x000fe20001800000 */
[----:B---3--:R-:W-:Y:S01]  /*3f6d0*/  FMUL R8, R175, 0.25 ;  /* 0x3e800000af087820 */ /* 0x008fe20000400000 */
[----:B------:R-:W3:Y:S01]  /*3f6e0*/  LDL.LU R178, [R1+0x1a8] ;  /* 0x0001a80001b27983 */ /* 0x000ee20000300800 */
[----:B----4-:R-:W-:-:S03]  /*3f6f0*/  FMUL R7, R174, 0.25 ;  /* 0x3e800000ae077820 */ /* 0x010fc60000400000 */
[----:B------:R-:W-:Y:S01]  /*3f700*/  FSEL R8, R8, R175, P2 ;  /* 0x000000af08087208 */ /* 0x000fe20001000000 */
[----:B-1----:R-:W-:Y:S01]  /*3f710*/  FMUL R6, R172, 0.25 ;  /* 0x3e800000ac067820 */ /* 0x002fe20000400000 */
[----:B------:R-:W-:Y:S01]  /*3f720*/  FSEL R7, R7, R174, P2 ;  /* 0x000000ae07077208 */ /* 0x000fe20001000000 */
[----:B------:R-:W-:Y:S01]  /*3f730*/  FMUL R5, R171, 0.25 ;  /* 0x3e800000ab057820 */ /* 0x000fe20000400000 */
[----:B------:R-:W-:Y:S01]  /*3f740*/  IMAD.MOV.U32 R183, RZ, RZ, R170 ;  /* 0x000000ffffb77224 */ /* 0x000fe200078e00aa */
[----:B------:R-:W4:Y:S01]  /*3f750*/  LDL.LU R177, [R1+0x1a4] ;  /* 0x0001a40001b17983 */ /* 0x000f220000300800 */
[----:B------:R-:W-:Y:S01]  /*3f760*/  FSEL R6, R6, R172, P3 ;  /* 0x000000ac06067208 */ /* 0x000fe20001800000 */
[----:B------:R-:W-:Y:S01]  /*3f770*/  IMAD.MOV.U32 R170, RZ, RZ, R169 ;  /* 0x000000ffffaa7224 */ /* 0x000fe200078e00a9 */
[----:B------:R-:W-:Y:S01]  /*3f780*/  FSEL R5, R5, R171, P3 ;  /* 0x000000ab05057208 */ /* 0x000fe20001800000 */
[----:B------:R-:W3:Y:S01]  /*3f790*/  LDL.LU R176, [R1+0x1a0] ;  /* 0x0001a00001b07983 */ /* 0x000ee20000300800 */
[----:B------:R-:W-:-:S02]  /*3f7a0*/  IMAD.MOV.U32 R169, RZ, RZ, R168 ;  /* 0x000000ffffa97224 */ /* 0x000fc400078e00a8 */
[----:B------:R-:W-:Y:S01]  /*3f7b0*/  IMAD.MOV.U32 R168, RZ, RZ, R167 ;  /* 0x000000ffffa87224 */ /* 0x000fe200078e00a7 */
[----:B------:R0:W-:Y:S01]  /*3f7c0*/  STL [R1+0x630], R9 ;  /* 0x0006300901007387 */ /* 0x0001e20000100800 */
[----:B------:R-:W-:Y:S02]  /*3f7d0*/  IMAD.MOV.U32 R167, RZ, RZ, R166 ;  /* 0x000000ffffa77224 */ /* 0x000fe400078e00a6 */
[----:B------:R-:W-:Y:S01]  /*3f7e0*/  IMAD.MOV.U32 R166, RZ, RZ, R165 ;  /* 0x000000ffffa67224 */ /* 0x000fe200078e00a5 */
[----:B------:R1:W-:Y:S01]  /*3f7f0*/  STL [R1+0x62c], R8 ;  /* 0x00062c0801007387 */ /* 0x0003e20000100800 */
[----:B------:R-:W-:-:S03]  /*3f800*/  IMAD.MOV.U32 R165, RZ, RZ, R164 ;  /* 0x000000ffffa57224 */ /* 0x000fc600078e00a4 */
[----:B------:R-:W-:Y:S04]  /*3f810*/  STL [R1+0x628], R7 ;  /* 0x0006280701007387 */ /* 0x000fe80000100800 */
[----:B------:R1:W-:Y:S04]  /*3f820*/  STL [R1+0x624], R6 ;  /* 0x0006240601007387 */ /* 0x0003e80000100800 */
[----:B------:R1:W-:Y:S01]  /*3f830*/  STL [R1+0x620], R5 ;  /* 0x0006200501007387 */ /* 0x0003e20000100800 */
[----:B--2---:R-:W-:-:S03]  /*3f840*/  IMAD.MOV.U32 R164, RZ, RZ, R163 ;  /* 0x000000ffffa47224 */ /* 0x004fc600078e00a3 */
[----:B------:R-:W2:Y:S01]  /*3f850*/  LDL.LU R163, [R1+0x138] ;  /* 0x0001380001a37983 */ /* 0x000ea20000300800 */
[----:B0-----:R-:W-:Y:S01]  /*3f860*/  FMUL R9, R183, 0.25 ;  /* 0x3e800000b7097820 */ /* 0x001fe20000400000 */
[----:B-1----:R-:W-:Y:S01]  /*3f870*/  FMUL R8, R182, 0.25 ;  /* 0x3e800000b6087820 */ /* 0x002fe20000400000 */
[----:B------:R-:W-:Y:S01]  /*3f880*/  FMUL R6, R180, 0.25 ;  /* 0x3e800000b4067820 */ /* 0x000fe20000400000 */
[----:B------:R-:W-:Y:S01]  /*3f890*/  FMUL R7, R181, 0.25 ;  /* 0x3e800000b5077820 */ /* 0x000fe20000400000 */
[----:B------:R-:W-:Y:S01]  /*3f8a0*/  FMUL R5, R173, 0.25 ;  /* 0x3e800000ad057820 */ /* 0x000fe20000400000 */
[----:B------:R-:W-:Y:S01]  /*3f8b0*/  FSEL R9, R9, R183, P2 ;  /* 0x000000b709097208 */ /* 0x000fe20001000000 */
[----:B------:R-:W4:Y:S01]  /*3f8c0*/  LDL.LU R172, [R1+0x198] ;  /* 0x0001980001ac7983 */ /* 0x000f220000300800 */
[----:B------:R-:W-:Y:S02]  /*3f8d0*/  FSEL R8, R8, R182, P2 ;  /* 0x000000b608087208 */ /* 0x000fe40001000000 */
[----:B------:R-:W-:Y:S01]  /*3f8e0*/  FSEL R6, R6, R180, P3 ;  /* 0x000000b406067208 */ /* 0x000fe20001800000 */
[----:B------:R-:W4:Y:S01]  /*3f8f0*/  LDL.LU R171, [R1+0x194] ;  /* 0x0001940001ab7983 */ /* 0x000f220000300800 */
[----:B------:R-:W-:Y:S01]  /*3f900*/  FSEL R7, R7, R181, P3 ;  /* 0x000000b507077208 */ /* 0x000fe20001800000 */
[----:B------:R-:W-:Y:S01]  /*3f910*/  IMAD.MOV.U32 R180, RZ, RZ, R170 ;  /* 0x000000ffffb47224 */ /* 0x000fe200078e00aa */
[----:B------:R-:W-:Y:S01]  /*3f920*/  FSEL R5, R5, R173, P2 ;  /* 0x000000ad05057208 */ /* 0x000fe20001000000 */
[----:B------:R-:W4:Y:S01]  /*3f930*/  LDL.LU R175, [R1+0x190] ;  /* 0x0001900001af7983 */ /* 0x000f220000300800 */
[----:B------:R-:W-:-:S02]  /*3f940*/  IMAD.MOV.U32 R170, RZ, RZ, R169 ;  /* 0x000000ffffaa7224 */ /* 0x000fc400078e00a9 */
[----:B------:R-:W-:Y:S01]  /*3f950*/  IMAD.MOV.U32 R169, RZ, RZ, R168 ;  /* 0x000000ffffa97224 */ /* 0x000fe200078e00a8 */
[----:B------:R-:W4:Y:S01]  /*3f960*/  LDL.LU R174, [R1+0x18c] ;  /* 0x00018c0001ae7983 */ /* 0x000f220000300800 */
[----:B------:R-:W-:Y:S02]  /*3f970*/  IMAD.MOV.U32 R168, RZ, RZ, R167 ;  /* 0x000000ffffa87224 */ /* 0x000fe400078e00a7 */
[----:B------:R-:W-:Y:S01]  /*3f980*/  IMAD.MOV.U32 R167, RZ, RZ, R166 ;  /* 0x000000ffffa77224 */ /* 0x000fe200078e00a6 */
[----:B------:R0:W-:Y:S01]  /*3f990*/  STL [R1+0x61c], R9 ;  /* 0x00061c0901007387 */ /* 0x0001e20000100800 */
[----:B------:R-:W-:-:S03]  /*3f9a0*/  IMAD.MOV.U32 R166, RZ, RZ, R165 ;  /* 0x000000ffffa67224 */ /* 0x000fc600078e00a5 */
[----:B------:R1:W-:Y:S01]  /*3f9b0*/  STL [R1+0x618], R8 ;  /* 0x0006180801007387 */ /* 0x0003e20000100800 */
[----:B------:R-:W-:-:S03]  /*3f9c0*/  IMAD.MOV.U32 R165, RZ, RZ, R164 ;  /* 0x000000ffffa57224 */ /* 0x000fc600078e00a4 */
[----:B------:R-:W-:Y:S04]  /*3f9d0*/  STL [R1+0x614], R7 ;  /* 0x0006140701007387 */ /* 0x000fe80000100800 */
[----:B------:R-:W-:Y:S04]  /*3f9e0*/  STL [R1+0x610], R6 ;  /* 0x0006100601007387 */ /* 0x000fe80000100800 */
[----:B------:R3:W-:Y:S01]  /*3f9f0*/  STL [R1+0x60c], R5 ;  /* 0x00060c0501007387 */ /* 0x0007e20000100800 */
[----:B--2---:R-:W-:-:S03]  /*3fa00*/  IMAD.MOV.U32 R164, RZ, RZ, R163 ;  /* 0x000000ffffa47224 */ /* 0x004fc600078e00a3 */
[----:B------:R-:W2:Y:S01]  /*3fa10*/  LDL.LU R163, [R1+0x134] ;  /* 0x0001340001a37983 */ /* 0x000ea20000300800 */
[----:B0-----:R-:W-:Y:S01]  /*3fa20*/  FMUL R9, R180, 0.25 ;  /* 0x3e800000b4097820 */ /* 0x001fe20000400000 */
[----:B-1----:R-:W-:Y:S01]  /*3fa30*/  FMUL R8, R179, 0.25 ;  /* 0x3e800000b3087820 */ /* 0x002fe20000400000 */
[----:B---3--:R-:W-:Y:S01]  /*3fa40*/  FMUL R5, R176, 0.25 ;  /* 0x3e800000b0057820 */ /* 0x008fe20000400000 */
[----:B------:R-:W-:Y:S01]  /*3fa50*/  FMUL R7, R178, 0.25 ;  /* 0x3e800000b2077820 */ /* 0x000fe20000400000 */
[----:B----4-:R-:W-:Y:S01]  /*3fa60*/  FMUL R6, R177, 0.25 ;  /* 0x3e800000b1067820 */ /* 0x010fe20000400000 */
[----:B------:R-:W-:Y:S01]  /*3fa70*/  FSEL R9, R9, R180, P2 ;  /* 0x000000b409097208 */ /* 0x000fe20001000000 */
[----:B------:R-:W3:Y:S01]  /*3fa80*/  LDL.LU R173, [R1+0x184] ;  /* 0x0001840001ad7983 */ /* 0x000ee20000300800 */
        /* <DEDUP_REMOVED lines=16> */
[----:B------:R1:W-:Y:S04]  /*3fb90*/  STL [R1+0x1fc], R7 ;  /* 0x0001fc0701007387 */ /* 0x0003e80000100800 */
[----:B------:R-:W-:Y:S04]  /*3fba0*/  STL [R1+0x1f8], R6 ;  /* 0x0001f80601007387 */ /* 0x000fe80000100800 */
[----:B------:R1:W-:Y:S01]  /*3fbb0*/  STL [R1+0x1f4], R5 ;  /* 0x0001f40501007387 */ /* 0x0003e20000100800 */
[----:B--2---:R-:W-:-:S03]  /*3fbc0*/  IMAD.MOV.U32 R164, RZ, RZ, R163 ;  /* 0x000000ffffa47224 */ /* 0x004fc600078e00a3 */
[----:B------:R-:W2:Y:S01]  /*3fbd0*/  LDL.LU R163, [R1+0x120] ;  /* 0x0001200001a37983 */ /* 0x000ea20000300800 */
[----:B0-----:R-:W-:Y:S01]  /*3fbe0*/  FMUL R9, R176, 0.25 ;  /* 0x3e800000b0097820 */ /* 0x001fe20000400000 */
[----:B-1----:R-:W-:Y:S01]  /*3fbf0*/  FMUL R8, R172, 0.25 ;  /* 0x3e800000ac087820 */ /* 0x002fe20000400000 */
[----:B------:R-:W-:Y:S01]  /*3fc00*/  FMUL R7, R171, 0.25 ;  /* 0x3e800000ab077820 */ /* 0x000fe20000400000 */
[----:B------:R-:W-:Y:S01]  /*3fc10*/  FMUL R5, R174, 0.25 ;  /* 0x3e800000ae057820 */ /* 0x000fe20000400000 */
[----:B------:R-:W4:Y:S01]  /*3fc20*/  LDL.LU R182, [R1+0x170] ;  /* 0x0001700001b67983 */ /* 0x000f220000300800 */
[----:B------:R-:W-:Y:S01]  /*3fc30*/  FSEL R9, R9, R176, P3 ;  /* 0x000000b009097208 */ /* 0x000fe20001800000 */
[----:B------:R-:W-:Y:S01]  /*3fc40*/  FMUL R6, R175, 0.25 ;  /* 0x3e800000af067820 */ /* 0x000fe20000400000 */
[----:B------:R-:W-:Y:S01]  /*3fc50*/  FSEL R8, R8, R172, P3 ;  /* 0x000000ac08087208 */ /* 0x000fe20001800000 */
[----:B------:R-:W4:Y:S01]  /*3fc60*/  LDL.LU R181, [R1+0x16c] ;  /* 0x00016c0001b57983 */ /* 0x000f220000300800 */
[----:B------:R-:W-:-:S03]  /*3fc70*/  FSEL R7, R7, R171, P2 ;  /* 0x000000ab07077208 */ /* 0x000fc60001000000 */
[----:B------:R-:W4:Y:S01]  /*3fc80*/  LDL.LU R180, [R1+0x168] ;  /* 0x0001680001b47983 */ /* 0x000f220000300800 */
[----:B------:R-:W-:Y:S01]  /*3fc90*/  FSEL R5, R5, R174, P3 ;  /* 0x000000ae05057208 */ /* 0x000fe20001800000 */
[----:B------:R-:W-:Y:S02]  /*3fca0*/  IMAD.MOV.U32 R174, RZ, RZ, R170 ;  /* 0x000000ffffae7224 */ /* 0x000fe400078e00aa */
[----:B------:R-:W4:Y:S01]  /*3fcb0*/  LDL.LU R179, [R1+0x164] ;  /* 0x0001640001b37983 */ /* 0x000f220000300800 */
[----:B------:R-:W-:Y:S01]  /*3fcc0*/  FSEL R6, R6, R175, P2 ;  /* 0x000000af06067208 */ /* 0x000fe20001000000 */
[----:B------:R-:W-:Y:S02]  /*3fcd0*/  IMAD.MOV.U32 R170, RZ, RZ, R169 ;  /* 0x000000ffffaa7224 */ /* 0x000fe400078e00a9 */
[----:B------:R0:W-:Y:S01]  /*3fce0*/  STL [R1+0x1f0], R9 ;  /* 0x0001f00901007387 */ /* 0x0001e20000100800 */
[----:B------:R-:W-:-:S03]  /*3fcf0*/  IMAD.MOV.U32 R169, RZ, RZ, R168 ;  /* 0x000000ffffa97224 */ /* 0x000fc600078e00a8 */
[----:B------:R3:W-:Y:S01]  /*3fd00*/  STL [R1+0x1ec], R8 ;  /* 0x0001ec0801007387 */ /* 0x0007e20000100800 */
[----:B------:R-:W-:-:S03]  /*3fd10*/  IMAD.MOV.U32 R168, RZ, RZ, R167 ;  /* 0x000000ffffa87224 */ /* 0x000fc600078e00a7 */
[----:B------:R4:W-:Y:S01]  /*3fd20*/  STL [R1+0x1e8], R7 ;  /* 0x0001e80701007387 */ /* 0x0009e20000100800 */
[----:B------:R-:W-:-:S03]  /*3fd30*/  IMAD.MOV.U32 R167, RZ, RZ, R166 ;  /* 0x000000ffffa77224 */ /* 0x000fc600078e00a6 */
[----:B------:R-:W4:Y:S01]  /*3fd40*/  LDL.LU R178, [R1+0x15c] ;  /* 0x00015c0001b27983 */ /* 0x000f220000300800 */
[----:B------:R-:W-:-:S03]  /*3fd50*/  IMAD.MOV.U32 R166, RZ, RZ, R165 ;  /* 0x000000ffffa67224 */ /* 0x000fc600078e00a5 */
[----:B------:R-:W4:Y:S01]  /*3fd60*/  LDL.LU R177, [R1+0x158] ;  /* 0x0001580001b17983 */ /* 0x000f220000300800 */
[----:B------:R-:W-:-:S03]  /*3fd70*/  IMAD.MOV.U32 R165, RZ, RZ, R164 ;  /* 0x000000ffffa57224 */ /* 0x000fc600078e00a4 */
[----:B------:R-:W4:Y:S04]  /*3fd80*/  LDL.LU R172, [R1+0x154] ;  /* 0x0001540001ac7983 */ /* 0x000f280000300800 */
[----:B------:R-:W4:Y:S04]  /*3fd90*/  LDL.LU R171, [R1+0x150] ;  /* 0x0001500001ab7983 */ /* 0x000f280000300800 */
[----:B------:R-:W-:Y:S04]  /*3fda0*/  STL [R1+0x1e4], R6 ;  /* 0x0001e40601007387 */ /* 0x000fe80000100800 */
[----:B------:R1:W-:Y:S01]  /*3fdb0*/  STL [R1+0x1e0], R5 ;  /* 0x0001e00501007387 */ /* 0x0003e20000100800 */
[----:B--2---:R-:W-:-:S03]  /*3fdc0*/  IMAD.MOV.U32 R164, RZ, RZ, R163 ;  /* 0x000000ffffa47224 */ /* 0x004fc600078e00a3 */
[----:B------:R-:W2:Y:S01]  /*3fdd0*/  LDL.LU R163, [R1+0x11c] ;  /* 0x00011c0001a37983 */ /* 0x000ea20000300800 */
[----:B0-----:R-:W-:Y:S01]  /*3fde0*/  FMUL R9, R174, 0.25 ;  /* 0x3e800000ae097820 */ /* 0x001fe20000400000 */
[----:B---3--:R-:W-:Y:S01]  /*3fdf0*/  FMUL R8, R173, 0.25 ;  /* 0x3e800000ad087820 */ /* 0x008fe20000400000 */
[----:B----4-:R-:W-:Y:S01]  /*3fe00*/  FMUL R7, R185, 0.25 ;  /* 0x3e800000b9077820 */ /* 0x010fe20000400000 */
[----:B-1----:R-:W-:Y:S02]  /*3fe10*/  FMUL R5, R183, 0.25 ;  /* 0x3e800000b7057820 */ /* 0x002fe40000400000 */
[----:B------:R-:W-:Y:S01]  /*3fe20*/  FSEL R9, R9, R174, P3 ;  /* 0x000000ae09097208 */ /* 0x000fe20001800000 */
[----:B------:R-:W-:Y:S01]  /*3fe30*/  FMUL R6, R184, 0.25 ;  /* 0x3e800000b8067820 */ /* 0x000fe20000400000 */
[----:B------:R-:W-:Y:S02]  /*3fe40*/  FSEL R8, R8, R173, P2 ;  /* 0x000000ad08087208 */ /* 0x000fe40001000000 */
[----:B------:R-:W-:Y:S01]  /*3fe50*/  FSEL R7, R7, R185, P2 ;  /* 0x000000b907077208 */ /* 0x000fe20001000000 */
[----:B------:R0:W-:Y:S01]  /*3fe60*/  STL [R1+0x1dc], R9 ;  /* 0x0001dc0901007387 */ /* 0x0001e20000100800 */
[----:B------:R-:W-:Y:S01]  /*3fe70*/  FSEL R5, R5, R183, P3 ;  /* 0x000000b705057208 */ /* 0x000fe20001800000 */
[----:B------:R-:W-:Y:S01]  /*3fe80*/  IMAD.MOV.U32 R183, RZ, RZ, R170 ;  /* 0x000000ffffb77224 */ /* 0x000fe200078e00aa */
[----:B------:R-:W-:Y:S01]  /*3fe90*/  FSEL R6, R6, R184, P3 ;  /* 0x000000b806067208 */ /* 0x000fe20001800000 */
[----:B------:R1:W-:Y:S01]  /*3fea0*/  STL [R1+0x1d8], R8 ;  /* 0x0001d80801007387 */ /* 0x0003e20000100800 */
[----:B------:R-:W-:-:S03]  /*3feb0*/  IMAD.MOV.U32 R170, RZ, RZ, R169 ;  /* 0x000000ffffaa7224 */ /* 0x000fc600078e00a9 */
[----:B------:R-:W3:Y:S01]  /*3fec0*/  LDL.LU R176, [R1+0x148] ;  /* 0x0001480001b07983 */ /* 0x000ee20000300800 */
[----:B------:R-:W-:-:S03]  /*3fed0*/  IMAD.MOV.U32 R169, RZ, RZ, R168 ;  /* 0x000000ffffa97224 */ /* 0x000fc600078e00a8 */
[----:B------:R-:W4:Y:S01]  /*3fee0*/  LDL.LU R175, [R1+0x144] ;  /* 0x0001440001af7983 */ /* 0x000f220000300800 */
[----:B------:R-:W-:-:S03]  /*3fef0*/  IMAD.MOV.U32 R168, RZ, RZ, R166 ;  /* 0x000000ffffa87224 */ /* 0x000fc600078e00a6 */
[----:B------:R-:W4:Y:S01]  /*3ff00*/  LDL.LU R174, [R1+0x140] ;  /* 0x0001400001ae7983 */ /* 0x000f220000300800 */
[----:B------:R-:W-:-:S03]  /*3ff10*/  IMAD.MOV.U32 R166, RZ, RZ, R165 ;  /* 0x000000ffffa67224 */ /* 0x000fc600078e00a5 */
[----:B------:R-:W4:Y:S01]  /*3ff20*/  LDL.LU R173, [R1+0x13c] ;  /* 0x00013c0001ad7983 */ /* 0x000f220000300800 */
        /* <DEDUP_REMOVED lines=11> */
[----:B------:R-:W-:Y:S02]  /*3ffe0*/  FSEL R9, R9, R183, P2 ;  /* 0x000000b709097208 */ /* 0x000fe40001000000 */
[----:B------:R-:W-:Y:S02]  /*3fff0*/  FSEL R8, R8, R182, P2 ;  /* 0x000000b608087208 */ /* 0x000fe40001000000 */
[----:B------:R-:W-:Y:S01]  /*40000*/  FSEL R5, R5, R179, P2 ;  /* 0x000000b305057208 */ /* 0x000fe20001000000 */
[----:B------:R-:W-:Y:S01]  /*40010*/  IMAD.MOV.U32 R179, RZ, RZ, R170 ;  /* 0x000000ffffb37224 */ /* 0x000fe200078e00aa */
[----:B------:R-:W-:-:S02]  /*40020*/  FSEL R7, R7, R181, P3 ;  /* 0x000000b507077208 */ /* 0x000fc40001800000 */
[----:B------:R-:W-:Y:S01]  /*40030*/  FSEL R6, R6, R180, P3 ;  /* 0x000000b406067208 */ /* 0x000fe20001800000 */
[----:B------:R0:W-:Y:S01]  /*40040*/  STL [R1+0x1c8], R9 ;  /* 0x0001c80901007387 */ /* 0x0001e20000100800 */
[----:B------:R-:W-:-:S03]  /*40050*/  IMAD.MOV.U32 R170, RZ, RZ, R169 ;  /* 0x000000ffffaa7224 */ /* 0x000fc600078e00a9 */
[----:B------:R1:W-:Y:S01]  /*40060*/  STL [R1+0x1c4], R8 ;  /* 0x0001c40801007387 */ /* 0x0003e20000100800 */
[----:B------:R-:W-:-:S03]  /*40070*/  IMAD.MOV.U32 R169, RZ, RZ, R168 ;  /* 0x000000ffffa97224 */ /* 0x000fc600078e00a8 */
[----:B------:R3:W-:Y:S01]  /*40080*/  STL [R1+0x1c0], R7 ;  /* 0x0001c00701007387 */ /* 0x0007e20000100800 */
[----:B0-----:R-:W-:-:S03]  /*40090*/  FMUL R9, R179, 0.25 ;  /* 0x3e800000b3097820 */ /* 0x001fc60000400000 */
[----:B------:R0:W-:Y:S01]  /*400a0*/  STL [R1+0x1bc], R6 ;  /* 0x0001bc0601007387 */ /* 0x0001e20000100800 */
[----:B-1----:R-:W-:-:S03]  /*400b0*/  FMUL R8, R178, 0.25 ;  /* 0x3e800000b2087820 */ /* 0x002fc60000400000 */
[----:B------:R1:W-:Y:S01]  /*400c0*/  STL [R1+0x1b8], R5 ;  /* 0x0001b80501007387 */ /* 0x0003e20000100800 */
[----:B---3--:R-:W-:Y:S01]  /*400d0*/  FMUL R7, R177, 0.25 ;  /* 0x3e800000b1077820 */ /* 0x008fe20000400000 */
[----:B------:R-:W-:Y:S01]  /*400e0*/  IMAD.MOV.U32 R168, RZ, RZ, R166 ;  /* 0x000000ffffa87224 */ /* 0x000fe200078e00a6 */
[----:B------:R-:W-:Y:S01]  /*400f0*/  FSEL R9, R9, R179, P2 ;  /* 0x000000b309097208 */ /* 0x000fe20001000000 */
[----:B0-----:R-:W-:Y:S01]  /*40100*/  FMUL R6, R172, 0.25 ;  /* 0x3e800000ac067820 */ /* 0x001fe20000400000 */
[----:B------:R-:W-:Y:S01]  /*40110*/  IMAD.MOV.U32 R166, RZ, RZ, R165 ;  /* 0x000000ffffa67224 */ /* 0x000fe200078e00a5 */
[----:B------:R-:W-:Y:S01]  /*40120*/  FSEL R8, R8, R178, P3 ;  /* 0x000000b208087208 */ /* 0x000fe20001800000 */
[----:B-1----:R-:W-:Y:S01]  /*40130*/  FMUL R5, R171, 0.25 ;  /* 0x3e800000ab057820 */ /* 0x002fe20000400000 */
[----:B------:R-:W-:Y:S01]  /*40140*/  IMAD.MOV.U32 R165, RZ, RZ, R164 ;  /* 0x000000ffffa57224 */ /* 0x000fe200078e00a4 */
[----:B------:R-:W-:Y:S02]  /*40150*/  FSEL R7, R7, R177, P3 ;  /* 0x000000b107077208 */ /* 0x000fe40001800000 */
[----:B------:R-:W-:-:S02]  /*40160*/  FSEL R6, R6, R172, P2 ;  /* 0x000000ac06067208 */ /* 0x000fc40001000000 */
[----:B------:R-:W-:Y:S01]  /*40170*/  FSEL R5, R5, R171, P2 ;  /* 0x000000ab05057208 */ /* 0x000fe20001000000 */
[----:B------:R-:W-:Y:S02]  /*40180*/  IMAD.MOV.U32 R177, RZ, RZ, R170 ;  /* 0x000000ffffb17224 */ /* 0x000fe400078e00aa */
[----:B------:R-:W-:Y:S02]  /*40190*/  IMAD.MOV.U32 R172, RZ, RZ, R169 ;  /* 0x000000ffffac7224 */ /* 0x000fe400078e00a9 */
[----:B------:R-:W-:Y:S02]  /*401a0*/  IMAD.MOV.U32 R171, RZ, RZ, R168 ;  /* 0x000000ffffab7224 */ /* 0x000fe400078e00a8 */
[----:B--2---:R-:W-:Y:S02]  /*401b0*/  IMAD.MOV.U32 R164, RZ, RZ, R163 ;  /* 0x000000ffffa47224 */ /* 0x004fe400078e00a3 */
[----:B------:R-:W2:Y:S04]  /*401c0*/  LDL.LU R163, [R1+0x114] ;  /* 0x0001140001a37983 */ /* 0x000ea80000300800 */
[----:B------:R0:W-:Y:S04]  /*401d0*/  STL [R1+0x1b4], R9 ;  /* 0x0001b40901007387 */ /* 0x0001e80000100800 */
[----:B------:R1:W-:Y:S04]  /*401e0*/  STL [R1+0x1b0], R8 ;  /* 0x0001b00801007387 */ /* 0x0003e80000100800 */
[----:B------:R4:W-:Y:S04]  /*401f0*/  STL [R1+0x1ac], R7 ;  /* 0x0001ac0701007387 */ /* 0x0009e80000100800 */
[----:B------:R3:W-:Y:S04]  /*40200*/  STL [R1+0x1a8], R6 ;  /* 0x0001a80601007387 */ /* 0x0007e80000100800 */
[----:B------:R3:W-:Y:S04]  /*40210*/  STL [R1+0x1a4], R5 ;  /* 0x0001a40501007387 */ /* 0x0007e80000100800 */
[----:B------:R-:W2:Y:S04]  /*40220*/  LDL.LU R170, [R1+0x130] ;  /* 0x0001300001aa7983 */ /* 0x000ea80000300800 */
[----:B------:R-:W2:Y:S04]  /*40230*/  LDL.LU R169, [R1+0x12c] ;  /* 0x00012c0001a97983 */ /* 0x000ea80000300800 */
[----:B------:R-:W2:Y:S01]  /*40240*/  LDL.LU R168, [R1+0x128] ;  /* 0x0001280001a87983 */ /* 0x000ea20000300800 */
[----:B0-----:R-:W-:Y:S01]  /*40250*/  FMUL R9, R177, 0.25 ;  /* 0x3e800000b1097820 */ /* 0x001fe20000400000 */
[----:B-1----:R-:W-:Y:S01]  /*40260*/  FMUL R8, R176, 0.25 ;  /* 0x3e800000b0087820 */ /* 0x002fe20000400000 */
[----:B----4-:R-:W-:Y:S01]  /*40270*/  FMUL R7, R175, 0.25 ;  /* 0x3e800000af077820 */ /* 0x010fe20000400000 */
[----:B---3--:R-:W-:Y:S01]  /*40280*/  FMUL R6, R174, 0.25 ;  /* 0x3e800000ae067820 */ /* 0x008fe20000400000 */
[----:B------:R-:W-:Y:S01]  /*40290*/  FMUL R5, R173, 0.25 ;  /* 0x3e800000ad057820 */ /* 0x000fe20000400000 */
[----:B------:R-:W-:-:S02]  /*402a0*/  FSEL R9, R9, R177, P3 ;  /* 0x000000b109097208 */ /* 0x000fc40001800000 */
[----:B------:R-:W-:Y:S02]  /*402b0*/  FSEL R8, R8, R176, P3 ;  /* 0x000000b008087208 */ /* 0x000fe40001800000 */
[----:B------:R-:W-:Y:S01]  /*402c0*/  FSEL R7, R7, R175, P2 ;  /* 0x000000af07077208 */ /* 0x000fe20001000000 */
[----:B------:R0:W-:Y:S01]  /*402d0*/  STL [R1+0x1a0], R9 ;  /* 0x0001a00901007387 */ /* 0x0001e20000100800 */
[----:B------:R-:W-:Y:S02]  /*402e0*/  FSEL R6, R6, R174, P2 ;  /* 0x000000ae06067208 */ /* 0x000fe40001000000 */
[----:B------:R-:W-:Y:S01]  /*402f0*/  FSEL R5, R5, R173, P3 ;  /* 0x000000ad05057208 */ /* 0x000fe20001800000 */
[----:B------:R1:W-:Y:S04]  /*40300*/  STL [R1+0x19c], R8 ;  /* 0x00019c0801007387 */ /* 0x0003e80000100800 */
[----:B------:R-:W-:Y:S01]  /*40310*/  STL [R1+0x198], R7 ;  /* 0x0001980701007387 */ /* 0x000fe20000100800 */
[----:B0-----:R-:W-:-:S03]  /*40320*/  FMUL R9, R172, 0.25 ;  /* 0x3e800000ac097820 */ /* 0x001fc60000400000 */
[----:B------:R-:W-:Y:S01]  /*40330*/  STL [R1+0x194], R6 ;  /* 0x0001940601007387 */ /* 0x000fe20000100800 */
[----:B-1----:R-:W-:Y:S01]  /*40340*/  FMUL R8, R171, 0.25 ;  /* 0x3e800000ab087820 */ /* 0x002fe20000400000 */
[----:B------:R-:W-:Y:S02]  /*40350*/  FSEL R9, R9, R172, P3 ;  /* 0x000000ac09097208 */ /* 0x000fe40001800000 */
[----:B------:R-:W-:Y:S02]  /*40360*/  STL [R1+0x190], R5 ;  /* 0x0001900501007387 */ /* 0x000fe40000100800 */
[----:B------:R-:W-:Y:S02]  /*40370*/  FSEL R8, R8, R171, P2 ;  /* 0x000000ab08087208 */ /* 0x000fe40001000000 */
[----:B------:R0:W-:Y:S04]  /*40380*/  STL [R1+0x18c], R9 ;  /* 0x00018c0901007387 */ /* 0x0001e80000100800 */
[----:B------:R1:W-:Y:S01]  /*40390*/  STL [R1+0x188], R8 ;  /* 0x0001880801007387 */ /* 0x0003e20000100800 */
[----:B0-----:R-:W-:Y:S01]  /*403a0*/  FMUL R9, R167, 0.25 ;  /* 0x3e800000a7097820 */ /* 0x001fe20000400000 */
[----:B-1----:R-:W-:-:S04]  /*403b0*/  FMUL R8, R166, 0.25 ;  /* 0x3e800000a6087820 */ /* 0x002fc80000400000 */
[----:B------:R-:W-:Y:S02]  /*403c0*/  FSEL R9, R9, R167, P2 ;  /* 0x000000a709097208 */ /* 0x000fe40001000000 */
[----:B------:R-:W-:Y:S01]  /*403d0*/  FSEL R8, R8, R166, P2 ;  /* 0x000000a608087208 */ /* 0x000fe20001000000 */
[----:B--2---:R-:W-:Y:S01]  /*403e0*/  FMUL R7, R170, 0.25 ;  /* 0x3e800000aa077820 */ /* 0x004fe20000400000 */
[----:B------:R-:W-:-:S04]  /*403f0*/  FMUL R6, R169, 0.25 ;  /* 0x3e800000a9067820 */ /* 0x000fc80000400000 */
[----:B------:R-:W-:Y:S01]  /*40400*/  FSEL R7, R7, R170, P2 ;  /* 0x000000aa07077208 */ /* 0x000fe20001000000 */
[----:B------:R-:W-:Y:S01]  /*40410*/  FMUL R5, R168, 0.25 ;  /* 0x3e800000a8057820 */ /* 0x000fe20000400000 */
[----:B------:R-:W-:-:S03]  /*40420*/  FSEL R6, R6, R169, P3 ;  /* 0x000000a906067208 */ /* 0x000fc60001800000 */
[----:B------:R0:W-:Y:S01]  /*40430*/  STL [R1+0x184], R7 ;  /* 0x0001840701007387 */ /* 0x0001e20000100800 */
[----:B------:R-:W-:-:S03]  /*40440*/  FSEL R5, R5, R168, P3 ;  /* 0x000000a805057208 */ /* 0x000fc60001800000 */
[----:B------:R1:W-:Y:S01]  /*40450*/  STL [R1+0x180], R6 ;  /* 0x0001800601007387 */ /* 0x0003e20000100800 */
[----:B0-----:R-:W-:-:S03]  /*40460*/  FMUL R7, R165, 0.25 ;  /* 0x3e800000a5077820 */ /* 0x001fc60000400000 */
[----:B------:R0:W-:Y:S01]  /*40470*/  STL [R1+0x17c], R5 ;  /* 0x00017c0501007387 */ /* 0x0001e20000100800 */
[----:B-1----:R-:W-:Y:S01]  /*40480*/  FMUL R6, R164, 0.25 ;  /* 0x3e800000a4067820 */ /* 0x002fe20000400000 */
[----:B------:R-:W-:Y:S02]  /*40490*/  FSEL R7, R7, R165, P3 ;  /* 0x000000a507077208 */ /* 0x000fe40001800000 */
[----:B------:R1:W-:Y:S01]  /*404a0*/  STL [R1+0x178], R9 ;  /* 0x0001780901007387 */ /* 0x0003e20000100800 */
[----:B0-----:R-:W-:Y:S01]  /*404b0*/  FMUL R5, R163, 0.25 ;  /* 0x3e800000a3057820 */ /* 0x001fe20000400000 */
[----:B------:R-:W-:Y:S02]  /*404c0*/  FSEL R6, R6, R164, P3 ;  /* 0x000000a406067208 */ /* 0x000fe40001800000 */
[----:B------:R0:W-:Y:S02]  /*404d0*/  STL [R1+0x174], R8 ;  /* 0x0001740801007387 */ /* 0x0001e40000100800 */
[----:B------:R-:W-:Y:S01]  /*404e0*/  FSEL R5, R5, R163, P2 ;  /* 0x000000a305057208 */ /* 0x000fe20001000000 */
[----:B-1----:R-:W-:Y:S01]  /*404f0*/  FMUL R9, R162, 0.25 ;  /* 0x3e800000a2097820 */ /* 0x002fe20000400000 */
[----:B------:R1:W-:Y:S01]  /*40500*/  STL [R1+0x170], R7 ;  /* 0x0001700701007387 */ /* 0x0003e20000100800 */
[----:B0-----:R-:W-:-:S03]  /*40510*/  FMUL R8, R161, 0.25 ;  /* 0x3e800000a1087820 */ /* 0x001fc60000400000 */
[----:B------:R0:W-:Y:S01]  /*40520*/  STL [R1+0x16c], R6 ;  /* 0x00016c0601007387 */ /* 0x0001e20000100800 */
[----:B------:R-:W-:Y:S01]  /*40530*/  FSEL R9, R9, R162, P2 ;  /* 0x000000a209097208 */ /* 0x000fe20001000000 */
[----:B-1----:R-:W-:Y:S02]  /*40540*/  FMUL R7, R160, 0.25 ;  /* 0x3e800000a0077820 */ /* 0x002fe40000400000 */
[----:B------:R1:W-:Y:S01]  /*40550*/  STL [R1+0x168], R5 ;  /* 0x0001680501007387 */ /* 0x0003e20000100800 */
[----:B------:R-:W-:Y:S01]  /*40560*/  FSEL R8, R8, R161, P3 ;  /* 0x000000a108087208 */ /* 0x000fe20001800000 */
[----:B0-----:R-:W-:Y:S01]  /*40570*/  FMUL R6, R159, 0.25 ;  /* 0x3e8000009f067820 */ /* 0x001fe20000400000 */
[----:B------:R-:W-:Y:S01]  /*40580*/  FSEL R7, R7, R160, P3 ;  /* 0x000000a007077208 */ /* 0x000fe20001800000 */
[----:B-1----:R-:W-:-:S03]  /*40590*/  FMUL R5, R158, 0.25 ;  /* 0x3e8000009e057820 */ /* 0x002fc60000400000 */
[----:B------:R-:W-:Y:S01]  /*405a0*/  FSEL R6, R6, R159, P2 ;  /* 0x0000009f06067208 */ /* 0x000fe20001000000 */
[----:B------:R0:W-:Y:S01]  /*405b0*/  STL [R1+0x164], R9 ;  /* 0x0001640901007387 */ /* 0x0001e20000100800 */
[----:B------:R-:W-:-:S03]  /*405c0*/  FSEL R5, R5, R158, P2 ;  /* 0x0000009e05057208 */ /* 0x000fc60001000000 */
[----:B------:R1:W-:Y:S04]  /*405d0*/  STL [R1+0x160], R8 ;  /* 0x0001600801007387 */ /* 0x0003e80000100800 */
[----:B------:R2:W-:Y:S01]  /*405e0*/  STL [R1+0x15c], R7 ;  /* 0x00015c0701007387 */ /* 0x0005e20000100800 */
[----:B0-----:R-:W-:-:S03]  /*405f0*/  FMUL R9, R157, 0.25 ;  /* 0x3e8000009d097820 */ /* 0x001fc60000400000 */
[----:B------:R0:W-:Y:S01]  /*40600*/  STL [R1+0x158], R6 ;  /* 0x0001580601007387 */ /* 0x0001e20000100800 */
[----:B-1----:R-:W-:Y:S01]  /*40610*/  FMUL R8, R156, 0.25 ;  /* 0x3e8000009c087820 */ /* 0x002fe20000400000 */
[----:B------:R-:W-:Y:S01]  /*40620*/  FSEL R9, R9, R157, P3 ;  /* 0x0000009d09097208 */ /* 0x000fe20001800000 */
[----:B--2---:R-:W-:Y:S01]  /*40630*/  FMUL R7, R154, 0.25 ;  /* 0x3e8000009a077820 */ /* 0x004fe20000400000 */
[----:B------:R1:W-:Y:S02]  /*40640*/  STL [R1+0x154], R5 ;  /* 0x0001540501007387 */ /* 0x0003e40000100800 */
[----:B------:R-:W-:Y:S01]  /*40650*/  FSEL R8, R8, R156, P3 ;  /* 0x0000009c08087208 */ /* 0x000fe20001800000 */
[----:B0-----:R-:W-:Y:S01]  /*40660*/  FMUL R6, R153, 0.25 ;  /* 0x3e80000099067820 */ /* 0x001fe20000400000 */
[----:B------:R-:W-:Y:S01]  /*40670*/  FSEL R7, R7, R154, P2 ;  /* 0x0000009a07077208 */ /* 0x000fe20001000000 */
[----:B------:R0:W-:Y:S01]  /*40680*/  STL [R1+0x150], R9 ;  /* 0x0001500901007387 */ /* 0x0001e20000100800 */
[----:B-1----:R-:W-:-:S02]  /*40690*/  FMUL R5, R152, 0.25 ;  /* 0x3e80000098057820 */ /* 0x002fc40000400000 */
[----:B------:R-:W-:Y:S01]  /*406a0*/  FSEL R6, R6, R153, P2 ;  /* 0x0000009906067208 */ /* 0x000fe20001000000 */
[----:B------:R1:W-:Y:S02]  /*406b0*/  STL [R1+0x14c], R8 ;  /* 0x00014c0801007387 */ /* 0x0003e40000100800 */
[----:B------:R-:W-:Y:S02]  /*406c0*/  FSEL R5, R5, R152, P3 ;  /* 0x0000009805057208 */ /* 0x000fe40001800000 */
[----:B------:R2:W-:Y:S01]  /*406d0*/  STL [R1+0x148], R7 ;  /* 0x0001480701007387 */ /* 0x0005e20000100800 */
[----:B0-----:R-:W-:-:S03]  /*406e0*/  FMUL R9, R155, 0.25 ;  /* 0x3e8000009b097820 */ /* 0x001fc60000400000 */
[----:B------:R-:W3:Y:S01]  /*406f0*/  LDL.LU R154, [R1+0xc0] ;  /* 0x0000c000019a7983 */ /* 0x000ee20000300800 */
[----:B-1----:R-:W-:-:S03]  /*40700*/  FMUL R8, R21, 0.25 ;  /* 0x3e80000015087820 */ /* 0x002fc60000400000 */
[----:B------:R0:W-:Y:S01]  /*40710*/  STL [R1+0x144], R6 ;  /* 0x0001440601007387 */ /* 0x0001e20000100800 */
[----:B--2---:R-:W-:-:S03]  /*40720*/  FMUL R7, R20, 0.25 ;  /* 0x3e80000014077820 */ /* 0x004fc60000400000 */
[----:B------:R-:W2:Y:S01]  /*40730*/  LDL.LU R153, [R1+0xbc] ;  /* 0x0000bc0001997983 */ /* 0x000ea20000300800 */
[----:B------:R-:W-:-:S03]  /*40740*/  FSEL R9, R9, R155, P3 ;  /* 0x0000009b09097208 */ /* 0x000fc60001800000 */
[----:B------:R1:W-:Y:S01]  /*40750*/  STL [R1+0x140], R5 ;  /* 0x0001400501007387 */ /* 0x0003e20000100800 */
[----:B0-----:R-:W-:-:S03]  /*40760*/  FMUL R6, R19, 0.25 ;  /* 0x3e80000013067820 */ /* 0x001fc60000400000 */
[----:B------:R-:W4:Y:S01]  /*40770*/  LDL.LU R152, [R1+0xb8] ;  /* 0x0000b80001987983 */ /* 0x000f220000300800 */
[----:B------:R-:W-:Y:S02]  /*40780*/  FSEL R8, R8, R21, P2 ;  /* 0x0000001508087208 */ /* 0x000fe40001000000 */
[----:B------:R-:W-:Y:S01]  /*40790*/  FSEL R7, R7, R20, P2 ;  /* 0x0000001407077208 */ /* 0x000fe20001000000 */
[----:B-1----:R-:W-:Y:S01]  /*407a0*/  FMUL R5, R18, 0.25 ;  /* 0x3e80000012057820 */ /* 0x002fe20000400000 */
[----:B------:R-:W-:Y:S01]  /*407b0*/  FSEL R6, R6, R19, P3 ;  /* 0x0000001306067208 */ /* 0x000fe20001800000 */
[----:B------:R0:W-:Y:S03]  /*407c0*/  STL [R1+0x13c], R9 ;  /* 0x00013c0901007387 */ /* 0x0001e60000100800 */
[----:B------:R-:W-:Y:S01]  /*407d0*/  FSEL R5, R5, R18, P3 ;  /* 0x0000001205057208 */ /* 0x000fe20001800000 */
[----:B------:R1:W-:Y:S04]  /*407e0*/  STL [R1+0x138], R8 ;  /* 0x0001380801007387 */ /* 0x0003e80000100800 */
[----:B------:R1:W-:Y:S04]  /*407f0*/  STL [R1+0x134], R7 ;  /* 0x0001340701007387 */ /* 0x0003e80000100800 */
[----:B------:R-:W4:Y:S04]  /*40800*/  LDL.LU R155, [R1+0xac] ;  /* 0x0000ac00019b7983 */ /* 0x000f280000300800 */
[----:B------:R1:W-:Y:S04]  /*40810*/  STL [R1+0x130], R6 ;  /* 0x0001300601007387 */ /* 0x0003e80000100800 */
[----:B------:R-:W4:Y:S04]  /*40820*/  LDL.LU R21, [R1+0xa8] ;  /* 0x0000a80001157983 */ /* 0x000f280000300800 */
[----:B------:R1:W-:Y:S01]  /*40830*/  STL [R1+0x12c], R5 ;  /* 0x00012c0501007387 */ /* 0x0003e20000100800 */
[----:B0-----:R-:W-:-:S03]  /*40840*/  FMUL R9, R17, 0.25 ;  /* 0x3e80000011097820 */ /* 0x001fc60000400000 */
[----:B------:R-:W4:Y:S01]  /*40850*/  LDL.LU R20, [R1+0xa4] ;  /* 0x0000a40001147983 */ /* 0x000f220000300800 */
[----:B-1----:R-:W-:-:S03]  /*40860*/  FMUL R8, R16, 0.25 ;  /* 0x3e80000010087820 */ /* 0x002fc60000400000 */
[----:B------:R-:W4:Y:S01]  /*40870*/  LDL.LU R19, [R1+0xa0] ;  /* 0x0000a00001137983 */ /* 0x000f220000300800 */
[----:B------:R-:W-:-:S03]  /*40880*/  FMUL R7, R15, 0.25 ;  /* 0x3e8000000f077820 */ /* 0x000fc60000400000 */
[----:B------:R-:W4:Y:S01]  /*40890*/  LDL.LU R18, [R1+0x9c] ;  /* 0x00009c0001127983 */ /* 0x000f220000300800 */
[----:B------:R-:W-:Y:S01]  /*408a0*/  FMUL R6, R11, 0.25 ;  /* 0x3e8000000b067820 */ /* 0x000fe20000400000 */
[----:B------:R-:W-:Y:S01]  /*408b0*/  FSEL R9, R9, R17, P2 ;  /* 0x0000001109097208 */ /* 0x000fe20001000000 */
[----:B------:R-:W-:Y:S01]  /*408c0*/  FMUL R5, R10, 0.25 ;  /* 0x3e8000000a057820 */ /* 0x000fe20000400000 */
[----:B------:R-:W-:Y:S02]  /*408d0*/  FSEL R8, R8, R16, P2 ;  /* 0x0000001008087208 */ /* 0x000fe40001000000 */
[----:B------:R-:W-:Y:S01]  /*408e0*/  FSEL R7, R7, R15, P3 ;  /* 0x0000000f07077208 */ /* 0x000fe20001800000 */
[----:B------:R-:W-:Y:S01]  /*408f0*/  STL [R1+0x128], R9 ;  /* 0x0001280901007387 */ /* 0x000fe20000100800 */
[----:B------:R-:W-:Y:S02]  /*40900*/  FSEL R6, R6, R11, P3 ;  /* 0x0000000b06067208 */ /* 0x000fe40001800000 */
[----:B------:R-:W-:Y:S01]  /*40910*/  FSEL R5, R5, R10, P2 ;  /* 0x0000000a05057208 */ /* 0x000fe20001000000 */
[----:B------:R-:W-:Y:S04]  /*40920*/  STL [R1+0x124], R8 ;  /* 0x0001240801007387 */ /* 0x000fe80000100800 */
[----:B------:R-:W-:Y:S04]  /*40930*/  STL [R1+0x120], R7 ;  /* 0x0001200701007387 */ /* 0x000fe80000100800 */
[----:B------:R-:W4:Y:S04]  /*40940*/  LDL.LU R17, [R1+0x98] ;  /* 0x0000980001117983 */ /* 0x000f280000300800 */
[----:B------:R0:W-:Y:S04]  /*40950*/  STL [R1+0x11c], R6 ;  /* 0x00011c0601007387 */ /* 0x0001e80000100800 */
[----:B------:R-:W4:Y:S04]  /*40960*/  LDL.LU R16, [R1+0x94] ;  /* 0x0000940001107983 */ /* 0x000f280000300800 */
[----:B------:R1:W-:Y:S04]  /*40970*/  STL [R1+0x118], R5 ;  /* 0x0001180501007387 */ /* 0x0003e80000100800 */
[----:B------:R-:W4:Y:S04]  /*40980*/  LDL.LU R15, [R1+0x90] ;  /* 0x00009000010f7983 */ /* 0x000f280000300800 */
[----:B------:R-:W4:Y:S04]  /*40990*/  LDL.LU R11, [R1+0x8c] ;  /* 0x00008c00010b7983 */ /* 0x000f280000300800 */
[----:B------:R-:W4:Y:S01]  /*409a0*/  LDL.LU R10, [R1+0x88] ;  /* 0x00008800010a7983 */ /* 0x000f220000300800 */
[----:B0-----:R-:W-:Y:S01]  /*409b0*/  FMUL R6, R23, 0.25 ;  /* 0x3e80000017067820 */ /* 0x001fe20000400000 */
[----:B-1----:R-:W-:-:S04]  /*409c0*/  FMUL R5, R22, 0.25 ;  /* 0x3e80000016057820 */ /* 0x002fc80000400000 */
[----:B------:R-:W-:Y:S02]  /*409d0*/  FSEL R6, R6, R23, P2 ;  /* 0x0000001706067208 */ /* 0x000fe40001000000 */
[----:B------:R-:W-:Y:S01]  /*409e0*/  FSEL R5, R5, R22, P2 ;  /* 0x0000001605057208 */ /* 0x000fe20001000000 */
[----:B---3--:R-:W-:Y:S01]  /*409f0*/  FMUL R9, R154, 0.25 ;  /* 0x3e8000009a097820 */ /* 0x008fe20000400000 */
[----:B--2---:R-:W-:-:S04]  /*40a00*/  FMUL R8, R153, 0.25 ;  /* 0x3e80000099087820 */ /* 0x004fc80000400000 */
[----:B------:R-:W-:Y:S01]  /*40a10*/  FSEL R9, R9, R154, P2 ;  /* 0x0000009a09097208 */ /* 0x000fe20001000000 */
[----:B----4-:R-:W-:Y:S01]  /*40a20*/  FMUL R7, R152, 0.25 ;  /* 0x3e80000098077820 */ /* 0x010fe20000400000 */
[----:B------:R-:W-:-:S03]  /*40a30*/  FSEL R8, R8, R153, P3 ;  /* 0x0000009908087208 */ /* 0x000fc60001800000 */
[----:B------:R0:W-:Y:S01]  /*40a40*/  STL [R1+0x114], R9 ;  /* 0x0001140901007387 */ /* 0x0001e20000100800 */
[----:B------:R-:W-:-:S03]  /*40a50*/  FSEL R7, R7, R152, P3 ;  /* 0x0000009807077208 */ /* 0x000fc60001800000 */
[----:B------:R1:W-:Y:S04]  /*40a60*/  STL [R1+0x110], R8 ;  /* 0x0001100801007387 */ /* 0x0003e80000100800 */
[----:B------:R2:W-:Y:S04]  /*40a70*/  STL [R1+0x10c], R7 ;  /* 0x00010c0701007387 */ /* 0x0005e80000100800 */
[----:B------:R-:W3:Y:S04]  /*40a80*/  LDL.LU R154, [R1+0x84] ;  /* 0x00008400019a7983 */ /* 0x000ee80000300800 */
[----:B------:R4:W-:Y:S01]  /*40a90*/  STL [R1+0x108], R6 ;  /* 0x0001080601007387 */ /* 0x0009e20000100800 */
[----:B0-----:R-:W-:-:S03]  /*40aa0*/  FMUL R9, R155, 0.25 ;  /* 0x3e8000009b097820 */ /* 0x001fc60000400000 */
[----:B------:R-:W3:Y:S04]  /*40ab0*/  LDL.LU R153, [R1+0x80] ;  /* 0x0000800001997983 */ /* 0x000ee80000300800 */
[----:B------:R0:W-:Y:S01]  /*40ac0*/  STL [R1+0x104], R5 ;  /* 0x0001040501007387 */ /* 0x0001e20000100800 */
[----:B-1----:R-:W-:Y:S01]  /*40ad0*/  FMUL R8, R21, 0.25 ;  /* 0x3e80000015087820 */ /* 0x002fe20000400000 */
[----:B------:R-:W-:Y:S02]  /*40ae0*/  FSEL R9, R9, R155, P3 ;  /* 0x0000009b09097208 */ /* 0x000fe40001800000 */
[----:B------:R-:W3:Y:S01]  /*40af0*/  LDL.LU R152, [R1+0x7c] ;  /* 0x00007c0001987983 */ /* 0x000ee20000300800 */
[----:B--2---:R-:W-:-:S03]  /*40b00*/  FMUL R7, R20, 0.25 ;  /* 0x3e80000014077820 */ /* 0x004fc60000400000 */
[----:B------:R-:W2:Y:S01]  /*40b10*/  LDL.LU R23, [R1+0x78] ;  /* 0x0000780001177983 */ /* 0x000ea20000300800 */
[----:B------:R-:W-:Y:S01]  /*40b20*/  FSEL R8, R8, R21, P3 ;  /* 0x0000001508087208 */ /* 0x000fe20001800000 */
[----:B----4-:R-:W-:Y:S01]  /*40b30*/  FMUL R6, R19, 0.25 ;  /* 0x3e80000013067820 */ /* 0x010fe20000400000 */
[----:B------:R-:W-:Y:S01]  /*40b40*/  FSEL R7, R7, R20, P2 ;  /* 0x0000001407077208 */ /* 0x000fe20001000000 */
[----:B------:R-:W4:Y:S01]  /*40b50*/  LDL.LU R22, [R1+0x74] ;  /* 0x0000740001167983 */ /* 0x000f220000300800 */
[----:B0-----:R-:W-:Y:S02]  /*40b60*/  FMUL R5, R18, 0.25 ;  /* 0x3e80000012057820 */ /* 0x001fe40000400000 */
[----:B------:R-:W-:Y:S01]  /*40b70*/  FSEL R6, R6, R19, P2 ;  /* 0x0000001306067208 */ /* 0x000fe20001000000 */
[----:B------:R0:W-:Y:S02]  /*40b80*/  STL [R1+0x100], R9 ;  /* 0x0001000901007387 */ /* 0x0001e40000100800 */
[----:B------:R-:W-:-:S02]  /*40b90*/  FSEL R5, R5, R18, P3 ;  /* 0x0000001205057208 */ /* 0x000fc40001800000 */
        /* <DEDUP_REMOVED lines=10> */
[----:B------:R-:W-:Y:S01]  /*40c40*/  FMUL R7, R15, 0.25 ;  /* 0x3e8000000f077820 */ /* 0x000fe20000400000 */
[----:B------:R-:W-:Y:S01]  /*40c50*/  FSEL R9, R9, R17, P3 ;  /* 0x0000001109097208 */ /* 0x000fe20001800000 */
[----:B------:R-:W-:Y:S01]  /*40c60*/  FMUL R6, R11, 0.25 ;  /* 0x3e8000000b067820 */ /* 0x000fe20000400000 */
[----:B------:R-:W-:Y:S01]  /*40c70*/  FSEL R8, R8, R16, P2 ;  /* 0x0000001008087208 */ /* 0x000fe20001000000 */
[----:B------:R-:W4:Y:S01]  /*40c80*/  LDL.LU R156, [R1+0x60] ;  /* 0x00006000019c7983 */ /* 0x000f220000300800 */
[----:B------:R-:W-:Y:S01]  /*40c90*/  FSEL R7, R7, R15, P2 ;  /* 0x0000000f07077208 */ /* 0x000fe20001000000 */
[----:B------:R-:W-:Y:S01]  /*40ca0*/  FMUL R5, R10, 0.25 ;  /* 0x3e8000000a057820 */ /* 0x000fe20000400000 */
        /* <DEDUP_REMOVED lines=8> */
[----:B------:R4:W-:Y:S04]  /*40d30*/  STL [R1+0xdc], R5 ;  /* 0x0000dc0501007387 */ /* 0x0009e80000100800 */
[----:B------:R-:W4:Y:S04]  /*40d40*/  LDL.LU R15, [R1+0x54] ;  /* 0x00005400010f7983 */ /* 0x000f280000300800 */
[----:B------:R-:W4:Y:S04]  /*40d50*/  LDL.LU R11, [R1+0x50] ;  /* 0x00005000010b7983 */ /* 0x000f280000300800 */
[----:B------:R-:W4:Y:S01]  /*40d60*/  LDL.LU R10, [R1+0x4c] ;  /* 0x00004c00010a7983 */ /* 0x000f220000300800 */
[----:B---3--:R-:W-:Y:S01]  /*40d70*/  FMUL R9, R154, 0.25 ;  /* 0x3e8000009a097820 */ /* 0x008fe20000400000 */
[----:B0-----:R-:W-:-:S04]  /*40d80*/  FMUL R8, R153, 0.25 ;  /* 0x3e80000099087820 */ /* 0x001fc80000400000 */
[----:B------:R-:W-:Y:S01]  /*40d90*/  FSEL R9, R9, R154, P2 ;  /* 0x0000009a09097208 */ /* 0x000fe20001000000 */
[----:B-1----:R-:W-:Y:S01]  /*40da0*/  FMUL R7, R152, 0.25 ;  /* 0x3e80000098077820 */ /* 0x002fe20000400000 */
[----:B------:R-:W-:Y:S01]  /*40db0*/  FSEL R8, R8, R153, P2 ;  /* 0x0000009908087208 */ /* 0x000fe20001000000 */
[----:B--2---:R-:W-:-:S03]  /*40dc0*/  FMUL R6, R23, 0.25 ;  /* 0x3e80000017067820 */ /* 0x004fc60000400000 */
[----:B------:R-:W-:Y:S01]  /*40dd0*/  FSEL R7, R7, R152, P3 ;  /* 0x0000009807077208 */ /* 0x000fe20001800000 */
[----:B----4-:R-:W-:Y:S01]  /*40de0*/  FMUL R5, R22, 0.25 ;  /* 0x3e80000016057820 */ /* 0x010fe20000400000 */
[----:B------:R-:W-:Y:S01]  /*40df0*/  FSEL R6, R6, R23, P3 ;  /* 0x0000001706067208 */ /* 0x000fe20001800000 */
[----:B------:R0:W-:Y:S03]  /*40e00*/  STL [R1+0xd8], R9 ;  /* 0x0000d80901007387 */ /* 0x0001e60000100800 */
[----:B------:R-:W-:Y:S01]  /*40e10*/  FSEL R5, R5, R22, P2 ;  /* 0x0000001605057208 */ /* 0x000fe20001000000 */
[----:B------:R1:W-:Y:S04]  /*40e20*/  STL [R1+0xd4], R8 ;  /* 0x0000d40801007387 */ /* 0x0003e80000100800 */
[----:B------:R2:W-:Y:S04]  /*40e30*/  STL [R1+0xd0], R7 ;  /* 0x0000d00701007387 */ /* 0x0005e80000100800 */
[----:B------:R-:W3:Y:S01]  /*40e40*/  LDL.LU R155, [R1+0x48] ;  /* 0x00004800019b7983 */ /* 0x000ee20000300800 */
[----:B0-----:R-:W-:-:S03]  /*40e50*/  FMUL R9, R21, 0.25 ;  /* 0x3e80000015097820 */ /* 0x001fc60000400000 */
[----:B------:R0:W-:Y:S04]  /*40e60*/  STL [R1+0xcc], R6 ;  /* 0x0000cc0601007387 */ /* 0x0001e80000100800 */
[----:B------:R-:W4:Y:S01]  /*40e70*/  LDL.LU R154, [R1+0x44] ;  /* 0x00004400019a7983 */ /* 0x000f220000300800 */
[----:B-1----:R-:W-:Y:S01]  /*40e80*/  FMUL R8, R20, 0.25 ;  /* 0x3e80000014087820 */ /* 0x002fe20000400000 */
[----:B------:R-:W-:Y:S02]  /*40e90*/  FSEL R9, R9, R21, P2 ;  /* 0x0000001509097208 */ /* 0x000fe40001000000 */
[----:B------:R1:W-:Y:S02]  /*40ea0*/  STL [R1+0xc8], R5 ;  /* 0x0000c80501007387 */ /* 0x0003e40000100800 */
[----:B------:R-:W-:-:S02]  /*40eb0*/  FSEL R8, R8, R20, P3 ;  /* 0x0000001408087208 */ /* 0x000fc40001800000 */
[----:B------:R-:W4:Y:S01]  /*40ec0*/  LDL.LU R153, [R1+0x40] ;  /* 0x0000400001997983 */ /* 0x000f220000300800 */
[----:B--2---:R-:W-:-:S03]  /*40ed0*/  FMUL R7, R19, 0.25 ;  /* 0x3e80000013077820 */ /* 0x004fc60000400000 */
[----:B------:R-:W2:Y:S01]  /*40ee0*/  LDL.LU R152, [R1+0x3c] ;  /* 0x00003c0001987983 */ /* 0x000ea20000300800 */
[----:B0-----:R-:W-:Y:S01]  /*40ef0*/  FMUL R6, R18, 0.25 ;  /* 0x3e80000012067820 */ /* 0x001fe20000400000 */
[----:B------:R-:W-:Y:S02]  /*40f00*/  FSEL R7, R7, R19, P3 ;  /* 0x0000001307077208 */ /* 0x000fe40001800000 */
[----:B------:R-:W2:Y:S02]  /*40f10*/  LDL.LU R23, [R1+0x38] ;  /* 0x0000380001177983 */ /* 0x000ea40000300800 */
[----:B------:R-:W-:Y:S02]  /*40f20*/  FSEL R6, R6, R18, P2 ;  /* 0x0000001206067208 */ /* 0x000fe40001000000 */
[----:B------:R0:W-:Y:S04]  /*40f30*/  STL [R1+0xc4], R9 ;  /* 0x0000c40901007387 */ /* 0x0001e80000100800 */
[----:B------:R0:W-:Y:S04]  /*40f40*/  STL [R1+0xc0], R8 ;  /* 0x0000c00801007387 */ /* 0x0001e80000100800 */
[----:B------:R-:W2:Y:S01]  /*40f50*/  LDL.LU R22, [R1+0x34] ;  /* 0x0000340001167983 */ /* 0x000ea20000300800 */
[----:B-1----:R-:W-:-:S03]  /*40f60*/  FMUL R5, R156, 0.25 ;  /* 0x3e8000009c057820 */ /* 0x002fc60000400000 */
[----:B------:R1:W-:Y:S04]  /*40f70*/  STL [R1+0xbc], R7 ;  /* 0x0000bc0701007387 */ /* 0x0003e80000100800 */
[----:B------:R-:W2:Y:S04]  /*40f80*/  LDL.LU R21, [R1+0x30] ;  /* 0x0000300001157983 */ /* 0x000ea80000300800 */
[----:B------:R1:W-:Y:S04]  /*40f90*/  STL [R1+0xb8], R6 ;  /* 0x0000b80601007387 */ /* 0x0003e80000100800 */
[----:B------:R-:W2:Y:S01]  /*40fa0*/  LDL.LU R20, [R1+0x2c] ;  /* 0x00002c0001147983 */ /* 0x000ea20000300800 */
[----:B------:R-:W-:-:S03]  /*40fb0*/  FSEL R5, R5, R156, P2 ;  /* 0x0000009c05057208 */ /* 0x000fc60001000000 */
[----:B------:R-:W2:Y:S01]  /*40fc0*/  LDL.LU R19, [R1+0x28] ;  /* 0x0000280001137983 */ /* 0x000ea20000300800 */
[----:B0-----:R-:W-:Y:S01]  /*40fd0*/  FMUL R9, R17, 0.25 ;  /* 0x3e80000011097820 */ /* 0x001fe20000400000 */
[----:B------:R-:W-:Y:S02]  /*40fe0*/  FMUL R8, R16, 0.25 ;  /* 0x3e80000010087820 */ /* 0x000fe40000400000 */
[----:B------:R-:W2:Y:S01]  /*40ff0*/  LDL.LU R18, [R1+0x24] ;  /* 0x0000240001127983 */ /* 0x000ea20000300800 */
[----:B-1----:R-:W-:Y:S01]  /*41000*/  FMUL R7, R15, 0.25 ;  /* 0x3e8000000f077820 */ /* 0x002fe20000400000 */
[----:B------:R-:W-:Y:S02]  /*41010*/  FSEL R9, R9, R17, P3 ;  /* 0x0000001109097208 */ /* 0x000fe40001800000 */
[----:B------:R0:W-:Y:S01]  /*41020*/  STL [R1+0xb4], R5 ;  /* 0x0000b40501007387 */ /* 0x0001e20000100800 */
[----:B------:R-:W-:Y:S01]  /*41030*/  FMUL R6, R11, 0.25 ;  /* 0x3e8000000b067820 */ /* 0x000fe20000400000 */
[----:B------:R-:W-:-:S02]  /*41040*/  FSEL R8, R8, R16, P3 ;  /* 0x0000001008087208 */ /* 0x000fc40001800000 */
[----:B------:R-:W-:Y:S01]  /*41050*/  FSEL R7, R7, R15, P2 ;  /* 0x0000000f07077208 */ /* 0x000fe20001000000 */
[----:B------:R3:W-:Y:S01]  /*41060*/  STL [R1+0xb0], R9 ;  /* 0x0000b00901007387 */ /* 0x0007e20000100800 */
[----:B------:R-:W-:Y:S01]  /*41070*/  FSEL R6, R6, R11, P2 ;  /* 0x0000000b06067208 */ /* 0x000fe20001000000 */
[----:B0-----:R-:W-:Y:S02]  /*41080*/  FMUL R5, R10, 0.25 ;  /* 0x3e8000000a057820 */ /* 0x001fe40000400000 */
[----:B------:R4:W-:Y:S03]  /*41090*/  STL [R1+0xac], R8 ;  /* 0x0000ac0801007387 */ /* 0x0009e60000100800 */
[----:B------:R-:W-:Y:S01]  /*410a0*/  FSEL R5, R5, R10, P3 ;  /* 0x0000000a05057208 */ /* 0x000fe20001800000 */
[----:B------:R0:W-:Y:S04]  /*410b0*/  STL [R1+0xa8], R7 ;  /* 0x0000a80701007387 */ /* 0x0001e80000100800 */
[----:B------:R-:W2:Y:S04]  /*410c0*/  LDL.LU R17, [R1+0x20] ;  /* 0x0000200001117983 */ /* 0x000ea80000300800 */
[----:B------:R2:W-:Y:S04]  /*410d0*/  STL [R1+0xa4], R6 ;  /* 0x0000a40601007387 */ /* 0x0005e80000100800 */
[----:B------:R-:W2:Y:S04]  /*410e0*/  LDL.LU R16, [R1+0x1c] ;  /* 0x00001c0001107983 */ /* 0x000ea80000300800 */
[----:B------:R1:W-:Y:S04]  /*410f0*/  STL [R1+0xa0], R5 ;  /* 0x0000a00501007387 */ /* 0x0003e80000100800 */
[----:B------:R-:W2:Y:S04]  /*41100*/  LDL.LU R15, [R1+0x18] ;  /* 0x00001800010f7983 */ /* 0x000ea80000300800 */
[----:B------:R-:W2:Y:S04]  /*41110*/  LDL.LU R11, [R1+0x14] ;  /* 0x00001400010b7983 */ /* 0x000ea80000300800 */
[----:B------:R-:W2:Y:S01]  /*41120*/  LDL.LU R10, [R1+0x10] ;  /* 0x00001000010a7983 */ /* 0x000ea20000300800 */
[----:B---3--:R-:W-:Y:S01]  /*41130*/  FMUL R9, R155, 0.25 ;  /* 0x3e8000009b097820 */ /* 0x008fe20000400000 */
[----:B----4-:R-:W-:-:S04]  /*41140*/  FMUL R8, R154, 0.25 ;  /* 0x3e8000009a087820 */ /* 0x010fc80000400000 */
[----:B------:R-:W-:Y:S02]  /*41150*/  FSEL R9, R9, R155, P3 ;  /* 0x0000009b09097208 */ /* 0x000fe40001800000 */
[----:B------:R-:W-:Y:S01]  /*41160*/  FSEL R8, R8, R154, P2 ;  /* 0x0000009a08087208 */ /* 0x000fe20001000000 */
[----:B0-----:R-:W-:Y:S01]  /*41170*/  FMUL R7, R153, 0.25 ;  /* 0x3e80000099077820 */ /* 0x001fe20000400000 */
[----:B--2---:R-:W-:-:S04]  /*41180*/  FMUL R6, R152, 0.25 ;  /* 0x3e80000098067820 */ /* 0x004fc80000400000 */
[----:B------:R-:W-:Y:S01]  /*41190*/  FSEL R7, R7, R153, P2 ;  /* 0x0000009907077208 */ /* 0x000fe20001000000 */
[----:B------:R0:W-:Y:S01]  /*411a0*/  STL [R1+0x9c], R9 ;  /* 0x00009c0901007387 */ /* 0x0001e20000100800 */
[----:B-1----:R-:W-:Y:S01]  /*411b0*/  FMUL R5, R23, 0.25 ;  /* 0x3e80000017057820 */ /* 0x002fe20000400000 */
[----:B------:R-:W-:Y:S02]  /*411c0*/  FSEL R6, R6, R152, P3 ;  /* 0x0000009806067208 */ /* 0x000fe40001800000 */
[----:B------:R1:W-:Y:S04]  /*411d0*/  STL [R1+0x98], R8 ;  /* 0x0000980801007387 */ /* 0x0003e80000100800 */
[----:B------:R2:W-:Y:S01]  /*411e0*/  STL [R1+0x94], R7 ;  /* 0x0000940701007387 */ /* 0x0005e20000100800 */
[----:B------:R-:W-:Y:S01]  /*411f0*/  FSEL R5, R5, R23, P3 ;  /* 0x0000001705057208 */ /* 0x000fe20001800000 */
[----:B0-----:R-:W-:-:S02]  /*41200*/  FMUL R9, R22, 0.25 ;  /* 0x3e80000016097820 */ /* 0x001fc40000400000 */
[----:B------:R0:W-:Y:S01]  /*41210*/  STL [R1+0x90], R6 ;  /* 0x0000900601007387 */ /* 0x0001e20000100800 */
[----:B-1----:R-:W-:Y:S02]  /*41220*/  FMUL R8, R21, 0.25 ;  /* 0x3e80000015087820 */ /* 0x002fe40000400000 */
[----:B------:R-:W-:Y:S01]  /*41230*/  FSEL R9, R9, R22, P2 ;  /* 0x0000001609097208 */ /* 0x000fe20001000000 */
[----:B------:R1:W-:Y:S02]  /*41240*/  STL [R1+0x8c], R5 ;  /* 0x00008c0501007387 */ /* 0x0003e40000100800 */
[----:B------:R-:W-:Y:S01]  /*41250*/  FSEL R8, R8, R21, P2 ;  /* 0x0000001508087208 */ /* 0x000fe20001000000 */
[----:B--2---:R-:W-:Y:S01]  /*41260*/  FMUL R7, R20, 0.25 ;  /* 0x3e80000014077820 */ /* 0x004fe20000400000 */
[----:B0-----:R-:W-:-:S04]  /*41270*/  FMUL R6, R19, 0.25 ;  /* 0x3e80000013067820 */ /* 0x001fc80000400000 */
[----:B------:R-:W-:Y:S01]  /*41280*/  FSEL R7, R7, R20, P3 ;  /* 0x0000001407077208 */ /* 0x000fe20001800000 */
[----:B------:R0:W-:Y:S01]  /*41290*/  STL [R1+0x88], R9 ;  /* 0x0000880901007387 */ /* 0x0001e20000100800 */
[----:B------:R-:W-:-:S03]  /*412a0*/  FSEL R6, R6, R19, P3 ;  /* 0x0000001306067208 */ /* 0x000fc60001800000 */
[----:B------:R2:W-:Y:S04]  /*412b0*/  STL [R1+0x84], R8 ;  /* 0x0000840801007387 */ /* 0x0005e80000100800 */
[----:B------:R-:W3:Y:S01]  /*412c0*/  LDL.LU R158, [R1+0xc] ;  /* 0x00000c00019e7983 */ /* 0x000ee20000300800 */
[----:B-1----:R-:W-:-:S03]  /*412d0*/  FMUL R5, R18, 0.25 ;  /* 0x3e80000012057820 */ /* 0x002fc60000400000 */
[----:B------:R1:W-:Y:S04]  /*412e0*/  STL [R1+0x80], R7 ;  /* 0x0000800701007387 */ /* 0x0003e80000100800 */
[----:B------:R-:W4:Y:S04]  /*412f0*/  LDL.LU R157, [R1+0x4] ;  /* 0x00000400019d7983 */ /* 0x000f280000300800 */
[----:B------:R1:W-:Y:S04]  /*41300*/  STL [R1+0x7c], R6 ;  /* 0x00007c0601007387 */ /* 0x0003e80000100800 */
[----:B------:R-:W4:Y:S04]  /*41310*/  LDL.LU R156, [R1+0x3fc] ;  /* 0x0003fc00019c7983 */ /* 0x000f280000300800 */
[----:B------:R-:W4:Y:S01]  /*41320*/  LDL.LU R155, [R1+0x3f8] ;  /* 0x0003f800019b7983 */ /* 0x000f220000300800 */
[----:B------:R-:W-:-:S03]  /*41330*/  FSEL R5, R5, R18, P2 ;  /* 0x0000001205057208 */ /* 0x000fc60001000000 */
[----:B------:R-:W4:Y:S01]  /*41340*/  LDL.LU R154, [R1+0x3f4] ;  /* 0x0003f400019a7983 */ /* 0x000f220000300800 */
[----:B0-----:R-:W-:Y:S01]  /*41350*/  FMUL R9, R17, 0.25 ;  /* 0x3e80000011097820 */ /* 0x001fe20000400000 */
[----:B--2---:R-:W-:Y:S02]  /*41360*/  FMUL R8, R16, 0.25 ;  /* 0x3e80000010087820 */ /* 0x004fe40000400000 */
[----:B------:R-:W2:Y:S02]  /*41370*/  LDL.LU R153, [R1+0x3f0] ;  /* 0x0003f00001997983 */ /* 0x000ea40000300800 */
[----:B------:R-:W-:Y:S02]  /*41380*/  FSEL R9, R9, R17, P2 ;  /* 0x0000001109097208 */ /* 0x000fe40001000000 */
[----:B------:R-:W2:Y:S01]  /*41390*/  LDL.LU R152, [R1+0x3ec] ;  /* 0x0003ec0001987983 */ /* 0x000ea20000300800 */
[----:B-1----:R-:W-:-:S03]  /*413a0*/  FMUL R7, R15, 0.25 ;  /* 0x3e8000000f077820 */ /* 0x002fc60000400000 */
[----:B------:R0:W-:Y:S01]  /*413b0*/  STL [R1+0x74], R5 ;  /* 0x0000740501007387 */ /* 0x0001e20000100800 */
[----:B------:R-:W-:Y:S01]  /*413c0*/  FSEL R8, R8, R16, P3 ;  /* 0x0000001008087208 */ /* 0x000fe20001800000 */
[----:B------:R-:W-:Y:S02]  /*413d0*/  FMUL R6, R11, 0.25 ;  /* 0x3e8000000b067820 */ /* 0x000fe40000400000 */
[----:B------:R-:W2:Y:S01]  /*413e0*/  LDL.LU R23, [R1+0x3e8] ;  /* 0x0003e80001177983 */ /* 0x000ea20000300800 */
[----:B------:R-:W-:-:S03]  /*413f0*/  FSEL R7, R7, R15, P3 ;  /* 0x0000000f07077208 */ /* 0x000fc60001800000 */
[----:B------:R-:W2:Y:S01]  /*41400*/  LDL.LU R22, [R1+0x3e4] ;  /* 0x0003e40001167983 */ /* 0x000ea20000300800 */
[----:B------:R-:W-:-:S03]  /*41410*/  FSEL R6, R6, R11, P2 ;  /* 0x0000000b06067208 */ /* 0x000fc60001000000 */
[----:B------:R-:W2:Y:S04]  /*41420*/  LDL.LU R21, [R1+0x3e0] ;  /* 0x0003e00001157983 */ /* 0x000ea80000300800 */
[----:B------:R3:W-:Y:S04]  /*41430*/  STL [R1+0x6c], R9 ;  /* 0x00006c0901007387 */ /* 0x0007e80000100800 */
[----:B------:R4:W-:Y:S04]  /*41440*/  STL [R1+0x68], R8 ;  /* 0x0000680801007387 */ /* 0x0009e80000100800 */
[----:B------:R-:W2:Y:S04]  /*41450*/  LDL.LU R20, [R1+0x3dc] ;  /* 0x0003dc0001147983 */ /* 0x000ea80000300800 */
[----:B------:R1:W-:Y:S04]  /*41460*/  STL [R1+0x64], R7 ;  /* 0x0000640701007387 */ /* 0x0003e80000100800 */
[----:B------:R-:W2:Y:S04]  /*41470*/  LDL.LU R19, [R1+0x3d8] ;  /* 0x0003d80001137983 */ /* 0x000ea80000300800 */
[----:B------:R1:W-:Y:S01]  /*41480*/  STL [R1+0x60], R6 ;  /* 0x0000600601007387 */ /* 0x0003e20000100800 */
[----:B0-----:R-:W-:-:S03]  /*41490*/  FMUL R5, R10, 0.25 ;  /* 0x3e8000000a057820 */ /* 0x001fc60000400000 */
[----:B------:R-:W2:Y:S04]  /*414a0*/  LDL.LU R18, [R1+0x3d4] ;  /* 0x0003d40001127983 */ /* 0x000ea80000300800 */
[----:B------:R-:W2:Y:S04]  /*414b0*/  LDL.LU R17, [R1+0x3d0] ;  /* 0x0003d00001117983 */ /* 0x000ea80000300800 */
[----:B------:R-:W2:Y:S01]  /*414c0*/  LDL.LU R16, [R1+0x3cc] ;  /* 0x0003cc0001107983 */ /* 0x000ea20000300800 */
[----:B------:R-:W-:-:S03]  /*414d0*/  FSEL R5, R5, R10, P2 ;  /* 0x0000000a05057208 */ /* 0x000fc60001000000 */
[----:B------:R-:W2:Y:S04]  /*414e0*/  LDL.LU R15, [R1+0x3c8] ;  /* 0x0003c800010f7983 */ /* 0x000ea80000300800 */
[----:B------:R-:W2:Y:S04]  /*414f0*/  LDL.LU R11, [R1+0x3c4] ;  /* 0x0003c400010b7983 */ /* 0x000ea80000300800 */
[----:B------:R0:W-:Y:S04]  /*41500*/  STL [R1+0x5c], R5 ;  /* 0x00005c0501007387 */ /* 0x0001e80000100800 */
[----:B------:R-:W2:Y:S04]  /*41510*/  LDL.LU R10, [R1+0x3c0] ;  /* 0x0003c000010a7983 */ /* 0x000ea80000300800 */
[----:B------:R-:W2:Y:S04]  /*41520*/  LDL.LU R252, [R1+0x3bc] ;  /* 0x0003bc0001fc7983 */ /* 0x000ea80000300800 */
[----:B------:R-:W2:Y:S01]  /*41530*/  LDL.LU R12, [R1+0x3b8] ;  /* 0x0003b800010c7983 */ /* 0x000ea20000300800 */
[----:B---3--:R-:W-:Y:S01]  /*41540*/  FMUL R9, R158, 0.25 ;  /* 0x3e8000009e097820 */ /* 0x008fe20000400000 */
[----:B----4-:R-:W-:-:S04]  /*41550*/  FMUL R8, R157, 0.25 ;  /* 0x3e8000009d087820 */ /* 0x010fc80000400000 */
[----:B------:R-:W-:Y:S01]  /*41560*/  FSEL R9, R9, R158, P3 ;  /* 0x0000009e09097208 */ /* 0x000fe20001800000 */
[----:B-1----:R-:W-:Y:S01]  /*41570*/  FMUL R7, R156, 0.25 ;  /* 0x3e8000009c077820 */ /* 0x002fe20000400000 */
[----:B------:R-:W-:Y:S01]  /*41580*/  FSEL R8, R8, R157, P2 ;  /* 0x0000009d08087208 */ /* 0x000fe20001000000 */
[----:B------:R-:W-:-:S03]  /*41590*/  FMUL R6, R155, 0.25 ;  /* 0x3e8000009b067820 */ /* 0x000fc60000400000 */
[----:B------:R-:W-:Y:S01]  /*415a0*/  FSEL R7, R7, R156, P0 ;  /* 0x0000009c07077208 */ /* 0x000fe20000000000 */
[----:B0-----:R-:W-:Y:S01]  /*415b0*/  FMUL R5, R154, 0.25 ;  /* 0x3e8000009a057820 */ /* 0x001fe20000400000 */
[----:B------:R-:W-:Y:S01]  /*415c0*/  FSEL R6, R6, R155, P0 ;  /* 0x0000009b06067208 */ /* 0x000fe20000000000 */
[----:B------:R2:W-:Y:S03]  /*415d0*/  STL [R1+0x4c], R9 ;  /* 0x00004c0901007387 */ /* 0x0005e60000100800 */
[----:B------:R-:W-:Y:S01]  /*415e0*/  FSEL R5, R5, R154, P1 ;  /* 0x0000009a05057208 */ /* 0x000fe20000800000 */
[----:B------:R0:W-:Y:S04]  /*415f0*/  STL [R1+0x50], R8 ;  /* 0x0000500801007387 */ /* 0x0001e80000100800 */
[----:B------:R1:W-:Y:S01]  /*41600*/  STL [R1+0x48], R7 ;  /* 0x0000480701007387 */ /* 0x0003e20000100800 */
[----:B--2---:R-:W-:-:S03]  /*41610*/  FMUL R9, R153, 0.25 ;  /* 0x3e80000099097820 */ /* 0x004fc60000400000 */
[----:B------:R2:W-:Y:S01]  /*41620*/  STL [R1+0x44], R6 ;  /* 0x0000440601007387 */ /* 0x0005e20000100800 */
[----:B0-----:R-:W-:Y:S01]  /*41630*/  FMUL R8, R152, 0.25 ;  /* 0x3e80000098087820 */ /* 0x001fe20000400000 */
[----:B------:R-:W-:Y:S02]  /*41640*/  FSEL R9, R9, R153, P1 ;  /* 0x0000009909097208 */ /* 0x000fe40000800000 */
[----:B------:R0:W-:Y:S01]  /*41650*/  STL [R1+0x78], R5 ;  /* 0x0000780501007387 */ /* 0x0001e20000100800 */
[----:B-1----:R-:W-:Y:S01]  /*41660*/  FMUL R7, R23, 0.25 ;  /* 0x3e80000017077820 */ /* 0x002fe20000400000 */
[----:B------:R-:W-:Y:S01]  /*41670*/  FSEL R8, R8, R152, P0 ;  /* 0x0000009808087208 */ /* 0x000fe20000000000 */
[----:B--2---:R-:W-:-:S03]  /*41680*/  FMUL R6, R22, 0.25 ;  /* 0x3e80000016067820 */ /* 0x004fc60000400000 */
[----:B------:R-:W-:Y:S01]  /*41690*/  FSEL R7, R7, R23, P0 ;  /* 0x0000001707077208 */ /* 0x000fe20000000000 */
[----:B0-----:R-:W-:Y:S01]  /*416a0*/  FMUL R5, R21, 0.25 ;  /* 0x3e80000015057820 */ /* 0x001fe20000400000 */
[----:B------:R-:W-:Y:S01]  /*416b0*/  FSEL R6, R6, R22, P1 ;  /* 0x0000001606067208 */ /* 0x000fe20000800000 */
[----:B------:R0:W-:Y:S03]  /*416c0*/  STL [R1+0x70], R9 ;  /* 0x0000700901007387 */ /* 0x0001e60000100800 */
[----:B------:R-:W-:Y:S01]  /*416d0*/  FSEL R5, R5, R21, P1 ;  /* 0x0000001505057208 */ /* 0x000fe20000800000 */
[----:B------:R1:W-:Y:S04]  /*416e0*/  STL [R1+0x40], R8 ;  /* 0x0000400801007387 */ /* 0x0003e80000100800 */
[----:B------:R2:W-:Y:S01]  /*416f0*/  STL [R1+0x38], R7 ;  /* 0x0000380701007387 */ /* 0x0005e20000100800 */
[----:B0-----:R-:W-:-:S03]  /*41700*/  FMUL R9, R20, 0.25 ;  /* 0x3e80000014097820 */ /* 0x001fc60000400000 */
[----:B------:R0:W-:Y:S01]  /*41710*/  STL [R1+0x58], R6 ;  /* 0x0000580601007387 */ /* 0x0001e20000100800 */
[----:B-1----:R-:W-:Y:S01]  /*41720*/  FMUL R8, R19, 0.25 ;  /* 0x3e80000013087820 */ /* 0x002fe20000400000 */
[----:B------:R-:W-:Y:S02]  /*41730*/  FSEL R9, R9, R20, P0 ;  /* 0x0000001409097208 */ /* 0x000fe40000000000 */
[----:B------:R1:W-:Y:S01]  /*41740*/  STL [R1+0x54], R5 ;  /* 0x0000540501007387 */ /* 0x0003e20000100800 */
[----:B--2---:R-:W-:Y:S01]  /*41750*/  FMUL R7, R18, 0.25 ;  /* 0x3e80000012077820 */ /* 0x004fe20000400000 */
[----:B------:R-:W-:Y:S01]  /*41760*/  FSEL R8, R8, R19, P0 ;  /* 0x0000001308087208 */ /* 0x000fe20000000000 */
[----:B0-----:R-:W-:-:S03]  /*41770*/  FMUL R6, R17, 0.25 ;  /* 0x3e80000011067820 */ /* 0x001fc60000400000 */
[----:B------:R-:W-:Y:S01]  /*41780*/  FSEL R7, R7, R18, P1 ;  /* 0x0000001207077208 */ /* 0x000fe20000800000 */
[----:B-1----:R-:W-:Y:S01]  /*41790*/  FMUL R5, R16, 0.25 ;  /* 0x3e80000010057820 */ /* 0x002fe20000400000 */
[----:B------:R-:W-:Y:S01]  /*417a0*/  FSEL R6, R6, R17, P1 ;  /* 0x0000001106067208 */ /* 0x000fe20000800000 */
[----:B------:R-:W-:Y:S03]  /*417b0*/  STL [R1+0x30], R9 ;  /* 0x0000300901007387 */ /* 0x000fe60000100800 */
[----:B------:R-:W-:Y:S01]  /*417c0*/  FSEL R5, R5, R16, P0 ;  /* 0x0000001005057208 */ /* 0x000fe20000000000 */
[----:B------:R-:W-:Y:S01]  /*417d0*/  STL [R1+0x2c], R8 ;  /* 0x00002c0801007387 */ /* 0x000fe20000100800 */
[----:B------:R-:W-:-:S03]  /*417e0*/  FMUL R251, R15, 0.25 ;  /* 0x3e8000000ffb7820 */ /* 0x000fc60000400000 */
[----:B------:R-:W-:Y:S04]  /*417f0*/  STL [R1+0x3c], R7 ;  /* 0x00003c0701007387 */ /* 0x000fe80000100800 */
[----:B------:R0:W-:Y:S01]  /*41800*/  STL [R1+0x34], R6 ;  /* 0x0000340601007387 */ /* 0x0001e20000100800 */
[----:B------:R-:W-:-:S03]  /*41810*/  FSEL R251, R251, R15, P0 ;  /* 0x0000000ffbfb7208 */ /* 0x000fc60000000000 */
[----:B------:R1:W-:Y:S01]  /*41820*/  STL [R1+0x20], R5 ;  /* 0x0000200501007387 */ /* 0x0003e20000100800 */
[----:B0-----:R-:W-:Y:S01]  /*41830*/  FMUL R6, R11, 0.25 ;  /* 0x3e8000000b067820 */ /* 0x001fe20000400000 */
[----:B-1----:R-:W-:-:S04]  /*41840*/  FMUL R5, R10, 0.25 ;  /* 0x3e8000000a057820 */ /* 0x002fc80000400000 */
[----:B------:R-:W-:Y:S01]  /*41850*/  FSEL R6, R6, R11, P1 ;  /* 0x0000000b06067208 */ /* 0x000fe20000800000 */
[----:B------:R-:W-:Y:S01]  /*41860*/  STL [R1+0x1f5c], R251 ;  /* 0x001f5cfb01007387 */ /* 0x000fe20000100800 */
[----:B------:R-:W-:-:S03]  /*41870*/  FSEL R5, R5, R10, P1 ;  /* 0x0000000a05057208 */ /* 0x000fc60000800000 */
[----:B------:R-:W2:Y:S04]  /*41880*/  LDL.LU R14, [R1+0x3b4] ;  /* 0x0003b400010e7983 */ /* 0x000ea80000300800 */
[----:B------:R-:W-:Y:S04]  /*41890*/  STL [R1+0x28], R6 ;  /* 0x0000280601007387 */ /* 0x000fe80000100800 */
[----:B------:R-:W3:Y:S04]  /*418a0*/  LDL.LU R13, [R1+0x3b0] ;  /* 0x0003b000010d7983 */ /* 0x000ee80000300800 */
[----:B------:R2:W-:Y:S04]  /*418b0*/  STL [R1+0x24], R5 ;  /* 0x0000240501007387 */ /* 0x0005e80000100800 */
[----:B------:R-:W4:Y:S04]  /*418c0*/  LDL.LU R248, [R1+0x3ac] ;  /* 0x0003ac0001f87983 */ /* 0x000f280000300800 */
[----:B------:R-:W3:Y:S04]  /*418d0*/  LDL.LU R11, [R1+0x3a8] ;  /* 0x0003a800010b7983 */ /* 0x000ee80000300800 */
[----:B------:R-:W2:Y:S04]  /*418e0*/  LDL.LU R10, [R1+0x3a4] ;  /* 0x0003a400010a7983 */ /* 0x000ea80000300800 */
        /* <DEDUP_REMOVED lines=105> */
[----:B--2---:R-:W-:Y:S01]  /*41f80*/  FMUL R9, R10, 0.25 ;  /* 0x3e8000000a097820 */ /* 0x004fe20000400000 */
[----:B------:R-:W-:Y:S01]  /*41f90*/  FMUL R250, R252, 0.25 ;  /* 0x3e800000fcfa7820 */ /* 0x000fe20000400000 */
[----:B------:R-:W-:Y:S01]  /*41fa0*/  FMUL R5, R14, 0.25 ;  /* 0x3e8000000e057820 */ /* 0x000fe20000400000 */
[----:B---3--:R-:W-:Y:S01]  /*41fb0*/  FMUL R8, R11, 0.25 ;  /* 0x3e8000000b087820 */ /* 0x008fe20000400000 */
[----:B------:R-:W-:Y:S01]  /*41fc0*/  FMUL R249, R12, 0.25 ;  /* 0x3e8000000cf97820 */ /* 0x000fe20000400000 */
[----:B------:R-:W-:Y:S01]  /*41fd0*/  FMUL R6, R13, 0.25 ;  /* 0x3e8000000d067820 */ /* 0x000fe20000400000 */
[----:B----4-:R-:W-:Y:S01]  /*41fe0*/  FMUL R7, R248, 0.25 ;  /* 0x3e800000f8077820 */ /* 0x010fe20000400000 */
[----:B------:R-:W-:Y:S01]  /*41ff0*/  FSEL R9, R9, R10, P1 ;  /* 0x0000000a09097208 */ /* 0x000fe20000800000 */
[----:B------:R-:W-:Y:S01]  /*42000*/  FMUL R10, R19, 0.25 ;  /* 0x3e800000130a7820 */ /* 0x000fe20000400000 */
[----:B------:R-:W-:-:S02]  /*42010*/  FSEL R250, R250, R252, P0 ;  /* 0x000000fcfafa7208 */ /* 0x000fc40000000000 */
[----:B------:R-:W-:Y:S01]  /*42020*/  FSEL R5, R5, R14, P1 ;  /* 0x0000000e05057208 */ /* 0x000fe20000800000 */
[----:B------:R-:W-:Y:S01]  /*42030*/  FMUL R14, R15, 0.25 ;  /* 0x3e8000000f0e7820 */ /* 0x000fe20000400000 */
[----:B------:R-:W-:Y:S01]  /*42040*/  FSEL R8, R8, R11, P0 ;  /* 0x0000000b08087208 */ /* 0x000fe20000000000 */
[----:B------:R-:W-:Y:S01]  /*42050*/  FMUL R11, R18, 0.25 ;  /* 0x3e800000120b7820 */ /* 0x000fe20000400000 */
[----:B------:R-:W-:Y:S01]  /*42060*/  FSEL R249, R249, R12, P0 ;  /* 0x0000000cf9f97208 */ /* 0x000fe20000000000 */
[----:B------:R-:W-:Y:S01]  /*42070*/  FMUL R12, R17, 0.25 ;  /* 0x3e800000110c7820 */ /* 0x000fe20000400000 */
[----:B------:R-:W-:Y:S01]  /*42080*/  FSEL R6, R6, R13, P1 ;  /* 0x0000000d06067208 */ /* 0x000fe20000800000 */
[----:B------:R-:W-:Y:S01]  /*42090*/  FMUL R13, R16, 0.25 ;  /* 0x3e800000100d7820 */ /* 0x000fe20000400000 */
[----:B------:R-:W-:Y:S01]  /*420a0*/  FSEL R7, R7, R248, P0 ;  /* 0x000000f807077208 */ /* 0x000fe20000000000 */
[----:B------:R-:W-:Y:S01]  /*420b0*/  STL [R1+0x1f60], R250 ;  /* 0x001f60fa01007387 */ /* 0x000fe20000100800 */
        /* <DEDUP_REMOVED lines=10> */
[----:B------:R-:W-:Y:S01]  /*42160*/  FMUL R16, R23, 0.25 ;  /* 0x3e80000017107820 */ /* 0x000fe20000400000 */
[----:B------:R-:W-:Y:S01]  /*42170*/  STL [R1+0x1f4c], R6 ;  /* 0x001f4c0601007387 */ /* 0x000fe20000100800 */
[----:B------:R-:W-:Y:S01]  /*42180*/  FMUL R17, R22, 0.25 ;  /* 0x3e80000016117820 */ /* 0x000fe20000400000 */
[----:B------:R-:W-:-:S02]  /*42190*/  FSEL R19, R19, R20, P0 ;  /* 0x0000001413137208 */ /* 0x000fc40000000000 */
[----:B------:R-:W-:Y:S01]  /*421a0*/  STL [R1+0x1f68], R7 ;  /* 0x001f680701007387 */ /* 0x000fe20000100800 */
[----:B------:R-:W-:Y:S01]  /*421b0*/  FSEL R15, R15, R247, P0 ;  /* 0x000000f70f0f7208 */ /* 0x000fe20000000000 */
[----:B------:R-:W-:Y:S02]  /*421c0*/  FMUL R20, R246, 0.25 ;  /* 0x3e800000f6147820 */ /* 0x000fe40000400000 */
[----:B------:R-:W-:Y:S01]  /*421d0*/  STL [R1+0x1f6c], R8 ;  /* 0x001f6c0801007387 */ /* 0x000fe20000100800 */
[----:B------:R-:W-:Y:S01]  /*421e0*/  FSEL R18, R18, R21, P1 ;  /* 0x0000001512127208 */ /* 0x000fe20000800000 */
[----:B------:R-:W-:Y:S02]  /*421f0*/  FMUL R21, R245, 0.25 ;  /* 0x3e800000f5157820 */ /* 0x000fe40000400000 */
[----:B------:R-:W-:Y:S01]  /*42200*/  STL [R1+0x1f50], R9 ;  /* 0x001f500901007387 */ /* 0x000fe20000100800 */
[----:B------:R-:W-:Y:S02]  /*42210*/  FSEL R16, R16, R23, P0 ;  /* 0x0000001710107208 */ /* 0x000fe40000000000 */
[----:B------:R-:W-:Y:S01]  /*42220*/  FSEL R17, R17, R22, P1 ;  /* 0x0000001611117208 */ /* 0x000fe20000800000 */
[----:B------:R-:W-:Y:S01]  /*42230*/  STL [R1+0x1f54], R10 ;  /* 0x001f540a01007387 */ /* 0x000fe20000100800 */
[----:B------:R-:W-:Y:S01]  /*42240*/  FMUL R22, R244, 0.25 ;  /* 0x3e800000f4167820 */ /* 0x000fe20000400000 */
[----:B------:R-:W-:-:S02]  /*42250*/  FMUL R23, R243, 0.25 ;  /* 0x3e800000f3177820 */ /* 0x000fc40000400000 */
[----:B------:R-:W-:Y:S01]  /*42260*/  STL [R1+0x1f70], R11 ;  /* 0x001f700b01007387 */ /* 0x000fe20000100800 */
[----:B------:R-:W-:-:S03]  /*42270*/  FMUL R24, R242, 0.25 ;  /* 0x3e800000f2187820 */ /* 0x000fc60000400000 */
[----:B------:R0:W-:Y:S01]  /*42280*/  STL [R1+0x1f74], R12 ;  /* 0x001f740c01007387 */ /* 0x0001e20000100800 */
[----:B------:R-:W-:Y:S01]  /*42290*/  FSEL R20, R20, R246, P0 ;  /* 0x000000f614147208 */ /* 0x000fe20000000000 */
[----:B------:R-:W-:Y:S02]  /*422a0*/  FMUL R25, R241, 0.25 ;  /* 0x3e800000f1197820 */ /* 0x000fe40000400000 */
[----:B------:R-:W-:Y:S01]  /*422b0*/  STL [R1+0x1f58], R13 ;  /* 0x001f580d01007387 */ /* 0x000fe20000100800 */
[----:B------:R-:W-:Y:S01]  /*422c0*/  FSEL R21, R21, R245, P1 ;  /* 0x000000f515157208 */ /* 0x000fe20000800000 */
[----:B------:R-:W-:Y:S02]  /*422d0*/  FMUL R26, R240, 0.25 ;  /* 0x3e800000f01a7820 */ /* 0x000fe40000400000 */
[----:B------:R-:W-:Y:S01]  /*422e0*/  STL [R1+0x1f78], R14 ;  /* 0x001f780e01007387 */ /* 0x000fe20000100800 */
[----:B------:R-:W-:Y:S01]  /*422f0*/  FSEL R22, R22, R244, P1 ;  /* 0x000000f416167208 */ /* 0x000fe20000800000 */
[----:B------:R-:W-:-:S02]  /*42300*/  FMUL R27, R239, 0.25 ;  /* 0x3e800000ef1b7820 */ /* 0x000fc40000400000 */
[----:B------:R-:W-:Y:S01]  /*42310*/  STL [R1+0x1f7c], R15 ;  /* 0x001f7c0f01007387 */ /* 0x000fe20000100800 */
        /* <DEDUP_REMOVED lines=258> */
[----:B------:R-:W-:-:S03]  /*43340*/  FSEL R109, R109, R157, P1 ;  /* 0x0000009d6d6d7208 */ /* 0x000fc60000800000 */
        /* <DEDUP_REMOVED lines=16> */
[----:B------:R-:W2:Y:S04]  /*43450*/  LDL.LU R124, [R1+0x5fc] ;  /* 0x0005fc00017c7983 */ /* 0x000ea80000300800 */
[----:B------:R-:W3:Y:S04]  /*43460*/  LDL.LU R125, [R1+0x5f8] ;  /* 0x0005f800017d7983 */ /* 0x000ee80000300800 */
[----:B------:R-:W4:Y:S04]  /*43470*/  LDL.LU R126, [R1+0x5f4] ;  /* 0x0005f400017e7983 */ /* 0x000f280000300800 */
[----:B------:R-:W3:Y:S04]  /*43480*/  LDL.LU R127, [R1+0x5f0] ;  /* 0x0005f000017f7983 */ /* 0x000ee80000300800 */
[----:B------:R-:W4:Y:S04]  /*43490*/  LDL.LU R128, [R1+0x5ec] ;  /* 0x0005ec0001807983 */ /* 0x000f280000300800 */
[----:B------:R-:W2:Y:S04]  /*434a0*/  LDL.LU R129, [R1+0x5e8] ;  /* 0x0005e80001817983 */ /* 0x000ea80000300800 */
[----:B------:R-:W3:Y:S04]  /*434b0*/  LDL.LU R130, [R1+0x5e4] ;  /* 0x0005e40001827983 */ /* 0x000ee80000300800 */
[----:B------:R-:W4:Y:S04]  /*434c0*/  LDL.LU R131, [R1+0x5e0] ;  /* 0x0005e00001837983 */ /* 0x000f280000300800 */
[----:B------:R-:W3:Y:S04]  /*434d0*/  LDL.LU R132, [R1+0x5dc] ;  /* 0x0005dc0001847983 */ /* 0x000ee80000300800 */
[----:B------:R-:W3:Y:S04]  /*434e0*/  LDL.LU R133, [R1+0x5d8] ;  /* 0x0005d80001857983 */ /* 0x000ee80000300800 */
[----:B------:R-:W3:Y:S04]  /*434f0*/  LDL.LU R134, [R1+0x5d4] ;  /* 0x0005d40001867983 */ /* 0x000ee80000300800 */
[----:B------:R-:W3:Y:S04]  /*43500*/  LDL.LU R135, [R1+0x5d0] ;  /* 0x0005d00001877983 */ /* 0x000ee80000300800 */
[----:B------:R-:W3:Y:S04]  /*43510*/  LDL.LU R136, [R1+0x5cc] ;  /* 0x0005cc0001887983 */ /* 0x000ee80000300800 */
        /* <DEDUP_REMOVED lines=12> */
[----:B------:R-:W-:-:S03]  /*435e0*/  FMUL R114, R152, 0.25 ;  /* 0x3e80000098727820 */ /* 0x000fc60000400000 */
[----:B------:R-:W3:Y:S04]  /*435f0*/  LDL.LU R149, [R1+0x598] ;  /* 0x0005980001957983 */ /* 0x000ee80000300800 */
[----:B------:R-:W3:Y:S04]  /*43600*/  LDL.LU R150, [R1+0x594] ;  /* 0x0005940001967983 */ /* 0x000ee80000300800 */
[----:B------:R-:W3:Y:S04]  /*43610*/  LDL.LU R151, [R1+0x590] ;  /* 0x0005900001977983 */ /* 0x000ee80000300800 */
[----:B------:R-:W3:Y:S04]  /*43620*/  LDL.LU R248, [R1+0x58c] ;  /* 0x00058c0001f87983 */ /* 0x000ee80000300800 */
[----:B------:R-:W3:Y:S01]  /*43630*/  LDL.LU R247, [R1+0x588] ;  /* 0x0005880001f77983 */ /* 0x000ee20000300800 */
[----:B------:R-:W-:-:S03]  /*43640*/  FSEL R114, R114, R152, P1 ;  /* 0x0000009872727208 */ /* 0x000fc60000800000 */
        /* <DEDUP_REMOVED lines=96> */
[----:B--2---:R-:W-:Y:S01]  /*43c50*/  FMUL R120, R129, 0.25 ;  /* 0x3e80000081787820 */ /* 0x004fe20000400000 */
[----:B------:R-:W-:-:S04]  /*43c60*/  FMUL R115, R124, 0.25 ;  /* 0x3e8000007c737820 */ /* 0x000fc80000400000 */
[----:B------:R-:W-:Y:S01]  /*43c70*/  FSEL R120, R120, R129, P0 ;  /* 0x0000008178787208 */ /* 0x000fe20000000000 */
[----:B----4-:R-:W-:Y:S01]  /*43c80*/  FMUL R129, R138, 0.25 ;  /* 0x3e8000008a817820 */ /* 0x010fe20000400000 */
[----:B------:R-:W-:Y:S01]  /*43c90*/  FMUL R122, R131, 0.25 ;  /* 0x3e800000837a7820 */ /* 0x000fe20000400000 */
[----:B---3--:R-:W-:-:S03]  /*43ca0*/  FMUL R121, R130, 0.25 ;  /* 0x3e80000082797820 */ /* 0x008fc60000400000 */
        /* <DEDUP_REMOVED lines=95> */
[----:B------:R-:W-:-:S02]  /*442a0*/  FSEL R185, R185, R194, P1 ;  /* 0x000000c2b9b97208 */ /* 0x000fc40000800000 */
        /* <DEDUP_REMOVED lines=28> */
[----:B------:R-:W-:Y:S02]  /*44470*/  FSEL R198, R198, R201, P1 ;  /* 0x000000c9c6c67208 */ /* 0x000fe40000800000 */
[----:B------:R-:W-:Y:S01]  /*44480*/  FSEL R197, R197, R202, P1 ;  /* 0x000000cac5c57208 */ /* 0x000fe20000800000 */
[----:B------:R-:W-:Y:S01]  /*44490*/  FMUL R201, R208, 0.25 ;  /* 0x3e800000d0c97820 */ /* 0x000fe20000400000 */
[----:B------:R-:W-:Y:S01]  /*444a0*/  FSEL R189, R189, R190, P1 ;  /* 0x000000bebdbd7208 */ /* 0x000fe20000800000 */
[----:B------:R-:W-:-:S05]  /*444b0*/  FMUL R204, R205, 0.25 ;  /* 0x3e800000cdcc7820 */ /* 0x000fca0000400000 */
[----:B------:R-:W-:Y:S01]  /*444c0*/  FSEL R204, R204, R205, P0 ;  /* 0x000000cdcccc7208 */ /* 0x000fe20000000000 */
[----:B------:R-:W-:Y:S01]  /*444d0*/  FMUL R205, R214, 0.25 ;  /* 0x3e800000d6cd7820 */ /* 0x000fe20000400000 */
[----:B------:R-:W-:Y:S01]  /*444e0*/  FMUL R202, R207, 0.25 ;  /* 0x3e800000cfca7820 */ /* 0x000fe20000400000 */
[----:B------:R-:W-:Y:S01]  /*444f0*/  FMUL R190, R199, 0.25 ;  /* 0x3e800000c7be7820 */ /* 0x000fe20000400000 */
[----:B------:R-:W-:Y:S01]  /*44500*/  FSEL R196, R196, R203, P0 ;  /* 0x000000cbc4c47208 */ /* 0x000fe20000000000 */
[----:B------:R-:W-:Y:S01]  /*44510*/  FMUL R203, R206, 0.25 ;  /* 0x3e800000cecb7820 */ /* 0x000fe20000400000 */
[----:B------:R-:W-:Y:S02]  /*44520*/  FSEL R205, R205, R214, P1 ;  /* 0x000000d6cdcd7208 */ /* 0x000fe40000800000 */
[----:B------:R-:W-:Y:S02]  /*44530*/  FSEL R201, R201, R208, P1 ;  /* 0x000000d0c9c97208 */ /* 0x000fe40000800000 */
[----:B------:R-:W-:Y:S01]  /*44540*/  FSEL R202, R202, R207, P1 ;  /* 0x000000cfcaca7208 */ /* 0x000fe20000800000 */
[----:B------:R-:W-:Y:S01]  /*44550*/  FMUL R208, R211, 0.25 ;  /* 0x3e800000d3d07820 */ /* 0x000fe20000400000 */
[----:B------:R-:W-:Y:S01]  /*44560*/  FSEL R190, R190, R199, P1 ;  /* 0x000000c7bebe7208 */ /* 0x000fe20000800000 */
[----:B------:R-:W-:Y:S01]  /*44570*/  FMUL R207, R212, 0.25 ;  /* 0x3e800000d4cf7820 */ /* 0x000fe20000400000 */
        /* <DEDUP_REMOVED lines=9> */
[----:B------:R-:W-:-:S05]  /*44610*/  FMUL R214, R215, 0.25 ;  /* 0x3e800000d7d67820 */ /* 0x000fca0000400000 */
[----:B------:R-:W-:Y:S01]  /*44620*/  FSEL R214, R214, R215, P1 ;  /* 0x000000d7d6d67208 */ /* 0x000fe20000800000 */
[----:B------:R-:W-:Y:S01]  /*44630*/  FMUL R215, R224, 0.25 ;  /* 0x3e800000e0d77820 */ /* 0x000fe20000400000 */
[----:B------:R-:W-:Y:S01]  /*44640*/  FMUL R212, R217, 0.25 ;  /* 0x3e800000d9d47820 */ /* 0x000fe20000400000 */
[----:B------:R-:W-:Y:S01]  /*44650*/  FSEL R206, R206, R213, P1 ;  /* 0x000000d5cece7208 */ /* 0x000fe20000800000 */
[----:B------:R-:W-:Y:S02]  /*44660*/  FMUL R213, R216, 0.25 ;  /* 0x3e800000d8d57820 */ /* 0x000fe40000400000 */
[----:B------:R-:W-:Y:S01]  /*44670*/  FSEL R215, R215, R224, P0 ;  /* 0x000000e0d7d77208 */ /* 0x000fe20000000000 */
[----:B------:R-:W-:Y:S01]  /*44680*/  FMUL R117, R126, 0.25 ;  /* 0x3e8000007e757820 */ /* 0x000fe20000400000 */
[----:B------:R-:W-:Y:S01]  /*44690*/  FMUL R119, R128, 0.25 ;  /* 0x3e80000080777820 */ /* 0x000fe20000400000 */
[----:B------:R-:W-:Y:S02]  /*446a0*/  FSEL R211, R211, R218, P0 ;  /* 0x000000dad3d37208 */ /* 0x000fe40000000000 */
        /* <DEDUP_REMOVED lines=16> */
[----:B------:R-:W-:-:S05]  /*447b0*/  FMUL R224, R225, 0.25 ;  /* 0x3e800000e1e07820 */ /* 0x000fca0000400000 */
        /* <DEDUP_REMOVED lines=29> */
[----:B------:R-:W-:-:S03]  /*44990*/  FSEL R228, R228, R231, P0 ;  /* 0x000000e7e4e47208 */ /* 0x000fc60000000000 */
        /* <DEDUP_REMOVED lines=9> */
[----:B------:R-:W-:Y:S01]  /*44a30*/  FMUL R246, R2, 8388608 ;  /* 0x4b00000002f67820 */ /* 0x000fe20000400000 */
[----:B------:R-:W-:Y:S01]  /*44a40*/  FSEL R235, R235, R243, P0 ;  /* 0x000000f3ebeb7208 */ /* 0x000fe20000000000 */
[----:B------:R-:W-:Y:S01]  /*44a50*/  FMUL R233, R236, 0.25 ;  /* 0x3e800000ece97820 */ /* 0x000fe20000400000 */
[----:B------:R-:W-:Y:S01]  /*44a60*/  FSEL R144, R144, R247, P0 ;  /* 0x000000f790907208 */ /* 0x000fe20000000000 */
[C---:B------:R-:W-:Y:S01]  /*44a70*/  FMUL R243, R3.reuse, 8388608 ;  /* 0x4b00000003f37820 */ /* 0x040fe20000400000 */
[----:B------:R-:W-:Y:S01]  /*44a80*/  FSETP.GEU.AND P4, PT, R2, 1.175494350822287508e-38, PT ;  /* 0x008000000200780b */ /* 0x000fe20003f8e000 */
[----:B------:R-:W-:Y:S01]  /*44a90*/  FMUL R247, R238, 0.25 ;  /* 0x3e800000eef77820 */ /* 0x000fe20000400000 */
[----:B------:R-:W-:Y:S01]  /*44aa0*/  FSEL R146, R146, R245, P1 ;  /* 0x000000f592927208 */ /* 0x000fe20000800000 */
[----:B------:R-:W-:Y:S01]  /*44ab0*/  FMUL R245, R0, 8388608 ;  /* 0x4b00000000f57820 */ /* 0x000fe20000400000 */
[----:B------:R-:W-:-:S02]  /*44ac0*/  FSETP.GEU.AND P6, PT, R3, 1.175494350822287508e-38, PT ;  /* 0x008000000300780b */ /* 0x000fc40003fce000 */
[----:B------:R-:W-:Y:S01]  /*44ad0*/  FSEL R231, R231, R239, P0 ;  /* 0x000000efe7e77208 */ /* 0x000fe20000000000 */
[----:B------:R-:W-:Y:S01]  /*44ae0*/  FMUL R239, R240, 0.25 ;  /* 0x3e800000f0ef7820 */ /* 0x000fe20000400000 */
[----:B------:R-:W-:Y:S01]  /*44af0*/  FSEL R232, R232, R237, P0 ;  /* 0x000000ede8e87208 */ /* 0x000fe20000000000 */
[----:B------:R-:W-:Y:S01]  /*44b00*/  FMUL R237, R241, 0.25 ;  /* 0x3e800000f1ed7820 */ /* 0x000fe20000400000 */
[----:B------:R-:W-:Y:S01]  /*44b10*/  FSETP.GEU.AND P5, PT, R0, 1.175494350822287508e-38, PT ;  /* 0x008000000000780b */ /* 0x000fe20003fae000 */
[----:B------:R-:W-:Y:S01]  /*44b20*/  FMUL R116, R125, 0.25 ;  /* 0x3e8000007d747820 */ /* 0x000fe20000400000 */
[----:B------:R-:W-:Y:S01]  /*44b30*/  FSEL R220, R220, R229, P0 ;  /* 0x000000e5dcdc7208 */ /* 0x000fe20000000000 */
[----:B------:R-:W-:Y:S01]  /*44b40*/  FMUL R229, R230, 0.25 ;  /* 0x3e800000e6e57820 */ /* 0x000fe20000400000 */
[----:B------:R-:W-:Y:S02]  /*44b50*/  FSEL R246, R246, R2, !P4 ;  /* 0x00000002f6f67208 */ /* 0x000fe40006000000 */
[----:B------:R-:W-:Y:S01]  /*44b60*/  FSEL R233, R233, R236, P1 ;  /* 0x000000ece9e97208 */ /* 0x000fe20000800000 */
[----:B------:R-:W-:Y:S01]  /*44b70*/  FMUL R236, R242, 0.25 ;  /* 0x3e800000f2ec7820 */ /* 0x000fe20000400000 */
[----:B------:R-:W-:-:S02]  /*44b80*/  FSEL R243, R243, R3, !P6 ;  /* 0x00000003f3f37208 */ /* 0x000fc40007000000 */
[----:B------:R-:W-:Y:S01]  /*44b90*/  FSEL R247, R247, R238, P0 ;  /* 0x000000eef7f77208 */ /* 0x000fe20000000000 */
[----:B------:R-:W-:Y:S01]  /*44ba0*/  FMUL R238, R4, 8388608 ;  /* 0x4b00000004ee7820 */ /* 0x000fe20000400000 */
[----:B0-----:R-:W-:Y:S02]  /*44bb0*/  FSEL R12, RZ, -23, P4 ;  /* 0xc1b80000ff0c7808 */ /* 0x001fe40002000000 */
[----:B------:R-:W-:Y:S02]  /*44bc0*/  FSEL R245, R245, R0, !P5 ;  /* 0x00000000f5f57208 */ /* 0x000fe40006800000 */
[----:B------:R-:W-:Y:S01]  /*44bd0*/  FSEL R239, R239, R240, P1 ;  /* 0x000000f0efef7208 */ /* 0x000fe20000800000 */
[----:B------:R-:W-:Y:S01]  /*44be0*/  VIADD R240, R246, 0xc0cafb0d ;  /* 0xc0cafb0df6f07836 */ /* 0x000fe20000000000 */
[----:B------:R-:W-:Y:S02]  /*44bf0*/  FSETP.GEU.AND P4, PT, R4, 1.175494350822287508e-38, PT ;  /* 0x008000000400780b */ /* 0x000fe40003f8e000 */
[----:B------:R-:W-:Y:S01]  /*44c00*/  FSEL R237, R237, R241, P1 ;  /* 0x000000f1eded7208 */ /* 0x000fe20000800000 */
[----:B------:R-:W-:Y:S01]  /*44c10*/  VIADD R241, R243, 0xc0cafb0d ;  /* 0xc0cafb0df3f17836 */ /* 0x000fe20000000000 */
[----:B------:R-:W-:-:S02]  /*44c20*/  FSEL R116, R116, R125, P0 ;  /* 0x0000007d74747208 */ /* 0x000fc40000000000 */
[----:B------:R-:W-:Y:S01]  /*44c30*/  FSEL R229, R229, R230, P1 ;  /* 0x000000e6e5e57208 */ /* 0x000fe20000800000 */
[----:B------:R-:W-:Y:S01]  /*44c40*/  FMUL R230, R244, 0.25 ;  /* 0x3e800000f4e67820 */ /* 0x000fe20000400000 */
[----:B------:R-:W-:Y:S01]  /*44c50*/  FSEL R236, R236, R242, P0 ;  /* 0x000000f2ecec7208 */ /* 0x000fe20000000000 */
[----:B------:R-:W-:Y:S01]  /*44c60*/  VIADD R242, R245, 0xc0cafb0d ;  /* 0xc0cafb0df5f27836 */ /* 0x000fe20000000000 */
[----:B------:R-:W-:Y:S01]  /*44c70*/  FSEL R238, R238, R4, !P4 ;  /* 0x00000004eeee7208 */ /* 0x000fe20006000000 */
[----:B------:R-:W-:Y:S01]  /*44c80*/  STL [R1+0x2108], R114 ;  /* 0x0021087201007387 */ /* 0x000fe20000100800 */
[----:B------:R-:W-:Y:S02]  /*44c90*/  LOP3.LUT R240, R240, 0xff800000, RZ, 0xc0, !PT ;  /* 0xff800000f0f07812 */ /* 0x000fe400078ec0ff */
[----:B------:R-:W-:Y:S01]  /*44ca0*/  LOP3.LUT R241, R241, 0xff800000, RZ, 0xc0, !PT ;  /* 0xff800000f1f17812 */ /* 0x000fe200078ec0ff */
[----:B------:R-:W-:Y:S01]  /*44cb0*/  STL [R1+0x210c], R115 ;  /* 0x00210c7301007387 */ /* 0x000fe20000100800 */
[----:B------:R-:W-:Y:S01]  /*44cc0*/  FSEL R230, R230, R244, P1 ;  /* 0x000000f4e6e67208 */ /* 0x000fe20000800000 */
[----:B------:R-:W-:-:S02]  /*44cd0*/  VIADD R244, R238, 0xc0cafb0d ;  /* 0xc0cafb0deef47836 */ /* 0x000fc40000000000 */
[----:B------:R-:W-:Y:S01]  /*44ce0*/  STL [R1+0x2110], R116 ;  /* 0x0021107401007387 */ /* 0x000fe20000100800 */
[----:B------:R-:W-:-:S03]  /*44cf0*/  LOP3.LUT R242, R242, 0xff800000, RZ, 0xc0, !PT ;  /* 0xff800000f2f27812 */ /* 0x000fc600078ec0ff */
[----:B------:R-:W-:Y:S01]  /*44d00*/  STL [R1+0x2114], R117 ;  /* 0x0021147501007387 */ /* 0x000fe20000100800 */
[----:B------:R-:W-:-:S03]  /*44d10*/  I2FP.F32.S32 R11, R240 ;  /* 0x000000f0000b7245 */ /* 0x000fc60000201400 */
[----:B------:R-:W-:Y:S01]  /*44d20*/  STL [R1+0x2118], R118 ;  /* 0x0021187601007387 */ /* 0x000fe20000100800 */
[----:B------:R-:W-:Y:S02]  /*44d30*/  FSEL R10, RZ, -23, P6 ;  /* 0xc1b80000ff0a7808 */ /* 0x000fe40003000000 */
[----:B------:R-:W-:Y:S01]  /*44d40*/  I2FP.F32.S32 R9, R241 ;  /* 0x000000f100097245 */ /* 0x000fe20000201400 */
[----:B------:R-:W-:Y:S01]  /*44d50*/  STL [R1+0x211c], R119 ;  /* 0x00211c7701007387 */ /* 0x000fe20000100800 */
[----:B------:R-:W-:-:S03]  /*44d60*/  FSEL R8, RZ, -23, P5 ;  /* 0xc1b80000ff087808 */ /* 0x000fc60002800000 */
[----:B------:R0:W-:Y:S01]  /*44d70*/  STL [R1+0x2120], R120 ;  /* 0x0021207801007387 */ /* 0x0001e20000100800 */
[----:B------:R-:W-:-:S03]  /*44d80*/  I2FP.F32.S32 R7, R242 ;  /* 0x000000f200077245 */ /* 0x000fc60000201400 */
[----:B------:R-:W-:Y:S01]  /*44d90*/  STL [R1+0x1e6c], R246 ;  /* 0x001e6cf601007387 */ /* 0x000fe20000100800 */
[----:B------:R-:W-:Y:S01]  /*44da0*/  LOP3.LUT R244, R244, 0xff800000, RZ, 0xc0, !PT ;  /* 0xff800000f4f47812 */ /* 0x000fe200078ec0ff */
[----:B------:R-:W-:Y:S02]  /*44db0*/  FFMA.FTZ R11, R11, 1.1920928955078125e-07, R12 ;  /* 0x340000000b0b7823 */ /* 0x000fe4000001000c */
[----:B------:R-:W-:Y:S01]  /*44dc0*/  STL [R1+0x1e38], R243 ;  /* 0x001e38f301007387 */ /* 0x000fe20000100800 */
[----:B------:R-:W-:-:S03]  /*44dd0*/  FFMA.FTZ R9, R9, 1.1920928955078125e-07, R10 ;  /* 0x3400000009097823 */ /* 0x000fc6000001000a */
[----:B------:R-:W-:Y:S01]  /*44de0*/  STL [R1+0x1e34], R245 ;  /* 0x001e34f501007387 */ /* 0x000fe20000100800 */
[----:B------:R-:W-:-:S03]  /*44df0*/  FFMA.FTZ R7, R7, 1.1920928955078125e-07, R8 ;  /* 0x3400000007077823 */ /* 0x000fc60000010008 */
[----:B------:R-:W-:Y:S04]  /*44e00*/  STL [R1+0x1e30], R238 ;  /* 0x001e30ee01007387 */ /* 0x000fe80000100800 */
[----:B------:R-:W-:Y:S04]  /*44e10*/  STL [R1+0x1e70], R240 ;  /* 0x001e70f001007387 */ /* 0x000fe80000100800 */
[----:B------:R-:W-:Y:S04]  /*44e20*/  STL [R1+0x1e3c], R241 ;  /* 0x001e3cf101007387 */ /* 0x000fe80000100800 */
[----:B------:R-:W-:Y:S04]  /*44e30*/  STL [R1+0x1e40], R242 ;  /* 0x001e40f201007387 */ /* 0x000fe80000100800 */
[----:B------:R1:W-:Y:S01]  /*44e40*/  STL [R1+0x1e44], R244 ;  /* 0x001e44f401007387 */ /* 0x0003e20000100800 */
[----:B------:R-:W-:-:S03]  /*44e50*/  I2FP.F32.S32 R5, R244 ;  /* 0x000000f400057245 */ /* 0x000fc60000201400 */
[----:B------:R2:W-:Y:S04]  /*44e60*/  STL [R1+0x410], R11 ;  /* 0x0004100b01007387 */ /* 0x0005e80000100800 */
[----:B------:R3:W-:Y:S04]  /*44e70*/  STL [R1+0x40c], R9 ;  /* 0x00040c0901007387 */ /* 0x0007e80000100800 */
[----:B0-----:R-:W4:Y:S04]  /*44e80*/  LDL.LU R120, [R1+0x858] ;  /* 0x0008580001787983 */ /* 0x001f280000300800 */
[----:B------:R0:W-:Y:S04]  /*44e90*/  STL [R1+0x404], R7 ;  /* 0x0004040701007387 */ /* 0x0001e80000100800 */
[----:B-1----:R-:W4:Y:S04]  /*44ea0*/  LDL.LU R244, [R1+0x848] ;  /* 0x0008480001f47983 */ /* 0x002f280000300800 */
        /* <DEDUP_REMOVED lines=92> */
[----:B------:R-:W-:-:S03]  /*45470*/  FMUL R125, R134, 0.25 ;  /* 0x3e800000867d7820 */ /* 0x000fc60000400000 */
[----:B------:R-:W4:Y:S04]  /*45480*/  LDL.LU R34, [R1+0x160] ;  /* 0x0001600001227983 */ /* 0x000f280000300800 */
[----:B------:R-:W4:Y:S04]  /*45490*/  LDL.LU R33, [R1+0x15c] ;  /* 0x00015c0001217983 */ /* 0x000f280000300800 */
[----:B------:R-:W4:Y:S04]  /*454a0*/  LDL.LU R32, [R1+0x150] ;  /* 0x0001500001207983 */ /* 0x000f280000300800 */
[----:B------:R-:W4:Y:S04]  /*454b0*/  LDL.LU R31, [R1+0x14c] ;  /* 0x00014c00011f7983 */ /* 0x000f280000300800 */
[----:B------:R-:W4:Y:S01]  /*454c0*/  LDL.LU R30, [R1+0x140] ;  /* 0x00014000011e7983 */ /* 0x000f220000300800 */
[----:B------:R-:W-:-:S03]  /*454d0*/  FSEL R125, R125, R134, P1 ;  /* 0x000000867d7d7208 */ /* 0x000fc60000800000 */
        /* <DEDUP_REMOVED lines=18> */
[----:B------:R-:W4:Y:S01]  /*45600*/  LDL.LU R16, [R1+0xd0] ;  /* 0x0000d00001107983 */ /* 0x000f220000300800 */
[----:B------:R-:W-:-:S03]  /*45610*/  FSEL R6, RZ, -23, P4 ;  /* 0xc1b80000ff067808 */ /* 0x000fc60002000000 */
[----:B------:R-:W4:Y:S04]  /*45620*/  LDL.LU R15, [R1+0xcc] ;  /* 0x0000cc00010f7983 */ /* 0x000f280000300800 */
[----:B------:R-:W4:Y:S04]  /*45630*/  LDL.LU R14, [R1+0xc0] ;  /* 0x0000c000010e7983 */ /* 0x000f280000300800 */
[----:B------:R-:W4:Y:S04]  /*45640*/  LDL.LU R13, [R1+0xbc] ;  /* 0x0000bc00010d7983 */ /* 0x000f280000300800 */
[----:B------:R-:W4:Y:S01]  /*45650*/  LDL.LU R12, [R1+0xb0] ;  /* 0x0000b000010c7983 */ /* 0x000f220000300800 */
[----:B------:R-:W-:-:S03]  /*45660*/  FSEL R248, R248, R252, P1 ;  /* 0x000000fcf8f87208 */ /* 0x000fc60000800000 */
[----:B--2---:R-:W2:Y:S01]  /*45670*/  LDL.LU R11, [R1+0xac] ;  /* 0x0000ac00010b7983 */ /* 0x004ea20000300800 */
[----:B------:R-:W-:-:S03]  /*45680*/  FFMA.FTZ R252, R5, 1.1920928955078125e-07, R6 ;  /* 0x3400000005fc7823 */ /* 0x000fc60000010006 */
[----:B------:R-:W2:Y:S04]  /*45690*/  LDL.LU R10, [R1+0xa0] ;  /* 0x0000a000010a7983 */ /* 0x000ea80000300800 */
[----:B---3--:R-:W3:Y:S04]  /*456a0*/  LDL.LU R9, [R1+0x9c] ;  /* 0x00009c0001097983 */ /* 0x008ee80000300800 */
[----:B------:R-:W3:Y:S04]  /*456b0*/  LDL.LU R8, [R1+0x90] ;  /* 0x0000900001087983 */ /* 0x000ee80000300800 */
[----:B0-----:R-:W3:Y:S04]  /*456c0*/  LDL.LU R7, [R1+0x8c] ;  /* 0x00008c0001077983 */ /* 0x001ee80000300800 */
[----:B------:R-:W3:Y:S04]  /*456d0*/  LDL.LU R6, [R1+0x80] ;  /* 0x0000800001067983 */ /* 0x000ee80000300800 */
[----:B------:R-:W3:Y:S04]  /*456e0*/  LDL.LU R5, [R1+0x7c] ;  /* 0x00007c0001057983 */ /* 0x000ee80000300800 */
[----:B------:R-:W3:Y:S04]  /*456f0*/  LDL.LU R249, [R1+0x68] ;  /* 0x0000680001f97983 */ /* 0x000ee80000300800 */
[----:B------:R-:W3:Y:S04]  /*45700*/  LDL.LU R250, [R1+0x64] ;  /* 0x0000640001fa7983 */ /* 0x000ee80000300800 */
[----:B------:R-:W3:Y:S04]  /*45710*/  LDL.LU R251, [R1+0x4c] ;  /* 0x00004c0001fb7983 */ /* 0x000ee80000300800 */
[----:B------:R0:W-:Y:S04]  /*45720*/  STL [R1+0x1e28], R252 ;  /* 0x001e28fc01007387 */ /* 0x0001e80000100800 */
[----:B0-----:R-:W2:Y:S01]  /*45730*/  LDL.LU R252, [R1+0x84c] ;  /* 0x00084c0001fc7983 */ /* 0x001ea20000300800 */
[C---:B------:R-:W-:Y:S01]  /*45740*/  FSETP.GEU.AND P6, PT, |R4|.reuse, 1.175494350822287508e-38, PT ;  /* 0x008000000400780b */ /* 0x040fe20003fce200 */
[----:B------:R-:W-:-:S12]  /*45750*/  @P3 FMUL R4, R4, 0.25 ;  /* 0x3e80000004043820 */ /* 0x000fd80000400000 */
[----:B------:R-:W-:-:S06]  /*45760*/  @!P6 FMUL R4, R4, 16777216 ;  /* 0x4b8000000404e820 */ /* 0x000fcc0000400000 */
[----:B------:R-:W0:Y:S01]  /*45770*/  MUFU.RCP R4, R4 ;  /* 0x0000000400047308 */ /* 0x000e220000001000 */
[----:B----4-:R-:W-:Y:S01]  /*45780*/  @!P6 FMUL R120, R120, 16777216 ;  /* 0x4b8000007878e820 */ /* 0x010fe20000400000 */
[----:B------:R-:W-:Y:S01]  /*45790*/  @!P6 FMUL R244, R244, 16777216 ;  /* 0x4b800000f4f4e820 */ /* 0x000fe20000400000 */
[----:B------:R-:W-:Y:S01]  /*457a0*/  @!P6 FMUL R242, R242, 16777216 ;  /* 0x4b800000f2f2e820 */ /* 0x000fe20000400000 */
[----:B------:R-:W-:Y:S01]  /*457b0*/  @!P6 FMUL R241, R241, 16777216 ;  /* 0x4b800000f1f1e820 */ /* 0x000fe20000400000 */
[----:B------:R-:W-:Y:S01]  /*457c0*/  @!P6 FMUL R240, R240, 16777216 ;  /* 0x4b800000f0f0e820 */ /* 0x000fe20000400000 */
[----:B------:R-:W-:Y:S01]  /*457d0*/  @!P6 FMUL R238, R238, 16777216 ;  /* 0x4b800000eeeee820 */ /* 0x000fe20000400000 */
[----:B------:R-:W-:Y:S01]  /*457e0*/  @!P6 FMUL R245, R245, 16777216 ;  /* 0x4b800000f5f5e820 */ /* 0x000fe20000400000 */
[----:B------:R-:W-:Y:S01]  /*457f0*/  @!P6 FMUL R243, R243, 16777216 ;  /* 0x4b800000f3f3e820 */ /* 0x000fe20000400000 */
[C---:B0-----:R-:W-:Y:S01]  /*45800*/  FMUL R120, R4.reuse, R120 ;  /* 0x0000007804787220 */ /* 0x041fe20000400000 */
[C---:B------:R-:W-:Y:S01]  /*45810*/  FMUL R244, R4.reuse, R244 ;  /* 0x000000f404f47220 */ /* 0x040fe20000400000 */
[C---:B------:R-:W-:Y:S01]  /*45820*/  FMUL R242, R4.reuse, R242 ;  /* 0x000000f204f27220 */ /* 0x040fe20000400000 */
[C---:B------:R-:W-:Y:S01]  /*45830*/  FMUL R241, R4.reuse, R241 ;  /* 0x000000f104f17220 */ /* 0x040fe20000400000 */
[C---:B------:R-:W-:Y:S01]  /*45840*/  FMUL R240, R4.reuse, R240 ;  /* 0x000000f004f07220 */ /* 0x040fe20000400000 */
[----:B------:R0:W-:Y:S01]  /*45850*/  STL [R1+0x418], R120 ;  /* 0x0004187801007387 */ /* 0x0001e20000100800 */
[----:B------:R-:W-:Y:S01]  /*45860*/  FMUL R238, R4, R238 ;  /* 0x000000ee04ee7220 */ /* 0x000fe20000400000 */
[----:B------:R-:W-:Y:S01]  /*45870*/  @!P6 FMUL R246, R246, 16777216 ;  /* 0x4b800000f6f6e820 */ /* 0x000fe20000400000 */
[----:B------:R-:W-:Y:S01]  /*45880*/  @!P6 FMUL R119, R119, 16777216 ;  /* 0x4b8000007777e820 */ /* 0x000fe20000400000 */
[----:B------:R-:W-:Y:S01]  /*45890*/  @!P6 FMUL R118, R118, 16777216 ;  /* 0x4b8000007676e820 */ /* 0x000fe20000400000 */
[----:B0-----:R-:W4:Y:S01]  /*458a0*/  LDL.LU R120, [R1+0x2120] ;  /* 0x0021200001787983 */ /* 0x001f220000300800 */
[----:B------:R-:W-:Y:S01]  /*458b0*/  @!P6 FMUL R116, R116, 16777216 ;  /* 0x4b8000007474e820 */ /* 0x000fe20000400000 */
[----:B------:R-:W-:Y:S01]  /*458c0*/  @!P6 FMUL R117, R117, 16777216 ;  /* 0x4b8000007575e820 */ /* 0x000fe20000400000 */
[----:B------:R-:W-:Y:S01]  /*458d0*/  @!P6 FMUL R115, R115, 16777216 ;  /* 0x4b8000007373e820 */ /* 0x000fe20000400000 */
[----:B------:R-:W-:Y:S01]  /*458e0*/  FMUL R119, R4, R119 ;  /* 0x0000007704777220 */ /* 0x000fe20000400000 */
[----:B------:R-:W-:Y:S01]  /*458f0*/  @!P6 FMUL R114, R114, 16777216 ;  /* 0x4b8000007272e820 */ /* 0x000fe20000400000 */
[----:B------:R-:W-:Y:S01]  /*45900*/  FMUL R118, R4, R118 ;  /* 0x0000007604767220 */ /* 0x000fe20000400000 */
[----:B------:R-:W-:Y:S01]  /*45910*/  @!P6 FMUL R112, R112, 16777216 ;  /* 0x4b8000007070e820 */ /* 0x000fe20000400000 */
[----:B------:R-:W-:Y:S01]  /*45920*/  @!P6 FMUL R113, R113, 16777216 ;  /* 0x4b8000007171e820 */ /* 0x000fe20000400000 */
[----:B------:R-:W-:Y:S01]  /*45930*/  FMUL R117, R4, R117 ;  /* 0x0000007504757220 */ /* 0x000fe20000400000 */
[----:B------:R-:W-:Y:S01]  /*45940*/  @!P6 FMUL R111, R111, 16777216 ;  /* 0x4b8000006f6fe820 */ /* 0x000fe20000400000 */
[----:B------:R-:W-:Y:S01]  /*45950*/  @!P6 FMUL R110, R110, 16777216 ;  /* 0x4b8000006e6ee820 */ /* 0x000fe20000400000 */
[----:B------:R-:W-:Y:S01]  /*45960*/  FMUL R114, R4, R114 ;  /* 0x0000007204727220 */ /* 0x000fe20000400000 */
[----:B------:R-:W-:Y:S01]  /*45970*/  @!P6 FMUL R108, R108, 16777216 ;  /* 0x4b8000006c6ce820 */ /* 0x000fe20000400000 */
[----:B------:R-:W-:Y:S01]  /*45980*/  @!P6 FMUL R109, R109, 16777216 ;  /* 0x4b8000006d6de820 */ /* 0x000fe20000400000 */
[C---:B------:R-:W-:Y:S01]  /*45990*/  FMUL R113, R4.reuse, R113 ;  /* 0x0000007104717220 */ /* 0x040fe20000400000 */
        /* <DEDUP_REMOVED lines=18> */
[C---:B------:R-:W-:Y:S01]  /*45ac0*/  FMUL R101, R4.reuse, R101 ;  /* 0x0000006504657220 */ /* 0x040fe20000400000 */
        /* <DEDUP_REMOVED lines=38> */
[C---:B------:R-:W-:Y:S01]  /*45d30*/  FMUL R79, R4.reuse, R79 ;  /* 0x0000004f044f7220 */ /* 0x040fe20000400000 */
[C---:B------:R-:W-:Y:S01]  /*45d40*/  FMUL R78, R4.reuse, R78 ;  /* 0x0000004e044e7220 */ /* 0x040fe20000400000 */
[----:B------:R-:W-:Y:S01]  /*45d50*/  FMUL R77, R4, R77 ;  /* 0x0000004d044d7220 */ /* 0x000fe20000400000 */
[----:B------:R-:W-:Y:S01]  /*45d60*/  @!P6 FMUL R75, R75, 16777216 ;  /* 0x4b8000004b4be820 */ /* 0x000fe20000400000 */
        /* <DEDUP_REMOVED lines=49> */
[----:B--2---:R-:W-:-:S04]  /*46080*/  @!P6 FMUL R252, R252, 16777216 ;  /* 0x4b800000fcfce820 */ /* 0x004fc80000400000 */
[----:B------:R-:W-:-:S05]  /*46090*/  FMUL R252, R4, R252 ;  /* 0x000000fc04fc7220 */ /* 0x000fca0000400000 */
[----:B------:R-:W-:Y:S04]  /*460a0*/  STL [R1+0x1e2c], R252 ;  /* 0x001e2cfc01007387 */ /* 0x000fe80000100800 */
[----:B------:R-:W-:Y:S04]  /*460b0*/  STL [R1+0x384], R244 ;  /* 0x000384f401007387 */ /* 0x000fe80000100800 */
[----:B------:R-:W-:Y:S04]  /*460c0*/  STL [R1+0x508], R242 ;  /* 0x000508f201007387 */ /* 0x000fe80000100800 */
[----:B------:R0:W-:Y:S04]  /*460d0*/  STL [R1+0x504], R241 ;  /* 0x000504f101007387 */ /* 0x0001e80000100800 */
[----:B------:R1:W-:Y:S04]  /*460e0*/  STL [R1+0x368], R240 ;  /* 0x000368f001007387 */ /* 0x0003e80000100800 */
[----:B------:R2:W-:Y:S01]  /*460f0*/  STL [R1+0x364], R238 ;  /* 0x000364ee01007387 */ /* 0x0005e20000100800 */
[C---:B0-----:R-:W-:Y:S01]  /*46100*/  FMUL R241, R4.reuse, R245 ;  /* 0x000000f504f17220 */ /* 0x041fe20000400000 */
[----:B-1----:R-:W-:-:S04]  /*46110*/  FMUL R240, R4, R243 ;  /* 0x000000f304f07220 */ /* 0x002fc80000400000 */
[----:B------:R-:W-:Y:S01]  /*46120*/  STL [R1+0x500], R241 ;  /* 0x000500f101007387 */ /* 0x000fe20000100800 */
[C---:B--2---:R-:W-:Y:S01]  /*46130*/  FMUL R238, R4.reuse, R246 ;  /* 0x000000f604ee7220 */ /* 0x044fe20000400000 */
[C---:B------:R-:W-:Y:S02]  /*46140*/  FMUL R245, R4.reuse, R116 ;  /* 0x0000007404f57220 */ /* 0x040fe40000400000 */
[----:B------:R-:W-:Y:S01]  /*46150*/  STL [R1+0x4fc], R240 ;  /* 0x0004fcf001007387 */ /* 0x000fe20000100800 */
[C---:B------:R-:W-:Y:S01]  /*46160*/  FMUL R243, R4.reuse, R115 ;  /* 0x0000007304f37220 */ /* 0x040fe20000400000 */
[C---:B------:R-:W-:Y:S02]  /*46170*/  FMUL R244, R4.reuse, R112 ;  /* 0x0000007004f47220 */ /* 0x040fe40000400000 */
[----:B------:R-:W-:Y:S04]  /*46180*/  STL [R1+0x350], R238 ;  /* 0x000350ee01007387 */ /* 0x000fe80000100800 */
[----:B------:R-:W-:Y:S04]  /*46190*/  STL [R1+0x34c], R119 ;  /* 0x00034c7701007387 */ /* 0x000fe80000100800 */
[----:B------:R-:W-:Y:S04]  /*461a0*/  STL [R1+0x4f8], R118 ;  /* 0x0004f87601007387 */ /* 0x000fe80000100800 */
[----:B------:R0:W-:Y:S04]  /*461b0*/  STL [R1+0x1e50], R245 ;  /* 0x001e50f501007387 */ /* 0x0001e80000100800 */
[----:B------:R-:W-:Y:S04]  /*461c0*/  STL [R1+0x4f4], R117 ;  /* 0x0004f47501007387 */ /* 0x000fe80000100800 */
[----:B------:R1:W-:Y:S01]  /*461d0*/  STL [R1+0x1e54], R243 ;  /* 0x001e54f301007387 */ /* 0x0003e20000100800 */
[----:B0-----:R-:W-:-:S03]  /*461e0*/  FMUL R245, R4, R108 ;  /* 0x0000006c04f57220 */ /* 0x001fc60000400000 */
[----:B------:R-:W-:Y:S04]  /*461f0*/  STL [R1+0x4f0], R114 ;  /* 0x0004f07201007387 */ /* 0x000fe80000100800 */
[----:B------:R0:W-:Y:S01]  /*46200*/  STL [R1+0x1e60], R244 ;  /* 0x001e60f401007387 */ /* 0x0001e20000100800 */
[----:B-1----:R-:W-:-:S03]  /*46210*/  FMUL R243, R4, R107 ;  /* 0x0000006b04f37220 */ /* 0x002fc60000400000 */
[----:B------:R-:W-:Y:S04]  /*46220*/  STL [R1+0x4ec], R113 ;  /* 0x0004ec7101007387 */ /* 0x000fe80000100800 */
[----:B------:R-:W-:Y:S01]  /*46230*/  STL [R1+0x320], R111 ;  /* 0x0003206f01007387 */ /* 0x000fe20000100800 */
[----:B0-----:R-:W-:-:S03]  /*46240*/  FMUL R244, R4, R104 ;  /* 0x0000006804f47220 */ /* 0x001fc60000400000 */
[----:B------:R-:W-:Y:S04]  /*46250*/  STL [R1+0x4e8], R110 ;  /* 0x0004e86e01007387 */ /* 0x000fe80000100800 */
[----:B------:R-:W-:Y:S04]  /*46260*/  STL [R1+0x1e74], R245 ;  /* 0x001e74f501007387 */ /* 0x000fe80000100800 */
[----:B------:R-:W-:Y:S04]  /*46270*/  STL [R1+0x4e4], R109 ;  /* 0x0004e46d01007387 */ /* 0x000fe80000100800 */
[----:B------:R-:W-:Y:S04]  /*46280*/  STL [R1+0x1e78], R243 ;  /* 0x001e78f301007387 */ /* 0x000fe80000100800 */
[----:B------:R-:W-:Y:S01]  /*46290*/  STL [R1+0x4e0], R106 ;  /* 0x0004e06a01007387 */ /* 0x000fe20000100800 */
[----:B------:R-:W-:-:S03]  /*462a0*/  FMUL R246, R4, R96 ;  /* 0x0000006004f67220 */ /* 0x000fc60000400000 */
[----:B------:R0:W-:Y:S04]  /*462b0*/  STL [R1+0x1e7c], R244 ;  /* 0x001e7cf401007387 */ /* 0x0001e80000100800 */
[----:B------:R-:W-:Y:S01]  /*462c0*/  STL [R1+0x4dc], R105 ;  /* 0x0004dc6901007387 */ /* 0x000fe20000100800 */
[----:B------:R-:W-:-:S03]  /*462d0*/  FMUL R240, R4, R95 ;  /* 0x0000005f04f07220 */ /* 0x000fc60000400000 */
[----:B------:R-:W-:Y:S04]  /*462e0*/  STL [R1+0x2f4], R103 ;  /* 0x0002f46701007387 */ /* 0x000fe80000100800 */
[----:B------:R-:W-:Y:S01]  /*462f0*/  STL [R1+0x4d8], R102 ;  /* 0x0004d86601007387 */ /* 0x000fe20000100800 */
[----:B0-----:R-:W-:-:S03]  /*46300*/  FMUL R244, R4, R92 ;  /* 0x0000005c04f47220 */ /* 0x001fc60000400000 */
[----:B------:R-:W-:Y:S04]  /*46310*/  STL [R1+0x4d4], R101 ;  /* 0x0004d46501007387 */ /* 0x000fe80000100800 */
[----:B------:R-:W-:Y:S04]  /*46320*/  STL [R1+0x2f0], R100 ;  /* 0x0002f06401007387 */ /* 0x000fe80000100800 */
[----:B------:R-:W-:Y:S04]  /*46330*/  STL [R1+0x2e8], R99 ;  /* 0x0002e86301007387 */ /* 0x000fe80000100800 */
[----:B------:R-:W-:Y:S04]  /*46340*/  STL [R1+0x4d0], R98 ;  /* 0x0004d06201007387 */ /* 0x000fe80000100800 */
[----:B------:R-:W-:Y:S04]  /*46350*/  STL [R1+0x1e8c], R246 ;  /* 0x001e8cf601007387 */ /* 0x000fe80000100800 */
[----:B------:R-:W-:Y:S04]  /*46360*/  STL [R1+0x4cc], R97 ;  /* 0x0004cc6101007387 */ /* 0x000fe80000100800 */
[----:B------:R0:W-:Y:S04]  /*46370*/  STL [R1+0x1e90], R240 ;  /* 0x001e90f001007387 */ /* 0x0001e80000100800 */
        /* <DEDUP_REMOVED lines=20> */
[----:B------:R-:W-:Y:S04]  /*464c0*/  STL [R1+0x1ebc], R240 ;  /* 0x001ebcf001007387 */ /* 0x000fe80000100800 */
[----:B------:R0:W-:Y:S01]  /*464d0*/  STL [R1+0x494], R77 ;  /* 0x0004944d01007387 */ /* 0x0001e20000100800 */
[C---:B------:R-:W-:Y:S01]  /*464e0*/  FMUL R74, R4.reuse, R72 ;  /* 0x00000048044a7220 */ /* 0x040fe20000400000 */
[C---:B------:R-:W-:Y:S01]  /*464f0*/  FMUL R72, R4.reuse, R70 ;  /* 0x0000004604487220 */ /* 0x040fe20000400000 */
[C---:B------:R-:W-:Y:S01]  /*46500*/  FMUL R70, R4.reuse, R68 ;  /* 0x0000004404467220 */ /* 0x040fe20000400000 */
[C---:B0-----:R-:W-:Y:S01]  /*46510*/  FMUL R77, R4.reuse, R75 ;  /* 0x0000004b044d7220 */ /* 0x041fe20000400000 */
[C---:B------:R-:W-:Y:S01]  /*46520*/  FMUL R75, R4.reuse, R73 ;  /* 0x00000049044b7220 */ /* 0x040fe20000400000 */
[C---:B------:R-:W-:Y:S01]  /*46530*/  FMUL R73, R4.reuse, R71 ;  /* 0x0000004704497220 */ /* 0x040fe20000400000 */
[----:B------:R-:W-:-:S02]  /*46540*/  FMUL R71, R4, R69 ;  /* 0x0000004504477220 */ /* 0x000fc40000400000 */
[----:B------:R0:W-:Y:S01]  /*46550*/  STL [R1+0x2a8], R77 ;  /* 0x0002a84d01007387 */ /* 0x0001e20000100800 */
[----:B------:R-:W-:-:S03]  /*46560*/  FMUL R69, R4, R67 ;  /* 0x0000004304457220 */ /* 0x000fc60000400000 */
        /* <DEDUP_REMOVED lines=75> */
[----:B------:R-:W-:Y:S01]  /*46a20*/  @!P6 FMUL R25, R25, 16777216 ;  /* 0x4b8000001919e820 */ /* 0x000fe20000400000 */
[----:B------:R-:W-:Y:S02]  /*46a30*/  FMUL R31, R4, R29 ;  /* 0x0000001d041f7220 */ /* 0x000fe40000400000 */
[----:B------:R4:W-:Y:S01]  /*46a40*/  STL [R1+0x24c], R38 ;  /* 0x00024c2601007387 */ /* 0x0009e20000100800 */
[----:B------:R-:W-:Y:S01]  /*46a50*/  @!P6 FMUL R24, R24, 16777216 ;  /* 0x4b8000001818e820 */ /* 0x000fe20000400000 */
[C---:B------:R-:W-:Y:S02]  /*46a60*/  FMUL R30, R4.reuse, R28 ;  /* 0x0000001c041e7220 */ /* 0x040fe40000400000 */
[----:B------:R4:W-:Y:S01]  /*46a70*/  STL [R1+0x248], R37 ;  /* 0x0002482501007387 */ /* 0x0009e20000100800 */
[----:B------:R-:W-:Y:S01]  /*46a80*/  @!P6 FMUL R23, R23, 16777216 ;  /* 0x4b8000001717e820 */ /* 0x000fe20000400000 */
[----:B------:R-:W-:-:S02]  /*46a90*/  FMUL R29, R4, R27 ;  /* 0x0000001b041d7220 */ /* 0x000fc40000400000 */
[----:B------:R4:W-:Y:S01]  /*46aa0*/  STL [R1+0x3d4], R36 ;  /* 0x0003d42401007387 */ /* 0x0009e20000100800 */
[----:B------:R-:W-:Y:S01]  /*46ab0*/  @!P6 FMUL R22, R22, 16777216 ;  /* 0x4b8000001616e820 */ /* 0x000fe20000400000 */
[C---:B------:R-:W-:Y:S02]  /*46ac0*/  FMUL R28, R4.reuse, R26 ;  /* 0x0000001a041c7220 */ /* 0x040fe40000400000 */
[----:B------:R4:W-:Y:S01]  /*46ad0*/  STL [R1+0x3cc], R35 ;  /* 0x0003cc2301007387 */ /* 0x0009e20000100800 */
[----:B------:R-:W-:Y:S01]  /*46ae0*/  @!P6 FMUL R21, R21, 16777216 ;  /* 0x4b8000001515e820 */ /* 0x000fe20000400000 */
[----:B------:R-:W-:Y:S02]  /*46af0*/  FMUL R27, R4, R25 ;  /* 0x00000019041b7220 */ /* 0x000fe40000400000 */
[----:B------:R4:W-:Y:S01]  /*46b00*/  STL [R1+0x23c], R34 ;  /* 0x00023c2201007387 */ /* 0x0009e20000100800 */
[----:B------:R-:W-:Y:S01]  /*46b10*/  @!P6 FMUL R20, R20, 16777216 ;  /* 0x4b8000001414e820 */ /* 0x000fe20000400000 */
[----:B------:R-:W-:-:S02]  /*46b20*/  FMUL R26, R4, R24 ;  /* 0x00000018041a7220 */ /* 0x000fc40000400000 */
        /* <DEDUP_REMOVED lines=27> */
[----:B------:R-:W-:Y:S01]  /*46ce0*/  STL [R1+0x370], R24 ;  /* 0x0003701801007387 */ /* 0x000fe20000100800 */
[----:B------:R-:W-:Y:S01]  /*46cf0*/  @!P6 FMUL R10, R10, 16777216 ;  /* 0x4b8000000a0ae820 */ /* 0x000fe20000400000 */
[C---:B------:R-:W-:Y:S02]  /*46d00*/  FMUL R16, R4.reuse, R14 ;  /* 0x0000000e04107220 */ /* 0x040fe40000400000 */
[----:B------:R-:W-:Y:S01]  /*46d10*/  STL [R1+0x36c], R23 ;  /* 0x00036c1701007387 */ /* 0x000fe20000100800 */
[----:B---3--:R-:W-:Y:S01]  /*46d20*/  @!P6 FMUL R9, R9, 16777216 ;  /* 0x4b8000000909e820 */ /* 0x008fe20000400000 */
[----:B------:R-:W-:Y:S02]  /*46d30*/  FMUL R15, R4, R13 ;  /* 0x0000000d040f7220 */ /* 0x000fe40000400000 */
[----:B------:R-:W-:Y:S01]  /*46d40*/  STL [R1+0x20c], R22 ;  /* 0x00020c1601007387 */ /* 0x000fe20000100800 */
[----:B------:R-:W-:Y:S01]  /*46d50*/  @!P6 FMUL R8, R8, 16777216 ;  /* 0x4b8000000808e820 */ /* 0x000fe20000400000 */
[----:B------:R-:W-:-:S02]  /*46d60*/  FMUL R14, R4, R12 ;  /* 0x0000000c040e7220 */ /* 0x000fc40000400000 */
[----:B------:R-:W-:Y:S01]  /*46d70*/  STL [R1+0x208], R21 ;  /* 0x0002081501007387 */ /* 0x000fe20000100800 */
[----:B------:R-:W-:Y:S01]  /*46d80*/  @!P6 FMUL R7, R7, 16777216 ;  /* 0x4b8000000707e820 */ /* 0x000fe20000400000 */
[----:B------:R-:W-:Y:S02]  /*46d90*/  FMUL R13, R4, R11 ;  /* 0x0000000b040d7220 */ /* 0x000fe40000400000 */
[----:B------:R-:W-:Y:S01]  /*46da0*/  STL [R1+0x358], R20 ;  /* 0x0003581401007387 */ /* 0x000fe20000100800 */
[----:B------:R-:W-:Y:S01]  /*46db0*/  @!P6 FMUL R6, R6, 16777216 ;  /* 0x4b8000000606e820 */ /* 0x000fe20000400000 */
[C---:B------:R-:W-:Y:S02]  /*46dc0*/  FMUL R12, R4.reuse, R10 ;  /* 0x0000000a040c7220 */ /* 0x040fe40000400000 */
[----:B------:R-:W-:Y:S01]  /*46dd0*/  STL [R1+0x354], R19 ;  /* 0x0003541301007387 */ /* 0x000fe20000100800 */
[----:B------:R-:W-:Y:S01]  /*46de0*/  @!P6 FMUL R5, R5, 16777216 ;  /* 0x4b8000000505e820 */ /* 0x000fe20000400000 */
[----:B------:R-:W-:-:S02]  /*46df0*/  FMUL R11, R4, R9 ;  /* 0x00000009040b7220 */ /* 0x000fc40000400000 */
[----:B------:R-:W-:Y:S01]  /*46e00*/  STL [R1+0x1fc], R18 ;  /* 0x0001fc1201007387 */ /* 0x000fe20000100800 */
[----:B------:R-:W-:Y:S01]  /*46e10*/  @!P6 FMUL R249, R249, 16777216 ;  /* 0x4b800000f9f9e820 */ /* 0x000fe20000400000 */
[C---:B------:R-:W-:Y:S02]  /*46e20*/  FMUL R10, R4.reuse, R8 ;  /* 0x00000008040a7220 */ /* 0x040fe40000400000 */
[----:B------:R-:W-:Y:S01]  /*46e30*/  STL [R1+0x1e0], R17 ;  /* 0x0001e01101007387 */ /* 0x000fe20000100800 */
[----:B------:R-:W-:-:S03]  /*46e40*/  FMUL R9, R4, R7 ;  /* 0x0000000704097220 */ /* 0x000fc60000400000 */
        /* <DEDUP_REMOVED lines=10> */
[----:B------:R-:W-:Y:S04]  /*46ef0*/  STL [R1+0x308], R12 ;  /* 0x0003080c01007387 */ /* 0x000fe80000100800 */
[----:B------:R-:W-:Y:S01]  /*46f00*/  STL [R1+0x304], R11 ;  /* 0x0003040b01007387 */ /* 0x000fe20000100800 */
[----:B------:R-:W-:-:S03]  /*46f10*/  FMUL R4, R4, R251 ;  /* 0x000000fb04047220 */ /* 0x000fc60000400000 */
[----:B------:R-:W-:Y:S04]  /*46f20*/  STL [R1+0x18c], R10 ;  /* 0x00018c0a01007387 */ /* 0x000fe80000100800 */
[----:B------:R-:W-:Y:S04]  /*46f30*/  STL [R1+0x170], R9 ;  /* 0x0001700901007387 */ /* 0x000fe80000100800 */
[----:B------:R-:W-:Y:S04]  /*46f40*/  STL [R1+0x2e4], R8 ;  /* 0x0002e40801007387 */ /* 0x000fe80000100800 */
[----:B------:R-:W-:Y:S04]  /*46f50*/  STL [R1+0x2e0], R7 ;  /* 0x0002e00701007387 */ /* 0x000fe80000100800 */
[----:B------:R-:W-:Y:S04]  /*46f60*/  STL [R1+0x14c], R6 ;  /* 0x00014c0601007387 */ /* 0x000fe80000100800 */
[----:B------:R-:W3:Y:S04]  /*46f70*/  LDL.LU R119, [R1+0x85c] ;  /* 0x00085c0001777983 */ /* 0x000ee80000300800 */
[----:B------:R-:W-:Y:S04]  /*46f80*/  STL [R1+0x140], R5 ;  /* 0x0001400501007387 */ /* 0x000fe80000100800 */
[----:B------:R-:W3:Y:S04]  /*46f90*/  LDL.LU R118, [R1+0x854] ;  /* 0x0008540001767983 */ /* 0x000ee80000300800 */
[----:B------:R4:W-:Y:S04]  /*46fa0*/  STL [R1+0x2d4], R4 ;  /* 0x0002d40401007387 */ /* 0x0009e80000100800 */
        /* <DEDUP_REMOVED lines=48> */
[----:B0-----:R-:W3:Y:S04]  /*472b0*/  LDL.LU R77, [R1+0x6c8] ;  /* 0x0006c800014d7983 */ /* 0x001ee80000300800 */
[----:B-1----:R-:W3:Y:S04]  /*472c0*/  LDL.LU R76, [R1+0x6bc] ;  /* 0x0006bc00014c7983 */ /* 0x002ee80000300800 */
[----:B--2---:R-:W2:Y:S04]  /*472d0*/  LDL.LU R75, [R1+0x6b8] ;  /* 0x0006b800014b7983 */ /* 0x004ea80000300800 */
[----:B----4-:R-:W4:Y:S04]  /*472e0*/  LDL.LU R74, [R1+0x6ac] ;  /* 0x0006ac00014a7983 */ /* 0x010f280000300800 */
        /* <DEDUP_REMOVED lines=57> */
[----:B------:R-:W-:-:S03]  /*47680*/  FSETP.GEU.AND P4, PT, |R0|, 1.175494350822287508e-38, PT ;  /* 0x008000000000780b */ /* 0x000fc60003f8e200 */
[----:B------:R-:W4:Y:S04]  /*47690*/  LDL.LU R23, [R1+0xd8] ;  /* 0x0000d80001177983 */ /* 0x000f280000300800 */
[----:B------:R-:W4:Y:S04]  /*476a0*/  LDL.LU R22, [R1+0xd4] ;  /* 0x0000d40001167983 */ /* 0x000f280000300800 */
[----:B------:R-:W4:Y:S04]  /*476b0*/  LDL.LU R21, [R1+0xc8] ;  /* 0x0000c80001157983 */ /* 0x000f280000300800 */
[----:B------:R-:W4:Y:S04]  /*476c0*/  LDL.LU R20, [R1+0xc4] ;  /* 0x0000c40001147983 */ /* 0x000f280000300800 */
[----:B------:R-:W4:Y:S01]  /*476d0*/  LDL.LU R19, [R1+0xb8] ;  /* 0x0000b80001137983 */ /* 0x000f220000300800 */
[----:B------:R-:W-:-:S03]  /*476e0*/  @P2 FMUL R0, R0, 0.25 ;  /* 0x3e80000000002820 */ /* 0x000fc60000400000 */
[----:B------:R-:W4:Y:S01]  /*476f0*/  LDL.LU R18, [R1+0xb4] ;  /* 0x0000b40001127983 */ /* 0x000f220000300800 */
[----:B------:R-:W-:-:S03]  /*47700*/  @!P4 FMUL R0, R0, 16777216 ;  /* 0x4b8000000000c820 */ /* 0x000fc60000400000 */
[----:B------:R-:W4:Y:S04]  /*47710*/  LDL.LU R17, [R1+0xa8] ;  /* 0x0000a80001117983 */ /* 0x000f280000300800 */
[----:B------:R-:W4:Y:S04]  /*47720*/  LDL.LU R16, [R1+0xa4] ;  /* 0x0000a40001107983 */ /* 0x000f280000300800 */
[----:B------:R-:W4:Y:S04]  /*47730*/  LDL.LU R15, [R1+0x98] ;  /* 0x00009800010f7983 */ /* 0x000f280000300800 */
[----:B------:R-:W4:Y:S01]  /*47740*/  LDL.LU R14, [R1+0x94] ;  /* 0x00009400010e7983 */ /* 0x000f220000300800 */
[----:B------:R-:W0:Y:S03]  /*47750*/  MUFU.RCP R0, R0 ;  /* 0x0000000000007308 */ /* 0x000e260000001000 */
[----:B------:R-:W4:Y:S04]  /*47760*/  LDL.LU R12, [R1+0x88] ;  /* 0x00008800010c7983 */ /* 0x000f280000300800 */
[----:B------:R-:W4:Y:S04]  /*47770*/  LDL.LU R11, [R1+0x84] ;  /* 0x00008400010b7983 */ /* 0x000f280000300800 */
[----:B------:R-:W4:Y:S04]  /*47780*/  LDL.LU R8, [R1+0x74] ;  /* 0x0000740001087983 */ /* 0x000f280000300800 */
[----:B------:R-:W4:Y:S04]  /*47790*/  LDL.LU R7, [R1+0x6c] ;  /* 0x00006c0001077983 */ /* 0x000f280000300800 */
[----:B------:R-:W4:Y:S01]  /*477a0*/  LDL.LU R249, [R1+0x60] ;  /* 0x0000600001f97983 */ /* 0x000f220000300800 */
[----:B---3--:R-:W-:-:S03]  /*477b0*/  @!P4 FMUL R119, R119, 16777216 ;  /* 0x4b8000007777c820 */ /* 0x008fc60000400000 */
[----:B------:R-:W3:Y:S04]  /*477c0*/  LDL.LU R250, [R1+0x5c] ;  /* 0x00005c0001fa7983 */ /* 0x000ee80000300800 */
[----:B------:R-:W3:Y:S01]  /*477d0*/  LDL.LU R251, [R1+0x50] ;  /* 0x0000500001fb7983 */ /* 0x000ee20000300800 */
[----:B------:R-:W-:Y:S01]  /*477e0*/  @!P4 FMUL R118, R118, 16777216 ;  /* 0x4b8000007676c820 */ /* 0x000fe20000400000 */
[----:B------:R-:W-:Y:S01]  /*477f0*/  @!P4 FMUL R117, R117, 16777216 ;  /* 0x4b8000007575c820 */ /* 0x000fe20000400000 */
[----:B0-----:R-:W-:Y:S01]  /*47800*/  FMUL R119, R0, R119 ;  /* 0x0000007700777220 */ /* 0x001fe20000400000 */
[----:B------:R-:W-:Y:S01]  /*47810*/  @!P4 FMUL R116, R116, 16777216 ;  /* 0x4b8000007474c820 */ /* 0x000fe20000400000 */
[C---:B------:R-:W-:Y:S01]  /*47820*/  FMUL R118, R0.reuse, R118 ;  /* 0x0000007600767220 */ /* 0x040fe20000400000 */
[----:B------:R-:W-:Y:S01]  /*47830*/  @!P4 FMUL R115, R115, 16777216 ;  /* 0x4b8000007373c820 */ /* 0x000fe20000400000 */
[----:B------:R-:W-:Y:S01]  /*47840*/  FMUL R117, R0, R117 ;  /* 0x0000007500757220 */ /* 0x000fe20000400000 */
[----:B------:R0:W-:Y:S01]  /*47850*/  STL [R1+0x2c8], R119 ;  /* 0x0002c87701007387 */ /* 0x0001e20000100800 */
[----:B------:R-:W-:Y:S01]  /*47860*/  @!P4 FMUL R114, R114, 16777216 ;  /* 0x4b8000007272c820 */ /* 0x000fe20000400000 */
[C---:B------:R-:W-:Y:S01]  /*47870*/  FMUL R116, R0.reuse, R116 ;  /* 0x0000007400747220 */ /* 0x040fe20000400000 */
[----:B------:R-:W-:Y:S01]  /*47880*/  @!P4 FMUL R113, R113, 16777216 ;  /* 0x4b8000007171c820 */ /* 0x000fe20000400000 */
[----:B------:R-:W-:Y:S01]  /*47890*/  FMUL R115, R0, R115 ;  /* 0x0000007300737220 */ /* 0x000fe20000400000 */
[----:B------:R-:W-:Y:S01]  /*478a0*/  @!P4 FMUL R112, R112, 16777216 ;  /* 0x4b8000007070c820 */ /* 0x000fe20000400000 */
[C---:B------:R-:W-:Y:S01]  /*478b0*/  FMUL R114, R0.reuse, R114 ;  /* 0x0000007200727220 */ /* 0x040fe20000400000 */
[----:B0-----:R-:W3:Y:S04]  /*478c0*/  LDL.LU R119, [R1+0x211c] ;  /* 0x00211c0001777983 */ /* 0x001ee80000300800 */
[----:B------:R0:W-:Y:S01]  /*478d0*/  STL [R1+0x264], R118 ;  /* 0x0002647601007387 */ /* 0x0001e20000100800 */
[----:B------:R-:W-:Y:S01]  /*478e0*/  @!P4 FMUL R111, R111, 16777216 ;  /* 0x4b8000006f6fc820 */ /* 0x000fe20000400000 */
[----:B------:R-:W-:Y:S01]  /*478f0*/  FMUL R113, R0, R113 ;  /* 0x0000007100717220 */ /* 0x000fe20000400000 */
[----:B------:R-:W-:Y:S01]  /*47900*/  @!P4 FMUL R252, R252, 16777216 ;  /* 0x4b800000fcfcc820 */ /* 0x000fe20000400000 */
[C---:B------:R-:W-:Y:S01]  /*47910*/  FMUL R112, R0.reuse, R112 ;  /* 0x0000007000707220 */ /* 0x040fe20000400000 */
[----:B0-----:R-:W3:Y:S04]  /*47920*/  LDL.LU R118, [R1+0x2118] ;  /* 0x0021180001767983 */ /* 0x001ee80000300800 */
[----:B------:R0:W-:Y:S01]  /*47930*/  STL [R1+0x260], R117 ;  /* 0x0002607501007387 */ /* 0x0001e20000100800 */
[----:B------:R-:W-:Y:S01]  /*47940*/  FMUL R111, R0, R111 ;  /* 0x0000006f006f7220 */ /* 0x000fe20000400000 */
[----:B------:R-:W-:-:S02]  /*47950*/  @!P4 FMUL R238, R238, 16777216 ;  /* 0x4b800000eeeec820 */ /* 0x000fc40000400000 */
[----:B0-----:R-:W3:Y:S04]  /*47960*/  LDL.LU R117, [R1+0x2114] ;  /* 0x0021140001757983 */ /* 0x001ee80000300800 */
[----:B------:R0:W-:Y:S01]  /*47970*/  STL [R1+0x4a8], R116 ;  /* 0x0004a87401007387 */ /* 0x0001e20000100800 */
[----:B------:R-:W-:Y:S01]  /*47980*/  FMUL R252, R0, R252 ;  /* 0x000000fc00fc7220 */ /* 0x000fe20000400000 */
[----:B------:R-:W-:Y:S02]  /*47990*/  @!P4 FMUL R110, R110, 16777216 ;  /* 0x4b8000006e6ec820 */ /* 0x000fe40000400000 */
[----:B0-----:R-:W3:Y:S04]  /*479a0*/  LDL.LU R116, [R1+0x2110] ;  /* 0x0021100001747983 */ /* 0x001ee80000300800 */
[----:B------:R0:W-:Y:S01]  /*479b0*/  STL [R1+0x4a4], R115 ;  /* 0x0004a47301007387 */ /* 0x0001e20000100800 */
[----:B------:R-:W-:Y:S01]  /*479c0*/  @!P4 FMUL R241, R241, 16777216 ;  /* 0x4b800000f1f1c820 */ /* 0x000fe20000400000 */
[----:B------:R-:W-:-:S02]  /*479d0*/  FMUL R238, R0, R238 ;  /* 0x000000ee00ee7220 */ /* 0x000fc40000400000 */
[----:B0-----:R-:W3:Y:S04]  /*479e0*/  LDL.LU R115, [R1+0x210c] ;  /* 0x00210c0001737983 */ /* 0x001ee80000300800 */
[----:B------:R0:W-:Y:S01]  /*479f0*/  STL [R1+0x254], R114 ;  /* 0x0002547201007387 */ /* 0x0001e20000100800 */
[----:B------:R-:W-:Y:S01]  /*47a00*/  @!P4 FMUL R109, R109, 16777216 ;  /* 0x4b8000006d6dc820 */ /* 0x000fe20000400000 */
[----:B------:R-:W-:Y:S02]  /*47a10*/  @!P4 FMUL R242, R242, 16777216 ;  /* 0x4b800000f2f2c820 */ /* 0x000fe40000400000 */
[----:B0-----:R-:W3:Y:S04]  /*47a20*/  LDL.LU R114, [R1+0x2108] ;  /* 0x0021080001727983 */ /* 0x001ee80000300800 */
[----:B------:R0:W-:Y:S01]  /*47a30*/  STL [R1+0x250], R113 ;  /* 0x0002507101007387 */ /* 0x0001e20000100800 */
[----:B------:R-:W-:-:S03]  /*47a40*/  FMUL R241, R0, R241 ;  /* 0x000000f100f17220 */ /* 0x000fc60000400000 */
[----:B0-----:R-:W3:Y:S04]  /*47a50*/  LDL.LU R113, [R1+0x2104] ;  /* 0x0021040001717983 */ /* 0x001ee80000300800 */
[----:B------:R0:W-:Y:S01]  /*47a60*/  STL [R1+0x4a0], R112 ;  /* 0x0004a07001007387 */ /* 0x0001e20000100800 */
[----:B------:R-:W-:Y:S01]  /*47a70*/  @!P4 FMUL R108, R108, 16777216 ;  /* 0x4b8000006c6cc820 */ /* 0x000fe20000400000 */
[----:B------:R-:W-:Y:S02]  /*47a80*/  FMUL R242, R0, R242 ;  /* 0x000000f200f27220 */ /* 0x000fe40000400000 */
[----:B0-----:R-:W3:Y:S04]  /*47a90*/  LDL.LU R112, [R1+0x2100] ;  /* 0x0021000001707983 */ /* 0x001ee80000300800 */
[----:B------:R0:W-:Y:S01]  /*47aa0*/  STL [R1+0x49c], R111 ;  /* 0x00049c6f01007387 */ /* 0x0001e20000100800 */
[----:B------:R-:W-:-:S03]  /*47ab0*/  @!P4 FMUL R107, R107, 16777216 ;  /* 0x4b8000006b6bc820 */ /* 0x000fc60000400000 */
[----:B0-----:R-:W3:Y:S04]  /*47ac0*/  LDL.LU R111, [R1+0x20fc] ;  /* 0x0020fc00016f7983 */ /* 0x001ee80000300800 */
[----:B------:R0:W-:Y:S04]  /*47ad0*/  STL [R1+0x1e48], R252 ;  /* 0x001e48fc01007387 */ /* 0x0001e80000100800 */
[----:B------:R1:W-:Y:S01]  /*47ae0*/  STL [R1+0x1e4c], R238 ;  /* 0x001e4cee01007387 */ /* 0x0003e20000100800 */
[----:B0-----:R-:W-:-:S03]  /*47af0*/  FMUL R252, R0, R110 ;  /* 0x0000006e00fc7220 */ /* 0x001fc60000400000 */
[----:B------:R-:W3:Y:S01]  /*47b00*/  LDL.LU R110, [R1+0x20f8] ;  /* 0x0020f800016e7983 */ /* 0x000ee20000300800 */
[----:B-1----:R-:W-:-:S03]  /*47b10*/  FMUL R238, R0, R109 ;  /* 0x0000006d00ee7220 */ /* 0x002fc60000400000 */
[----:B------:R-:W3:Y:S01]  /*47b20*/  LDL.LU R109, [R1+0x20f4] ;  /* 0x0020f400016d7983 */ /* 0x000ee20000300800 */
[----:B------:R-:W-:-:S03]  /*47b30*/  @!P4 FMUL R106, R106, 16777216 ;  /* 0x4b8000006a6ac820 */ /* 0x000fc60000400000 */
[----:B------:R-:W-:Y:S04]  /*47b40*/  STL [R1+0x488], R252 ;  /* 0x000488fc01007387 */ /* 0x000fe80000100800 */
[----:B------:R0:W-:Y:S01]  /*47b50*/  STL [R1+0x1e58], R241 ;  /* 0x001e58f101007387 */ /* 0x0001e20000100800 */
[----:B------:R-:W-:-:S03]  /*47b60*/  @!P4 FMUL R105, R105, 16777216 ;  /* 0x4b8000006969c820 */ /* 0x000fc60000400000 */
[----:B------:R1:W-:Y:S04]  /*47b70*/  STL [R1+0x484], R238 ;  /* 0x000484ee01007387 */ /* 0x0003e80000100800 */
[----:B------:R-:W-:Y:S01]  /*47b80*/  STL [R1+0x1e5c], R242 ;  /* 0x001e5cf201007387 */ /* 0x000fe20000100800 */
[----:B0-----:R-:W-:-:S03]  /*47b90*/  FMUL R241, R0, R108 ;  /* 0x0000006c00f17220 */ /* 0x001fc60000400000 */
[----:B------:R-:W3:Y:S01]  /*47ba0*/  LDL.LU R108, [R1+0x20f0] ;  /* 0x0020f000016c7983 */ /* 0x000ee20000300800 */
[C---:B-1----:R-:W-:Y:S01]  /*47bb0*/  FMUL R238, R0.reuse, R107 ;  /* 0x0000006b00ee7220 */ /* 0x042fe20000400000 */
[----:B------:R-:W-:Y:S02]  /*47bc0*/  FMUL R252, R0, R106 ;  /* 0x0000006a00fc7220 */ /* 0x000fe40000400000 */
[----:B------:R-:W3:Y:S01]  /*47bd0*/  LDL.LU R107, [R1+0x20ec] ;  /* 0x0020ec00016b7983 */ /* 0x000ee20000300800 */
[----:B------:R-:W-:-:S03]  /*47be0*/  @!P4 FMUL R104, R104, 16777216 ;  /* 0x4b8000006868c820 */ /* 0x000fc60000400000 */
[----:B------:R0:W-:Y:S01]  /*47bf0*/  STL [R1+0x480], R241 ;  /* 0x000480f101007387 */ /* 0x0001e20000100800 */
[----:B------:R-:W-:-:S03]  /*47c00*/  @!P4 FMUL R103, R103, 16777216 ;  /* 0x4b8000006767c820 */ /* 0x000fc60000400000 */
[----:B------:R-:W3:Y:S04]  /*47c10*/  LDL.LU R106, [R1+0x20e8] ;  /* 0x0020e800016a7983 */ /* 0x000ee80000300800 */
[----:B------:R1:W-:Y:S01]  /*47c20*/  STL [R1+0x47c], R238 ;  /* 0x00047cee01007387 */ /* 0x0003e20000100800 */
[----:B0-----:R-:W-:-:S03]  /*47c30*/  FMUL R241, R0, R104 ;  /* 0x0000006800f17220 */ /* 0x001fc60000400000 */
[----:B------:R-:W-:Y:S01]  /*47c40*/  STL [R1+0x1e64], R252 ;  /* 0x001e64fc01007387 */ /* 0x000fe20000100800 */
[----:B------:R-:W-:Y:S01]  /*47c50*/  @!P4 FMUL R102, R102, 16777216 ;  /* 0x4b8000006666c820 */ /* 0x000fe20000400000 */
[----:B-1----:R-:W-:Y:S02]  /*47c60*/  FMUL R238, R0, R105 ;  /* 0x0000006900ee7220 */ /* 0x002fe40000400000 */
[----:B------:R-:W3:Y:S01]  /*47c70*/  LDL.LU R105, [R1+0x20e4] ;  /* 0x0020e40001697983 */ /* 0x000ee20000300800 */
[----:B------:R-:W-:-:S03]  /*47c80*/  @!P4 FMUL R101, R101, 16777216 ;  /* 0x4b8000006565c820 */ /* 0x000fc60000400000 */
[----:B------:R0:W-:Y:S04]  /*47c90*/  STL [R1+0x1e68], R238 ;  /* 0x001e68ee01007387 */ /* 0x0001e80000100800 */
[----:B------:R-:W3:Y:S01]  /*47ca0*/  LDL.LU R104, [R1+0x20e0] ;  /* 0x0020e00001687983 */ /* 0x000ee20000300800 */
[----:B------:R-:W-:Y:S01]  /*47cb0*/  @!P4 FMUL R100, R100, 16777216 ;  /* 0x4b8000006464c820 */ /* 0x000fe20000400000 */
[C---:B0-----:R-:W-:Y:S02]  /*47cc0*/  FMUL R238, R0.reuse, R103 ;  /* 0x0000006700ee7220 */ /* 0x041fe40000400000 */
[----:B------:R-:W3:Y:S04]  /*47cd0*/  LDL.LU R103, [R1+0x20dc] ;  /* 0x0020dc0001677983 */ /* 0x000ee80000300800 */
[----:B------:R0:W-:Y:S01]  /*47ce0*/  STL [R1+0x468], R241 ;  /* 0x000468f101007387 */ /* 0x0001e20000100800 */
[----:B------:R-:W-:Y:S01]  /*47cf0*/  FMUL R242, R0, R101 ;  /* 0x0000006500f27220 */ /* 0x000fe20000400000 */
[----:B------:R-:W-:Y:S01]  /*47d00*/  @!P4 FMUL R99, R99, 16777216 ;  /* 0x4b8000006363c820 */ /* 0x000fe20000400000 */
[----:B------:R-:W-:Y:S01]  /*47d10*/  @!P4 FMUL R98, R98, 16777216 ;  /* 0x4b8000006262c820 */ /* 0x000fe20000400000 */
[----:B0-----:R-:W-:-:S02]  /*47d20*/  FMUL R241, R0, R102 ;  /* 0x0000006600f17220 */ /* 0x001fc40000400000 */
[----:B------:R-:W3:Y:S04]  /*47d30*/  LDL.LU R102, [R1+0x20d8] ;  /* 0x0020d80001667983 */ /* 0x000ee80000300800 */
[----:B------:R0:W-:Y:S04]  /*47d40*/  STL [R1+0x464], R238 ;  /* 0x000464ee01007387 */ /* 0x0001e80000100800 */
[----:B------:R1:W-:Y:S01]  /*47d50*/  STL [R1+0x1e80], R241 ;  /* 0x001e80f101007387 */ /* 0x0003e20000100800 */
[----:B------:R-:W-:-:S03]  /*47d60*/  @!P4 FMUL R97, R97, 16777216 ;  /* 0x4b8000006161c820 */ /* 0x000fc60000400000 */
[----:B------:R-:W3:Y:S01]  /*47d70*/  LDL.LU R101, [R1+0x20d4] ;  /* 0x0020d40001657983 */ /* 0x000ee20000300800 */
[----:B0-----:R-:W-:-:S03]  /*47d80*/  FMUL R238, R0, R99 ;  /* 0x0000006300ee7220 */ /* 0x001fc60000400000 */
[----:B------:R-:W-:Y:S01]  /*47d90*/  STL [R1+0x1e84], R242 ;  /* 0x001e84f201007387 */ /* 0x000fe20000100800 */
[----:B-1----:R-:W-:-:S03]  /*47da0*/  FMUL R241, R0, R100 ;  /* 0x0000006400f17220 */ /* 0x002fc60000400000 */
[----:B------:R-:W3:Y:S01]  /*47db0*/  LDL.LU R100, [R1+0x20d0] ;  /* 0x0020d00001647983 */ /* 0x000ee20000300800 */
[----:B------:R-:W-:-:S03]  /*47dc0*/  @!P4 FMUL R96, R96, 16777216 ;  /* 0x4b8000006060c820 */ /* 0x000fc60000400000 */
[----:B------:R-:W3:Y:S04]  /*47dd0*/  LDL.LU R99, [R1+0x20cc] ;  /* 0x0020cc0001637983 */ /* 0x000ee80000300800 */
[----:B------:R0:W-:Y:S01]  /*47de0*/  STL [R1+0x460], R241 ;  /* 0x000460f101007387 */ /* 0x0001e20000100800 */
[----:B------:R-:W-:Y:S01]  /*47df0*/  @!P4 FMUL R95, R95, 16777216 ;  /* 0x4b8000005f5fc820 */ /* 0x000fe20000400000 */
[----:B------:R-:W-:Y:S01]  /*47e00*/  @!P4 FMUL R94, R94, 16777216 ;  /* 0x4b8000005e5ec820 */ /* 0x000fe20000400000 */
[C---:B0-----:R-:W-:Y:S02]  /*47e10*/  FMUL R241, R0.reuse, R98 ;  /* 0x0000006200f17220 */ /* 0x041fe40000400000 */
[----:B------:R-:W3:Y:S04]  /*47e20*/  LDL.LU R98, [R1+0x20c8] ;  /* 0x0020c80001627983 */ /* 0x000ee80000300800 */
[----:B------:R0:W-:Y:S01]  /*47e30*/  STL [R1+0x45c], R238 ;  /* 0x00045cee01007387 */ /* 0x0001e20000100800 */
[----:B------:R-:W-:Y:S01]  /*47e40*/  @!P4 FMUL R93, R93, 16777216 ;  /* 0x4b8000005d5dc820 */ /* 0x000fe20000400000 */
[----:B0-----:R-:W-:-:S02]  /*47e50*/  FMUL R238, R0, R97 ;  /* 0x0000006100ee7220 */ /* 0x001fc40000400000 */
[----:B------:R-:W3:Y:S04]  /*47e60*/  LDL.LU R97, [R1+0x20c4] ;  /* 0x0020c40001617983 */ /* 0x000ee80000300800 */
[----:B------:R0:W-:Y:S01]  /*47e70*/  STL [R1+0x204], R241 ;  /* 0x000204f101007387 */ /* 0x0001e20000100800 */
[C---:B------:R-:W-:Y:S01]  /*47e80*/  FMUL R252, R0.reuse, R94 ;  /* 0x0000005e00fc7220 */ /* 0x040fe20000400000 */
[----:B0-----:R-:W-:Y:S02]  /*47e90*/  FMUL R241, R0, R96 ;  /* 0x0000006000f17220 */ /* 0x001fe40000400000 */
[----:B------:R-:W3:Y:S04]  /*47ea0*/  LDL.LU R96, [R1+0x20c0] ;  /* 0x0020c00001607983 */ /* 0x000ee80000300800 */
[----:B------:R0:W-:Y:S01]  /*47eb0*/  STL [R1+0x200], R238 ;  /* 0x000200ee01007387 */ /* 0x0001e20000100800 */
[----:B------:R-:W-:Y:S01]  /*47ec0*/  @!P4 FMUL R92, R92, 16777216 ;  /* 0x4b8000005c5cc820 */ /* 0x000fe20000400000 */
[----:B------:R-:W-:Y:S01]  /*47ed0*/  @!P4 FMUL R245, R245, 16777216 ;  /* 0x4b800000f5f5c820 */ /* 0x000fe20000400000 */
[----:B0-----:R-:W-:-:S02]  /*47ee0*/  FMUL R238, R0, R95 ;  /* 0x0000005f00ee7220 */ /* 0x001fc40000400000 */
[----:B------:R-:W3:Y:S04]  /*47ef0*/  LDL.LU R95, [R1+0x20bc] ;  /* 0x0020bc00015f7983 */ /* 0x000ee80000300800 */
[----:B------:R0:W-:Y:S04]  /*47f00*/  STL [R1+0x448], R241 ;  /* 0x000448f101007387 */ /* 0x0001e80000100800 */
[----:B------:R-:W3:Y:S01]  /*47f10*/  LDL.LU R94, [R1+0x20b8] ;  /* 0x0020b800015e7983 */ /* 0x000ee20000300800 */
[----:B------:R-:W-:-:S03]  /*47f20*/  @!P4 FMUL R91, R91, 16777216 ;  /* 0x4b8000005b5bc820 */ /* 0x000fc60000400000 */
[----:B------:R1:W-:Y:S01]  /*47f30*/  STL [R1+0x444], R238 ;  /* 0x000444ee01007387 */ /* 0x0003e20000100800 */
[----:B------:R-:W-:Y:S01]  /*47f40*/  @!P4 FMUL R243, R243, 16777216 ;  /* 0x4b800000f3f3c820 */ /* 0x000fe20000400000 */
[C---:B0-----:R-:W-:Y:S02]  /*47f50*/  FMUL R241, R0.reuse, R92 ;  /* 0x0000005c00f17220 */ /* 0x041fe40000400000 */
[----:B------:R-:W-:Y:S01]  /*47f60*/  STL [R1+0x1e88], R252 ;  /* 0x001e88fc01007387 */ /* 0x000fe20000100800 */
[C---:B------:R-:W-:Y:S01]  /*47f70*/  FMUL R245, R0.reuse, R245 ;  /* 0x000000f500f57220 */ /* 0x040fe20000400000 */
[----:B-1----:R-:W-:Y:S02]  /*47f80*/  FMUL R238, R0, R93 ;  /* 0x0000005d00ee7220 */ /* 0x002fe40000400000 */
[----:B------:R-:W3:Y:S01]  /*47f90*/  LDL.LU R93, [R1+0x20b4] ;  /* 0x0020b400015d7983 */ /* 0x000ee20000300800 */
[----:B------:R-:W-:Y:S01]  /*47fa0*/  @!P4 FMUL R90, R90, 16777216 ;  /* 0x4b8000005a5ac820 */ /* 0x000fe20000400000 */
[----:B------:R-:W-:-:S02]  /*47fb0*/  FMUL R243, R0, R243 ;  /* 0x000000f300f37220 */ /* 0x000fc40000400000 */
[----:B------:R0:W-:Y:S01]  /*47fc0*/  STL [R1+0x1e98], R238 ;  /* 0x001e98ee01007387 */ /* 0x0001e20000100800 */
[----:B------:R-:W-:-:S03]  /*47fd0*/  @!P4 FMUL R89, R89, 16777216 ;  /* 0x4b8000005959c820 */ /* 0x000fc60000400000 */
[----:B------:R-:W3:Y:S01]  /*47fe0*/  LDL.LU R92, [R1+0x20b0] ;  /* 0x0020b000015c7983 */ /* 0x000ee20000300800 */
[----:B0-----:R-:W-:-:S03]  /*47ff0*/  FMUL R238, R0, R91 ;  /* 0x0000005b00ee7220 */ /* 0x001fc60000400000 */
[----:B------:R-:W3:Y:S01]  /*48000*/  LDL.LU R91, [R1+0x20ac] ;  /* 0x0020ac00015b7983 */ /* 0x000ee20000300800 */
[----:B------:R-:W-:-:S03]  /*48010*/  @!P4 FMUL R88, R88, 16777216 ;  /* 0x4b8000005858c820 */ /* 0x000fc60000400000 */
[----:B------:R0:W-:Y:S04]  /*48020*/  STL [R1+0x440], R241 ;  /* 0x000440f101007387 */ /* 0x0001e80000100800 */
[----:B------:R-:W-:Y:S04]  /*48030*/  STL [R1+0x1e9c], R245 ;  /* 0x001e9cf501007387 */ /* 0x000fe80000100800 */
[----:B------:R1:W-:Y:S01]  /*48040*/  STL [R1+0x43c], R238 ;  /* 0x00043cee01007387 */ /* 0x0003e20000100800 */
[----:B0-----:R-:W-:-:S03]  /*48050*/  FMUL R241, R0, R90 ;  /* 0x0000005a00f17220 */ /* 0x001fc60000400000 */
[----:B------:R-:W-:Y:S01]  /*48060*/  STL [R1+0x1ea0], R243 ;  /* 0x001ea0f301007387 */ /* 0x000fe20000100800 */
[----:B------:R-:W-:-:S03]  /*48070*/  @!P4 FMUL R87, R87, 16777216 ;  /* 0x4b8000005757c820 */ /* 0x000fc60000400000 */
[----:B------:R-:W3:Y:S01]  /*48080*/  LDL.LU R90, [R1+0x20a8] ;  /* 0x0020a800015a7983 */ /* 0x000ee20000300800 */
[----:B-1----:R-:W-:-:S03]  /*48090*/  FMUL R238, R0, R89 ;  /* 0x0000005900ee7220 */ /* 0x002fc60000400000 */
[----:B------:R-:W3:Y:S01]  /*480a0*/  LDL.LU R89, [R1+0x20a4] ;  /* 0x0020a40001597983 */ /* 0x000ee20000300800 */
[----:B------:R-:W-:-:S03]  /*480b0*/  @!P4 FMUL R86, R86, 16777216 ;  /* 0x4b8000005656c820 */ /* 0x000fc60000400000 */
[----:B------:R0:W-:Y:S01]  /*480c0*/  STL [R1+0x428], R241 ;  /* 0x000428f101007387 */ /* 0x0001e20000100800 */
[----:B------:R-:W-:Y:S01]  /*480d0*/  FMUL R242, R0, R87 ;  /* 0x0000005700f27220 */ /* 0x000fe20000400000 */
[----:B------:R-:W-:Y:S01]  /*480e0*/  @!P4 FMUL R85, R85, 16777216 ;  /* 0x4b8000005555c820 */ /* 0x000fe20000400000 */
[----:B------:R-:W-:Y:S01]  /*480f0*/  @!P4 FMUL R84, R84, 16777216 ;  /* 0x4b8000005454c820 */ /* 0x000fe20000400000 */
[----:B------:R-:W-:Y:S01]  /*48100*/  @!P4 FMUL R246, R246, 16777216 ;  /* 0x4b800000f6f6c820 */ /* 0x000fe20000400000 */
[C---:B0-----:R-:W-:Y:S02]  /*48110*/  FMUL R241, R0.reuse, R88 ;  /* 0x0000005800f17220 */ /* 0x041fe40000400000 */
[----:B------:R-:W3:Y:S04]  /*48120*/  LDL.LU R88, [R1+0x20a0] ;  /* 0x0020a00001587983 */ /* 0x000ee80000300800 */
[----:B------:R0:W-:Y:S04]  /*48130*/  STL [R1+0x424], R238 ;  /* 0x000424ee01007387 */ /* 0x0001e80000100800 */
[----:B------:R1:W-:Y:S01]  /*48140*/  STL [R1+0x1ea8], R241 ;  /* 0x001ea8f101007387 */ /* 0x0003e20000100800 */
[----:B------:R-:W-:Y:S01]  /*48150*/  @!P4 FMUL R83, R83, 16777216 ;  /* 0x4b8000005353c820 */ /* 0x000fe20000400000 */
[----:B------:R-:W-:-:S02]  /*48160*/  FMUL R252, R0, R84 ;  /* 0x0000005400fc7220 */ /* 0x000fc40000400000 */
[----:B------:R-:W3:Y:S01]  /*48170*/  LDL.LU R87, [R1+0x209c] ;  /* 0x00209c0001577983 */ /* 0x000ee20000300800 */
[----:B0-----:R-:W-:-:S03]  /*48180*/  FMUL R238, R0, R85 ;  /* 0x0000005500ee7220 */ /* 0x001fc60000400000 */
[----:B------:R-:W-:Y:S01]  /*48190*/  STL [R1+0x1eac], R242 ;  /* 0x001eacf201007387 */ /* 0x000fe20000100800 */
[----:B-1----:R-:W-:Y:S01]  /*481a0*/  FMUL R241, R0, R86 ;  /* 0x0000005600f17220 */ /* 0x002fe20000400000 */
[----:B------:R-:W-:Y:S02]  /*481b0*/  @!P4 FMUL R244, R244, 16777216 ;  /* 0x4b800000f4f4c820 */ /* 0x000fe40000400000 */
[----:B------:R-:W3:Y:S01]  /*481c0*/  LDL.LU R86, [R1+0x2098] ;  /* 0x0020980001567983 */ /* 0x000ee20000300800 */
[----:B------:R-:W-:Y:S01]  /*481d0*/  FMUL R246, R0, R246 ;  /* 0x000000f600f67220 */ /* 0x000fe20000400000 */
[----:B------:R-:W-:Y:S02]  /*481e0*/  @!P4 FMUL R82, R82, 16777216 ;  /* 0x4b8000005252c820 */ /* 0x000fe40000400000 */
[----:B------:R-:W3:Y:S01]  /*481f0*/  LDL.LU R85, [R1+0x2094] ;  /* 0x0020940001557983 */ /* 0x000ee20000300800 */
[----:B------:R-:W-:-:S03]  /*48200*/  FMUL R244, R0, R244 ;  /* 0x000000f400f47220 */ /* 0x000fc60000400000 */
[----:B------:R0:W-:Y:S04]  /*48210*/  STL [R1+0x420], R241 ;  /* 0x000420f101007387 */ /* 0x0001e80000100800 */
[----:B------:R-:W3:Y:S04]  /*48220*/  LDL.LU R84, [R1+0x2090] ;  /* 0x0020900001547983 */ /* 0x000ee80000300800 */
[----:B------:R1:W-:Y:S01]  /*48230*/  STL [R1+0x41c], R238 ;  /* 0x00041cee01007387 */ /* 0x0003e20000100800 */
[----:B0-----:R-:W-:-:S03]  /*48240*/  FMUL R241, R0, R83 ;  /* 0x0000005300f17220 */ /* 0x001fc60000400000 */
[----:B------:R-:W-:Y:S01]  /*48250*/  STL [R1+0x1eb0], R252 ;  /* 0x001eb0fc01007387 */ /* 0x000fe20000100800 */
[----:B------:R-:W-:-:S03]  /*48260*/  @!P4 FMUL R81, R81, 16777216 ;  /* 0x4b8000005151c820 */ /* 0x000fc60000400000 */
[----:B------:R-:W-:Y:S01]  /*48270*/  STL [R1+0x1eb4], R246 ;  /* 0x001eb4f601007387 */ /* 0x000fe20000100800 */
[----:B-1----:R-:W-:-:S03]  /*48280*/  FMUL R238, R0, R82 ;  /* 0x0000005200ee7220 */ /* 0x002fc60000400000 */
[----:B------:R-:W3:Y:S04]  /*48290*/  LDL.LU R83, [R1+0x208c] ;  /* 0x00208c0001537983 */ /* 0x000ee80000300800 */
[----:B------:R-:W3:Y:S01]  /*482a0*/  LDL.LU R82, [R1+0x2088] ;  /* 0x0020880001527983 */ /* 0x000ee20000300800 */
[----:B------:R-:W-:-:S03]  /*482b0*/  @!P4 FMUL R80, R80, 16777216 ;  /* 0x4b8000005050c820 */ /* 0x000fc60000400000 */
[----:B------:R0:W-:Y:S04]  /*482c0*/  STL [R1+0x3f0], R241 ;  /* 0x0003f0f101007387 */ /* 0x0001e80000100800 */
[----:B------:R-:W-:Y:S01]  /*482d0*/  STL [R1+0x1eb8], R244 ;  /* 0x001eb8f401007387 */ /* 0x000fe20000100800 */
[----:B------:R-:W-:-:S03]  /*482e0*/  @!P4 FMUL R79, R79, 16777216 ;  /* 0x4b8000004f4fc820 */ /* 0x000fc60000400000 */
[----:B------:R1:W-:Y:S01]  /*482f0*/  STL [R1+0x3ec], R238 ;  /* 0x0003ecee01007387 */ /* 0x0003e20000100800 */
[----:B------:R-:W-:Y:S01]  /*48300*/  @!P4 FMUL R78, R78, 16777216 ;  /* 0x4b8000004e4ec820 */ /* 0x000fe20000400000 */
[C---:B0-----:R-:W-:Y:S01]  /*48310*/  FMUL R241, R0.reuse, R80 ;  /* 0x0000005000f17220 */ /* 0x041fe20000400000 */
[----:B------:R-:W-:Y:S01]  /*48320*/  @!P4 FMUL R77, R77, 16777216 ;  /* 0x4b8000004d4dc820 */ /* 0x000fe20000400000 */
[C---:B-1----:R-:W-:Y:S02]  /*48330*/  FMUL R238, R0.reuse, R81 ;  /* 0x0000005100ee7220 */ /* 0x042fe40000400000 */
[----:B------:R-:W3:Y:S01]  /*48340*/  LDL.LU R81, [R1+0x2084] ;  /* 0x0020840001517983 */ /* 0x000ee20000300800 */
[----:B------:R-:W-:-:S03]  /*48350*/  FMUL R245, R0, R78 ;  /* 0x0000004e00f57220 */ /* 0x000fc60000400000 */
[----:B------:R0:W-:Y:S01]  /*48360*/  STL [R1+0x1ec0], R238 ;  /* 0x001ec0ee01007387 */ /* 0x0001e20000100800 */
[----:B------:R-:W-:Y:S01]  /*48370*/  @!P4 FMUL R76, R76, 16777216 ;  /* 0x4b8000004c4cc820 */ /* 0x000fe20000400000 */
[C---:B------:R-:W-:Y:S02]  /*48380*/  FMUL R243, R0.reuse, R77 ;  /* 0x0000004d00f37220 */ /* 0x040fe40000400000 */
[----:B------:R-:W3:Y:S01]  /*48390*/  LDL.LU R80, [R1+0x2080] ;  /* 0x0020800001507983 */ /* 0x000ee20000300800 */
[----:B--2---:R-:W-:Y:S01]  /*483a0*/  @!P4 FMUL R75, R75, 16777216 ;  /* 0x4b8000004b4bc820 */ /* 0x004fe20000400000 */
[----:B0-----:R-:W-:Y:S02]  /*483b0*/  FMUL R238, R0, R79 ;  /* 0x0000004f00ee7220 */ /* 0x001fe40000400000 */
[----:B------:R-:W2:Y:S04]  /*483c0*/  LDL.LU R79, [R1+0x207c] ;  /* 0x00207c00014f7983 */ /* 0x000ea80000300800 */
[----:B------:R0:W-:Y:S04]  /*483d0*/  STL [R1+0x3e8], R241 ;  /* 0x0003e8f101007387 */ /* 0x0001e80000100800 */
[----:B------:R-:W2:Y:S01]  /*483e0*/  LDL.LU R78, [R1+0x2078] ;  /* 0x00207800014e7983 */ /* 0x000ea20000300800 */
[----:B----4-:R-:W-:-:S03]  /*483f0*/  @!P4 FMUL R74, R74, 16777216 ;  /* 0x4b8000004a4ac820 */ /* 0x010fc60000400000 */
[----:B------:R1:W-:Y:S01]  /*48400*/  STL [R1+0x3e4], R238 ;  /* 0x0003e4ee01007387 */ /* 0x0003e20000100800 */
[----:B0-----:R-:W-:-:S03]  /*48410*/  FMUL R241, R0, R76 ;  /* 0x0000004c00f17220 */ /* 0x001fc60000400000 */
[----:B------:R-:W-:Y:S04]  /*48420*/  STL [R1+0x1ec4], R245 ;  /* 0x001ec4f501007387 */ /* 0x000fe80000100800 */
[----:B------:R-:W4:Y:S01]  /*48430*/  LDL.LU R77, [R1+0x2074] ;  /* 0x00207400014d7983 */ /* 0x000f220000300800 */
[----:B-1----:R-:W-:-:S03]  /*48440*/  FMUL R238, R0, R75 ;  /* 0x0000004b00ee7220 */ /* 0x002fc60000400000 */
[----:B------:R-:W-:Y:S01]  /*48450*/  STL [R1+0x1ec8], R243 ;  /* 0x001ec8f301007387 */ /* 0x000fe20000100800 */
[----:B------:R-:W-:-:S03]  /*48460*/  @!P4 FMUL R73, R73, 16777216 ;  /* 0x4b8000004949c820 */ /* 0x000fc60000400000 */
[----:B------:R-:W4:Y:S04]  /*48470*/  LDL.LU R76, [R1+0x2070] ;  /* 0x00207000014c7983 */ /* 0x000f280000300800 */
[----:B------:R-:W4:Y:S01]  /*48480*/  LDL.LU R75, [R1+0x206c] ;  /* 0x00206c00014b7983 */ /* 0x000f220000300800 */
[----:B------:R-:W-:-:S03]  /*48490*/  @!P4 FMUL R72, R72, 16777216 ;  /* 0x4b8000004848c820 */ /* 0x000fc60000400000 */
[----:B------:R0:W-:Y:S01]  /*484a0*/  STL [R1+0x3c8], R241 ;  /* 0x0003c8f101007387 */ /* 0x0001e20000100800 */
[----:B------:R-:W-:Y:S01]  /*484b0*/  FMUL R242, R0, R73 ;  /* 0x0000004900f27220 */ /* 0x000fe20000400000 */
[----:B------:R-:W-:Y:S01]  /*484c0*/  @!P4 FMUL R71, R71, 16777216 ;  /* 0x4b8000004747c820 */ /* 0x000fe20000400000 */
[----:B------:R-:W-:Y:S01]  /*484d0*/  @!P4 FMUL R70, R70, 16777216 ;  /* 0x4b8000004646c820 */ /* 0x000fe20000400000 */
[----:B0-----:R-:W-:Y:S02]  /*484e0*/  FMUL R241, R0, R74 ;  /* 0x0000004a00f17220 */ /* 0x001fe40000400000 */
[----:B------:R-:W4:Y:S01]  /*484f0*/  LDL.LU R74, [R1+0x2068] ;  /* 0x00206800014a7983 */ /* 0x000f220000300800 */
[----:B------:R-:W-:-:S03]  /*48500*/  @!P4 FMUL R69, R69, 16777216 ;  /* 0x4b8000004545c820 */ /* 0x000fc60000400000 */
[----:B------:R0:W-:Y:S04]  /*48510*/  STL [R1+0x3c0], R238 ;  /* 0x0003c0ee01007387 */ /* 0x0001e80000100800 */
[----:B------:R1:W-:Y:S01]  /*48520*/  STL [R1+0x1ecc], R241 ;  /* 0x001eccf101007387 */ /* 0x0003e20000100800 */
[----:B------:R-:W-:-:S03]  /*48530*/  FMUL R252, R0, R70 ;  /* 0x0000004600fc7220 */ /* 0x000fc60000400000 */
[----:B------:R-:W4:Y:S01]  /*48540*/  LDL.LU R73, [R1+0x2064] ;  /* 0x0020640001497983 */ /* 0x000f220000300800 */
[----:B0-----:R-:W-:-:S03]  /*48550*/  FMUL R238, R0, R71 ;  /* 0x0000004700ee7220 */ /* 0x001fc60000400000 */
[----:B------:R-:W-:Y:S01]  /*48560*/  STL [R1+0x1ed0], R242 ;  /* 0x001ed0f201007387 */ /* 0x000fe20000100800 */
[----:B-1----:R-:W-:Y:S01]  /*48570*/  FMUL R241, R0, R72 ;  /* 0x0000004800f17220 */ /* 0x002fe20000400000 */
[----:B------:R-:W-:Y:S02]  /*48580*/  @!P4 FMUL R68, R68, 16777216 ;  /* 0x4b8000004444c820 */ /* 0x000fe40000400000 */
[----:B------:R-:W2:Y:S01]  /*48590*/  LDL.LU R72, [R1+0x2060] ;  /* 0x0020600001487983 */ /* 0x000ea20000300800 */
[----:B------:R-:W-:Y:S01]  /*485a0*/  FMUL R246, R0, R69 ;  /* 0x0000004500f67220 */ /* 0x000fe20000400000 */
[----:B------:R-:W-:Y:S02]  /*485b0*/  @!P4 FMUL R67, R67, 16777216 ;  /* 0x4b8000004343c820 */ /* 0x000fe40000400000 */
[----:B------:R-:W4:Y:S01]  /*485c0*/  LDL.LU R71, [R1+0x205c] ;  /* 0x00205c0001477983 */ /* 0x000f220000300800 */
[----:B------:R-:W-:-:S03]  /*485d0*/  @!P4 FMUL R66, R66, 16777216 ;  /* 0x4b8000004242c820 */ /* 0x000fc60000400000 */
[----:B------:R0:W-:Y:S01]  /*485e0*/  STL [R1+0x3b8], R241 ;  /* 0x0003b8f101007387 */ /* 0x0001e20000100800 */
[----:B------:R-:W-:-:S03]  /*485f0*/  @!P4 FMUL R240, R240, 16777216 ;  /* 0x4b800000f0f0c820 */ /* 0x000fc60000400000 */
[----:B------:R-:W2:Y:S04]  /*48600*/  LDL.LU R70, [R1+0x2058] ;  /* 0x0020580001467983 */ /* 0x000ea80000300800 */
[----:B------:R1:W-:Y:S01]  /*48610*/  STL [R1+0x3b4], R238 ;  /* 0x0003b4ee01007387 */ /* 0x0003e20000100800 */
[----:B0-----:R-:W-:-:S03]  /*48620*/  FMUL R241, R0, R68 ;  /* 0x0000004400f17220 */ /* 0x001fc60000400000 */
[----:B------:R-:W-:Y:S01]  /*48630*/  STL [R1+0x1ed4], R252 ;  /* 0x001ed4fc01007387 */ /* 0x000fe20000100800 */
[----:B------:R-:W-:-:S03]  /*48640*/  @!P4 FMUL R65, R65, 16777216 ;  /* 0x4b8000004141c820 */ /* 0x000fc60000400000 */
[----:B------:R-:W2:Y:S01]  /*48650*/  LDL.LU R69, [R1+0x2054] ;  /* 0x0020540001457983 */ /* 0x000ea20000300800 */
[----:B-1----:R-:W-:-:S03]  /*48660*/  FMUL R238, R0, R67 ;  /* 0x0000004300ee7220 */ /* 0x002fc60000400000 */
[----:B------:R-:W-:Y:S01]  /*48670*/  STL [R1+0x1ed8], R246 ;  /* 0x001ed8f601007387 */ /* 0x000fe20000100800 */
[C---:B------:R-:W-:Y:S01]  /*48680*/  FMUL R244, R0.reuse, R66 ;  /* 0x0000004200f47220 */ /* 0x040fe20000400000 */
[----:B------:R-:W-:Y:S02]  /*48690*/  FMUL R240, R0, R240 ;  /* 0x000000f000f07220 */ /* 0x000fe40000400000 */
[----:B------:R-:W2:Y:S01]  /*486a0*/  LDL.LU R68, [R1+0x2050] ;  /* 0x0020500001447983 */ /* 0x000ea20000300800 */
[----:B------:R-:W-:-:S03]  /*486b0*/  @!P4 FMUL R64, R64, 16777216 ;  /* 0x4b8000004040c820 */ /* 0x000fc60000400000 */
[----:B------:R-:W2:Y:S04]  /*486c0*/  LDL.LU R67, [R1+0x204c] ;  /* 0x00204c0001437983 */ /* 0x000ea80000300800 */
[----:B------:R-:W-:Y:S04]  /*486d0*/  STL [R1+0x390], R241 ;  /* 0x000390f101007387 */ /* 0x000fe80000100800 */
[----:B------:R-:W2:Y:S01]  /*486e0*/  LDL.LU R66, [R1+0x2048] ;  /* 0x0020480001427983 */ /* 0x000ea20000300800 */
[----:B------:R-:W-:-:S03]  /*486f0*/  @!P4 FMUL R63, R63, 16777216 ;  /* 0x4b8000003f3fc820 */ /* 0x000fc60000400000 */
[----:B------:R0:W-:Y:S01]  /*48700*/  STL [R1+0x38c], R238 ;  /* 0x00038cee01007387 */ /* 0x0001e20000100800 */
[----:B------:R-:W-:-:S03]  /*48710*/  @!P4 FMUL R62, R62, 16777216 ;  /* 0x4b8000003e3ec820 */ /* 0x000fc60000400000 */
[----:B------:R-:W-:Y:S04]  /*48720*/  STL [R1+0x1edc], R244 ;  /* 0x001edcf401007387 */ /* 0x000fe80000100800 */
[----:B------:R1:W-:Y:S01]  /*48730*/  STL [R1+0x1ee0], R240 ;  /* 0x001ee0f001007387 */ /* 0x0003e20000100800 */
[----:B0-----:R-:W-:-:S03]  /*48740*/  FMUL R238, R0, R65 ;  /* 0x0000004100ee7220 */ /* 0x001fc60000400000 */
[----:B------:R-:W2:Y:S01]  /*48750*/  LDL.LU R65, [R1+0x2044] ;  /* 0x0020440001417983 */ /* 0x000ea20000300800 */
[----:B------:R-:W-:Y:S01]  /*48760*/  @!P4 FMUL R61, R61, 16777216 ;  /* 0x4b8000003d3dc820 */ /* 0x000fe20000400000 */
[C---:B-1----:R-:W-:Y:S02]  /*48770*/  FMUL R240, R0.reuse, R64 ;  /* 0x0000004000f07220 */ /* 0x042fe40000400000 */
[----:B------:R-:W4:Y:S01]  /*48780*/  LDL.LU R64, [R1+0x2040] ;  /* 0x0020400001407983 */ /* 0x000f220000300800 */
[----:B------:R-:W-:-:S03]  /*48790*/  FMUL R245, R0, R62 ;  /* 0x0000003e00f57220 */ /* 0x000fc60000400000 */
[----:B------:R0:W-:Y:S01]  /*487a0*/  STL [R1+0x380], R238 ;  /* 0x000380ee01007387 */ /* 0x0001e20000100800 */
[----:B------:R-:W-:Y:S01]  /*487b0*/  @!P4 FMUL R60, R60, 16777216 ;  /* 0x4b8000003c3cc820 */ /* 0x000fe20000400000 */
[----:B------:R-:W-:Y:S01]  /*487c0*/  @!P4 FMUL R59, R59, 16777216 ;  /* 0x4b8000003b3bc820 */ /* 0x000fe20000400000 */
[----:B------:R-:W-:Y:S01]  /*487d0*/  @!P4 FMUL R58, R58, 16777216 ;  /* 0x4b8000003a3ac820 */ /* 0x000fe20000400000 */
[C---:B0-----:R-:W-:Y:S02]  /*487e0*/  FMUL R238, R0.reuse, R63 ;  /* 0x0000003f00ee7220 */ /* 0x041fe40000400000 */
[----:B------:R-:W2:Y:S04]  /*487f0*/  LDL.LU R63, [R1+0x203c] ;  /* 0x00203c00013f7983 */ /* 0x000ea80000300800 */
[----:B------:R0:W-:Y:S01]  /*48800*/  STL [R1+0x37c], R240 ;  /* 0x00037cf001007387 */ /* 0x0001e20000100800 */
[----:B------:R-:W-:-:S03]  /*48810*/  FMUL R243, R0, R59 ;  /* 0x0000003b00f37220 */ /* 0x000fc60000400000 */
[----:B------:R1:W-:Y:S01]  /*48820*/  STL [R1+0x1ee4], R238 ;  /* 0x001ee4ee01007387 */ /* 0x0003e20000100800 */
[----:B------:R-:W-:-:S03]  /*48830*/  @!P4 FMUL R57, R57, 16777216 ;  /* 0x4b8000003939c820 */ /* 0x000fc60000400000 */
[----:B------:R-:W4:Y:S01]  /*48840*/  LDL.LU R62, [R1+0x2038] ;  /* 0x00203800013e7983 */ /* 0x000f220000300800 */
[----:B0-----:R-:W-:-:S03]  /*48850*/  FMUL R240, R0, R61 ;  /* 0x0000003d00f07220 */ /* 0x001fc60000400000 */
[----:B------:R-:W-:Y:S01]  /*48860*/  STL [R1+0x1ee8], R245 ;  /* 0x001ee8f501007387 */ /* 0x000fe20000100800 */
[----:B-1----:R-:W-:-:S03]  /*48870*/  FMUL R238, R0, R60 ;  /* 0x0000003c00ee7220 */ /* 0x002fc60000400000 */
[----:B------:R-:W4:Y:S01]  /*48880*/  LDL.LU R61, [R1+0x2034] ;  /* 0x00203400013d7983 */ /* 0x000f220000300800 */
[----:B------:R-:W-:Y:S01]  /*48890*/  FMUL R241, R0, R58 ;  /* 0x0000003a00f17220 */ /* 0x000fe20000400000 */
[----:B------:R-:W-:Y:S02]  /*488a0*/  @!P4 FMUL R56, R56, 16777216 ;  /* 0x4b8000003838c820 */ /* 0x000fe40000400000 */
[----:B------:R-:W4:Y:S01]  /*488b0*/  LDL.LU R60, [R1+0x2030] ;  /* 0x00203000013c7983 */ /* 0x000f220000300800 */
[----:B------:R-:W-:-:S03]  /*488c0*/  @!P4 FMUL R55, R55, 16777216 ;  /* 0x4b8000003737c820 */ /* 0x000fc60000400000 */
[----:B------:R0:W-:Y:S01]  /*488d0*/  STL [R1+0x348], R240 ;  /* 0x000348f001007387 */ /* 0x0001e20000100800 */
[----:B------:R-:W-:-:S03]  /*488e0*/  @!P4 FMUL R54, R54, 16777216 ;  /* 0x4b8000003636c820 */ /* 0x000fc60000400000 */
[----:B------:R-:W4:Y:S04]  /*488f0*/  LDL.LU R59, [R1+0x202c] ;  /* 0x00202c00013b7983 */ /* 0x000f280000300800 */
[----:B------:R1:W-:Y:S01]  /*48900*/  STL [R1+0x344], R238 ;  /* 0x000344ee01007387 */ /* 0x0003e20000100800 */
[----:B0-----:R-:W-:-:S03]  /*48910*/  FMUL R240, R0, R57 ;  /* 0x0000003900f07220 */ /* 0x001fc60000400000 */
[----:B------:R-:W-:Y:S01]  /*48920*/  STL [R1+0x1eec], R243 ;  /* 0x001eecf301007387 */ /* 0x000fe20000100800 */
[----:B------:R-:W-:-:S03]  /*48930*/  FMUL R242, R0, R55 ;  /* 0x0000003700f27220 */ /* 0x000fc60000400000 */
[----:B------:R-:W4:Y:S01]  /*48940*/  LDL.LU R58, [R1+0x2028] ;  /* 0x00202800013a7983 */ /* 0x000f220000300800 */
[----:B-1----:R-:W-:-:S03]  /*48950*/  FMUL R238, R0, R56 ;  /* 0x0000003800ee7220 */ /* 0x002fc60000400000 */
[----:B------:R-:W-:Y:S01]  /*48960*/  STL [R1+0x1ef0], R241 ;  /* 0x001ef0f101007387 */ /* 0x000fe20000100800 */
[----:B------:R-:W-:Y:S01]  /*48970*/  @!P4 FMUL R53, R53, 16777216 ;  /* 0x4b8000003535c820 */ /* 0x000fe20000400000 */
[----:B------:R-:W-:Y:S02]  /*48980*/  FMUL R252, R0, R54 ;  /* 0x0000003600fc7220 */ /* 0x000fe40000400000 */
[----:B------:R-:W4:Y:S01]  /*48990*/  LDL.LU R57, [R1+0x2024] ;  /* 0x0020240001397983 */ /* 0x000f220000300800 */
[----:B------:R-:W-:-:S03]  /*489a0*/  @!P4 FMUL R52, R52, 16777216 ;  /* 0x4b8000003434c820 */ /* 0x000fc60000400000 */
[----:B------:R-:W2:Y:S01]  /*489b0*/  LDL.LU R56, [R1+0x2020] ;  /* 0x0020200001387983 */ /* 0x000ea20000300800 */
        /* <DEDUP_REMOVED lines=8> */
[----:B------:R-:W2:Y:S01]  /*48a40*/  LDL.LU R54, [R1+0x2018] ;  /* 0x0020180001367983 */ /* 0x000ea20000300800 */
[----:B-1----:R-:W-:-:S03]  /*48a50*/  FMUL R238, R0, R52 ;  /* 0x0000003400ee7220 */ /* 0x002fc60000400000 */
[----:B------:R-:W-:Y:S01]  /*48a60*/  STL [R1+0x1ef8], R252 ;  /* 0x001ef8fc01007387 */ /* 0x000fe20000100800 */
[----:B------:R-:W-:Y:S01]  /*48a70*/  @!P4 FMUL R49, R49, 16777216 ;  /* 0x4b8000003131c820 */ /* 0x000fe20000400000 */
[----:B------:R-:W-:Y:S02]  /*48a80*/  FMUL R244, R0, R50 ;  /* 0x0000003200f47220 */ /* 0x000fe40000400000 */
[----:B------:R-:W2:Y:S01]  /*48a90*/  LDL.LU R53, [R1+0x2014] ;  /* 0x0020140001357983 */ /* 0x000ea20000300800 */
[----:B------:R-:W-:-:S03]  /*48aa0*/  @!P4 FMUL R48, R48, 16777216 ;  /* 0x4b8000003030c820 */ /* 0x000fc60000400000 */
[----:B------:R-:W2:Y:S04]  /*48ab0*/  LDL.LU R52, [R1+0x2010] ;  /* 0x0020100001347983 */ /* 0x000ea80000300800 */
[----:B------:R0:W-:Y:S01]  /*48ac0*/  STL [R1+0x300], R240 ;  /* 0x000300f001007387 */ /* 0x0001e20000100800 */
[----:B------:R-:W-:-:S03]  /*48ad0*/  @!P4 FMUL R47, R47, 16777216 ;  /* 0x4b8000002f2fc820 */ /* 0x000fc60000400000 */
[----:B------:R-:W2:Y:S04]  /*48ae0*/  LDL.LU R51, [R1+0x200c] ;  /* 0x00200c0001337983 */ /* 0x000ea80000300800 */
[----:B------:R1:W-:Y:S01]  /*48af0*/  STL [R1+0x2fc], R238 ;  /* 0x0002fcee01007387 */ /* 0x0003e20000100800 */
[----:B0-----:R-:W-:-:S03]  /*48b00*/  FMUL R240, R0, R49 ;  /* 0x0000003100f07220 */ /* 0x001fc60000400000 */
[----:B------:R-:W-:Y:S04]  /*48b10*/  STL [R1+0x1efc], R246 ;  /* 0x001efcf601007387 */ /* 0x000fe80000100800 */
[----:B------:R-:W2:Y:S01]  /*48b20*/  LDL.LU R50, [R1+0x2008] ;  /* 0x0020080001327983 */ /* 0x000ea20000300800 */
[----:B-1----:R-:W-:-:S03]  /*48b30*/  FMUL R238, R0, R48 ;  /* 0x0000003000ee7220 */ /* 0x002fc60000400000 */
[----:B------:R-:W-:Y:S01]  /*48b40*/  STL [R1+0x1f00], R244 ;  /* 0x001f00f401007387 */ /* 0x000fe20000100800 */
[----:B------:R-:W-:-:S03]  /*48b50*/  @!P4 FMUL R46, R46, 16777216 ;  /* 0x4b8000002e2ec820 */ /* 0x000fc60000400000 */
[----:B------:R-:W2:Y:S04]  /*48b60*/  LDL.LU R49, [R1+0x2004] ;  /* 0x0020040001317983 */ /* 0x000ea80000300800 */
[----:B------:R-:W4:Y:S04]  /*48b70*/  LDL.LU R48, [R1+0x2000] ;  /* 0x0020000001307983 */ /* 0x000f280000300800 */
[----:B------:R0:W-:Y:S01]  /*48b80*/  STL [R1+0x2ec], R240 ;  /* 0x0002ecf001007387 */ /* 0x0001e20000100800 */
[----:B------:R-:W-:Y:S01]  /*48b90*/  @!P4 FMUL R45, R45, 16777216 ;  /* 0x4b8000002d2dc820 */ /* 0x000fe20000400000 */
[----:B------:R-:W-:Y:S01]  /*48ba0*/  @!P4 FMUL R44, R44, 16777216 ;  /* 0x4b8000002c2cc820 */ /* 0x000fe20000400000 */
[----:B------:R-:W-:Y:S01]  /*48bb0*/  @!P4 FMUL R43, R43, 16777216 ;  /* 0x4b8000002b2bc820 */ /* 0x000fe20000400000 */
[----:B0-----:R-:W-:-:S02]  /*48bc0*/  FMUL R240, R0, R47 ;  /* 0x0000002f00f07220 */ /* 0x001fc40000400000 */
[----:B------:R-:W2:Y:S04]  /*48bd0*/  LDL.LU R47, [R1+0x1ffc] ;  /* 0x001ffc00012f7983 */ /* 0x000ea80000300800 */
[----:B------:R0:W-:Y:S01]  /*48be0*/  STL [R1+0x1f8], R238 ;  /* 0x0001f8ee01007387 */ /* 0x0001e20000100800 */
[----:B------:R-:W-:-:S03]  /*48bf0*/  @!P4 FMUL R42, R42, 16777216 ;  /* 0x4b8000002a2ac820 */ /* 0x000fc60000400000 */
[----:B------:R1:W-:Y:S01]  /*48c00*/  STL [R1+0x1f04], R240 ;  /* 0x001f04f001007387 */ /* 0x0003e20000100800 */
[----:B0-----:R-:W-:-:S03]  /*48c10*/  FMUL R238, R0, R46 ;  /* 0x0000002e00ee7220 */ /* 0x001fc60000400000 */
[----:B------:R-:W4:Y:S01]  /*48c20*/  LDL.LU R46, [R1+0x1ff8] ;  /* 0x001ff800012e7983 */ /* 0x000f220000300800 */
[----:B-1----:R-:W-:-:S03]  /*48c30*/  FMUL R240, R0, R45 ;  /* 0x0000002d00f07220 */ /* 0x002fc60000400000 */
[----:B------:R0:W-:Y:S01]  /*48c40*/  STL [R1+0x1f08], R238 ;  /* 0x001f08ee01007387 */ /* 0x0001e20000100800 */
[C---:B------:R-:W-:Y:S01]  /*48c50*/  FMUL R245, R0.reuse, R43 ;  /* 0x0000002b00f57220 */ /* 0x040fe20000400000 */
[----:B------:R-:W-:Y:S02]  /*48c60*/  @!P4 FMUL R41, R41, 16777216 ;  /* 0x4b8000002929c820 */ /* 0x000fe40000400000 */
[----:B------:R-:W4:Y:S01]  /*48c70*/  LDL.LU R45, [R1+0x1ff4] ;  /* 0x001ff400012d7983 */ /* 0x000f220000300800 */
[----:B------:R-:W-:Y:S01]  /*48c80*/  FMUL R243, R0, R42 ;  /* 0x0000002a00f37220 */ /* 0x000fe20000400000 */
[----:B------:R-:W-:Y:S01]  /*48c90*/  @!P4 FMUL R40, R40, 16777216 ;  /* 0x4b8000002828c820 */ /* 0x000fe20000400000 */
[----:B0-----:R-:W-:Y:S02]  /*48ca0*/  FMUL R238, R0, R44 ;  /* 0x0000002c00ee7220 */ /* 0x001fe40000400000 */
        /* <DEDUP_REMOVED lines=32> */
[----:B------:R-:W2:Y:S01]  /*48eb0*/  LDL.LU R36, [R1+0x1fd0] ;  /* 0x001fd00001247983 */ /* 0x000ea20000300800 */
[----:B------:R-:W-:-:S03]  /*48ec0*/  @!P4 FMUL R31, R31, 16777216 ;  /* 0x4b8000001f1fc820 */ /* 0x000fc60000400000 */
[----:B------:R0:W-:Y:S04]  /*48ed0*/  STL [R1+0x194], R240 ;  /* 0x000194f001007387 */ /* 0x0001e80000100800 */
[----:B------:R-:W2:Y:S01]  /*48ee0*/  LDL.LU R35, [R1+0x1fcc] ;  /* 0x001fcc0001237983 */ /* 0x000ea20000300800 */
[----:B------:R-:W-:-:S03]  /*48ef0*/  @!P4 FMUL R30, R30, 16777216 ;  /* 0x4b8000001e1ec820 */ /* 0x000fc60000400000 */
[----:B------:R1:W-:Y:S01]  /*48f00*/  STL [R1+0x188], R238 ;  /* 0x000188ee01007387 */ /* 0x0003e20000100800 */
[----:B0-----:R-:W-:-:S03]  /*48f10*/  FMUL R240, R0, R33 ;  /* 0x0000002100f07220 */ /* 0x001fc60000400000 */
[----:B------:R-:W-:Y:S01]  /*48f20*/  STL [R1+0x1f1c], R252 ;  /* 0x001f1cfc01007387 */ /* 0x000fe20000100800 */
[----:B------:R-:W-:-:S03]  /*48f30*/  FMUL R244, R0, R31 ;  /* 0x0000001f00f47220 */ /* 0x000fc60000400000 */
[----:B------:R-:W2:Y:S01]  /*48f40*/  LDL.LU R34, [R1+0x1fc8] ;  /* 0x001fc80001227983 */ /* 0x000ea20000300800 */
[----:B-1----:R-:W-:-:S03]  /*48f50*/  FMUL R238, R0, R32 ;  /* 0x0000002000ee7220 */ /* 0x002fc60000400000 */
[----:B------:R-:W-:Y:S01]  /*48f60*/  STL [R1+0x1f20], R246 ;  /* 0x001f20f601007387 */ /* 0x000fe20000100800 */
[----:B------:R-:W-:-:S03]  /*48f70*/  @!P4 FMUL R29, R29, 16777216 ;  /* 0x4b8000001d1dc820 */ /* 0x000fc60000400000 */
[----:B------:R-:W2:Y:S01]  /*48f80*/  LDL.LU R33, [R1+0x1fc4] ;  /* 0x001fc40001217983 */ /* 0x000ea20000300800 */
[----:B------:R-:W-:-:S03]  /*48f90*/  @!P4 FMUL R28, R28, 16777216 ;  /* 0x4b8000001c1cc820 */ /* 0x000fc60000400000 */
[----:B------:R-:W4:Y:S04]  /*48fa0*/  LDL.LU R32, [R1+0x1fc0] ;  /* 0x001fc00001207983 */ /* 0x000f280000300800 */
[----:B------:R0:W-:Y:S04]  /*48fb0*/  STL [R1+0x184], R240 ;  /* 0x000184f001007387 */ /* 0x0001e80000100800 */
[----:B------:R-:W2:Y:S01]  /*48fc0*/  LDL.LU R31, [R1+0x1fbc] ;  /* 0x001fbc00011f7983 */ /* 0x000ea20000300800 */
[----:B------:R-:W-:-:S03]  /*48fd0*/  @!P4 FMUL R27, R27, 16777216 ;  /* 0x4b8000001b1bc820 */ /* 0x000fc60000400000 */
[----:B------:R1:W-:Y:S01]  /*48fe0*/  STL [R1+0x178], R238 ;  /* 0x000178ee01007387 */ /* 0x0003e20000100800 */
[----:B0-----:R-:W-:-:S03]  /*48ff0*/  FMUL R240, R0, R30 ;  /* 0x0000001e00f07220 */ /* 0x001fc60000400000 */
[----:B------:R-:W-:Y:S04]  /*49000*/  STL [R1+0x1f24], R244 ;  /* 0x001f24f401007387 */ /* 0x000fe80000100800 */
[----:B------:R-:W4:Y:S01]  /*49010*/  LDL.LU R30, [R1+0x1fb8] ;  /* 0x001fb800011e7983 */ /* 0x000f220000300800 */
[----:B-1----:R-:W-:-:S03]  /*49020*/  FMUL R238, R0, R29 ;  /* 0x0000001d00ee7220 */ /* 0x002fc60000400000 */
[----:B------:R0:W-:Y:S01]  /*49030*/  STL [R1+0x1f28], R240 ;  /* 0x001f28f001007387 */ /* 0x0001e20000100800 */
[----:B------:R-:W-:-:S03]  /*49040*/  @!P4 FMUL R26, R26, 16777216 ;  /* 0x4b8000001a1ac820 */ /* 0x000fc60000400000 */
[----:B------:R-:W4:Y:S01]  /*49050*/  LDL.LU R29, [R1+0x1fb4] ;  /* 0x001fb400011d7983 */ /* 0x000f220000300800 */
[----:B------:R-:W-:Y:S01]  /*49060*/  @!P4 FMUL R25, R25, 16777216 ;  /* 0x4b8000001919c820 */ /* 0x000fe20000400000 */
[----:B0-----:R-:W-:Y:S02]  /*49070*/  FMUL R240, R0, R28 ;  /* 0x0000001c00f07220 */ /* 0x001fe40000400000 */
[----:B------:R-:W4:Y:S04]  /*49080*/  LDL.LU R28, [R1+0x1fb0] ;  /* 0x001fb000011c7983 */ /* 0x000f280000300800 */
[----:B------:R0:W-:Y:S01]  /*49090*/  STL [R1+0x138], R238 ;  /* 0x000138ee01007387 */ /* 0x0001e20000100800 */
[----:B------:R-:W-:Y:S01]  /*490a0*/  @!P4 FMUL R13, R13, 16777216 ;  /* 0x4b8000000d0dc820 */ /* 0x000fe20000400000 */
[----:B------:R-:W-:Y:S01]  /*490b0*/  @!P4 FMUL R4, R4, 16777216 ;  /* 0x4b8000000404c820 */ /* 0x000fe20000400000 */
[C---:B------:R-:W-:Y:S01]  /*490c0*/  FMUL R245, R0.reuse, R26 ;  /* 0x0000001a00f57220 */ /* 0x040fe20000400000 */
[----:B0-----:R-:W-:-:S02]  /*490d0*/  FMUL R238, R0, R27 ;  /* 0x0000001b00ee7220 */ /* 0x001fc40000400000 */
[----:B------:R-:W4:Y:S01]  /*490e0*/  LDL.LU R27, [R1+0x1fac] ;  /* 0x001fac00011b7983 */ /* 0x000f220000300800 */
[----:B------:R-:W-:-:S03]  /*490f0*/  @!P4 FMUL R10, R10, 16777216 ;  /* 0x4b8000000a0ac820 */ /* 0x000fc60000400000 */
[----:B------:R-:W-:Y:S01]  /*49100*/  STL [R1+0x134], R240 ;  /* 0x000134f001007387 */ /* 0x000fe20000100800 */
[----:B------:R-:W-:-:S03]  /*49110*/  FMUL R243, R0, R13 ;  /* 0x0000000d00f37220 */ /* 0x000fc60000400000 */
[----:B------:R0:W-:Y:S01]  /*49120*/  STL [R1+0x1f2c], R238 ;  /* 0x001f2cee01007387 */ /* 0x0001e20000100800 */
[----:B------:R-:W-:Y:S01]  /*49130*/  @!P4 FMUL R9, R9, 16777216 ;  /* 0x4b8000000909c820 */ /* 0x000fe20000400000 */
[----:B------:R-:W-:Y:S02]  /*49140*/  FMUL R4, R0, R4 ;  /* 0x0000000400047220 */ /* 0x000fe40000400000 */
[----:B------:R-:W4:Y:S01]  /*49150*/  LDL.LU R26, [R1+0x1fa8] ;  /* 0x001fa800011a7983 */ /* 0x000f220000300800 */
[----:B------:R-:W-:Y:S01]  /*49160*/  @!P4 FMUL R6, R6, 16777216 ;  /* 0x4b8000000606c820 */ /* 0x000fe20000400000 */
[C---:B0-----:R-:W-:Y:S02]  /*49170*/  FMUL R238, R0.reuse, R25 ;  /* 0x0000001900ee7220 */ /* 0x041fe40000400000 */
[----:B------:R-:W-:Y:S01]  /*49180*/  STL [R1+0x1f30], R245 ;  /* 0x001f30f501007387 */ /* 0x000fe20000100800 */
[C---:B------:R-:W-:Y:S01]  /*49190*/  FMUL R241, R0.reuse, R10 ;  /* 0x0000000a00f17220 */ /* 0x040fe20000400000 */
[----:B------:R-:W-:-:S02]  /*491a0*/  FMUL R9, R0, R9 ;  /* 0x0000000900097220 */ /* 0x000fc40000400000 */
[----:B------:R-:W4:Y:S04]  /*491b0*/  LDL.LU R25, [R1+0x1fa4] ;  /* 0x001fa40001197983 */ /* 0x000f280000300800 */
[----:B------:R-:W-:Y:S04]  /*491c0*/  STL [R1+0x118], R238 ;  /* 0x000118ee01007387 */ /* 0x000fe80000100800 */
[----:B------:R-:W-:Y:S01]  /*491d0*/  STL [R1+0x1f34], R243 ;  /* 0x001f34f301007387 */ /* 0x000fe20000100800 */
[----:B------:R-:W-:-:S03]  /*491e0*/  @!P4 FMUL R5, R5, 16777216 ;  /* 0x4b8000000505c820 */ /* 0x000fc60000400000 */
[----:B------:R0:W-:Y:S01]  /*491f0*/  STL [R1+0x114], R4 ;  /* 0x0001140401007387 */ /* 0x0001e20000100800 */
[----:B------:R-:W-:-:S03]  /*49200*/  @!P4 FMUL R24, R24, 16777216 ;  /* 0x4b8000001818c820 */ /* 0x000fc60000400000 */
[----:B------:R-:W-:Y:S01]  /*49210*/  STL [R1+0x1f38], R241 ;  /* 0x001f38f101007387 */ /* 0x000fe20000100800 */
[----:B0-----:R-:W-:-:S03]  /*49220*/  FMUL R4, R0, R6 ;  /* 0x0000000600047220 */ /* 0x001fc60000400000 */
[----:B------:R0:W-:Y:S01]  /*49230*/  STL [R1+0xf8], R9 ;  /* 0x0000f80901007387 */ /* 0x0001e20000100800 */
[----:B------:R-:W-:-:S03]  /*49240*/  FMUL R242, R0, R5 ;  /* 0x0000000500f27220 */ /* 0x000fc60000400000 */
[----:B------:R-:W4:Y:S01]  /*49250*/  LDL.LU R13, [R1+0x860] ;  /* 0x00086000010d7983 */ /* 0x000f220000300800 */
[----:B------:R-:W-:-:S03]  /*49260*/  @!P4 FMUL R23, R23, 16777216 ;  /* 0x4b8000001717c820 */ /* 0x000fc60000400000 */
[----:B------:R1:W-:Y:S01]  /*49270*/  STL [R1+0xf4], R4 ;  /* 0x0000f40401007387 */ /* 0x0003e20000100800 */
[----:B------:R-:W-:-:S03]  /*49280*/  FMUL R252, R0, R24 ;  /* 0x0000001800fc7220 */ /* 0x000fc60000400000 */
[----:B------:R-:W4:Y:S01]  /*49290*/  LDL.LU R10, [R1+0x40] ;  /* 0x00004000010a7983 */ /* 0x000f220000300800 */
[----:B------:R-:W-:-:S03]  /*492a0*/  @!P4 FMUL R22, R22, 16777216 ;  /* 0x4b8000001616c820 */ /* 0x000fc60000400000 */
[----:B0-----:R-:W4:Y:S01]  /*492b0*/  LDL.LU R9, [R1+0x38] ;  /* 0x0000380001097983 */ /* 0x001f220000300800 */
[----:B------:R-:W-:-:S03]  /*492c0*/  @!P4 FMUL R21, R21, 16777216 ;  /* 0x4b8000001515c820 */ /* 0x000fc60000400000 */
[----:B-1----:R-:W4:Y:S01]  /*492d0*/  LDL.LU R4, [R1+0x30] ;  /* 0x0000300001047983 */ /* 0x002f220000300800 */
[----:B------:R-:W-:-:S03]  /*492e0*/  FMUL R240, R0, R23 ;  /* 0x0000001700f07220 */ /* 0x000fc60000400000 */
[----:B------:R-:W4:Y:S04]  /*492f0*/  LDL.LU R6, [R1+0x2c] ;  /* 0x00002c0001067983 */ /* 0x000f280000300800 */
[----:B------:R-:W4:Y:S01]  /*49300*/  LDL.LU R5, [R1+0x20] ;  /* 0x0000200001057983 */ /* 0x000f220000300800 */
[----:B------:R-:W-:-:S03]  /*49310*/  FMUL R238, R0, R22 ;  /* 0x0000001600ee7220 */ /* 0x000fc60000400000 */
[----:B------:R-:W-:Y:S01]  /*49320*/  STL [R1+0x1f3c], R242 ;  /* 0x001f3cf201007387 */ /* 0x000fe20000100800 */
[----:B------:R-:W-:-:S03]  /*49330*/  FMUL R246, R0, R21 ;  /* 0x0000001500f67220 */ /* 0x000fc60000400000 */
[----:B------:R-:W4:Y:S01]  /*49340*/  LDL.LU R24, [R1+0x1fa0] ;  /* 0x001fa00001187983 */ /* 0x000f220000300800 */
[----:B------:R-:W-:-:S03]  /*49350*/  @!P4 FMUL R20, R20, 16777216 ;  /* 0x4b8000001414c820 */ /* 0x000fc60000400000 */
[----:B------:R0:W-:Y:S01]  /*49360*/  STL [R1+0x1f40], R252 ;  /* 0x001f40fc01007387 */ /* 0x0001e20000100800 */
[----:B------:R-:W-:Y:S01]  /*49370*/  @!P4 FMUL R19, R19, 16777216 ;  /* 0x4b8000001313c820 */ /* 0x000fe20000400000 */
[----:B------:R-:W-:Y:S01]  /*49380*/  @!P4 FMUL R18, R18, 16777216 ;  /* 0x4b8000001212c820 */ /* 0x000fe20000400000 */
[----:B------:R-:W-:Y:S01]  /*49390*/  @!P4 FMUL R17, R17, 16777216 ;  /* 0x4b8000001111c820 */ /* 0x000fe20000400000 */
[----:B0-----:R-:W4:Y:S04]  /*493a0*/  LDL.LU R252, [R1+0x48] ;  /* 0x0000480001fc7983 */ /* 0x001f280000300800 */
[----:B------:R-:W4:Y:S04]  /*493b0*/  LDL.LU R23, [R1+0x1f9c] ;  /* 0x001f9c0001177983 */ /* 0x000f280000300800 */
[----:B------:R-:W4:Y:S04]  /*493c0*/  LDL.LU R22, [R1+0x1f98] ;  /* 0x001f980001167983 */ /* 0x000f280000300800 */
[----:B------:R0:W-:Y:S01]  /*493d0*/  STL [R1+0xd8], R240 ;  /* 0x0000d8f001007387 */ /* 0x0001e20000100800 */
[----:B------:R-:W-:-:S03]  /*493e0*/  FMUL R244, R0, R20 ;  /* 0x0000001400f47220 */ /* 0x000fc60000400000 */
[----:B------:R-:W4:Y:S04]  /*493f0*/  LDL.LU R21, [R1+0x1f94] ;  /* 0x001f940001157983 */ /* 0x000f280000300800 */
[----:B------:R1:W-:Y:S01]  /*49400*/  STL [R1+0xd4], R238 ;  /* 0x0000d4ee01007387 */ /* 0x0003e20000100800 */
[----:B0-----:R-:W-:-:S03]  /*49410*/  FMUL R240, R0, R19 ;  /* 0x0000001300f07220 */ /* 0x001fc60000400000 */
[----:B------:R0:W-:Y:S01]  /*49420*/  STL [R1+0x1f44], R246 ;  /* 0x001f44f601007387 */ /* 0x0001e20000100800 */
[----:B------:R-:W-:Y:S01]  /*49430*/  @!P4 FMUL R16, R16, 16777216 ;  /* 0x4b8000001010c820 */ /* 0x000fe20000400000 */
[----:B------:R-:W-:Y:S01]  /*49440*/  @!P4 FMUL R15, R15, 16777216 ;  /* 0x4b8000000f0fc820 */ /* 0x000fe20000400000 */
[----:B------:R-:W-:Y:S01]  /*49450*/  @!P4 FMUL R14, R14, 16777216 ;  /* 0x4b8000000e0ec820 */ /* 0x000fe20000400000 */
[----:B-1----:R-:W-:Y:S01]  /*49460*/  FMUL R238, R0, R18 ;  /* 0x0000001200ee7220 */ /* 0x002fe20000400000 */
[----:B0-----:R-:W4:Y:S04]  /*49470*/  LDL.LU R246, [R1+0x44] ;  /* 0x0000440001f67983 */ /* 0x001f280000300800 */
[----:B------:R-:W4:Y:S04]  /*49480*/  LDL.LU R20, [R1+0x1f90] ;  /* 0x001f900001147983 */ /* 0x000f280000300800 */
[----:B------:R-:W4:Y:S04]  /*49490*/  LDL.LU R19, [R1+0x1f8c] ;  /* 0x001f8c0001137983 */ /* 0x000f280000300800 */
[----:B------:R-:W4:Y:S01]  /*494a0*/  LDL.LU R18, [R1+0x1f88] ;  /* 0x001f880001127983 */ /* 0x000f220000300800 */
[----:B------:R-:W-:-:S03]  /*494b0*/  @!P4 FMUL R12, R12, 16777216 ;  /* 0x4b8000000c0cc820 */ /* 0x000fc60000400000 */
[----:B------:R0:W-:Y:S01]  /*494c0*/  STL [R1+0xb8], R240 ;  /* 0x0000b8f001007387 */ /* 0x0001e20000100800 */
[C---:B------:R-:W-:Y:S01]  /*494d0*/  FMUL R242, R0.reuse, R15 ;  /* 0x0000000f00f27220 */ /* 0x040fe20000400000 */
[----:B------:R-:W-:Y:S01]  /*494e0*/  FMUL R241, R0, R14 ;  /* 0x0000000e00f17220 */ /* 0x000fe20000400000 */
[----:B------:R-:W-:Y:S01]  /*494f0*/  @!P4 FMUL R11, R11, 16777216 ;  /* 0x4b8000000b0bc820 */ /* 0x000fe20000400000 */
[----:B------:R-:W-:Y:S01]  /*49500*/  @!P4 FMUL R8, R8, 16777216 ;  /* 0x4b8000000808c820 */ /* 0x000fe20000400000 */
[C---:B0-----:R-:W-:Y:S02]  /*49510*/  FMUL R240, R0.reuse, R17 ;  /* 0x0000001100f07220 */ /* 0x041fe40000400000 */
[----:B------:R-:W4:Y:S04]  /*49520*/  LDL.LU R17, [R1+0x1f84] ;  /* 0x001f840001117983 */ /* 0x000f280000300800 */
[----:B------:R0:W-:Y:S01]  /*49530*/  STL [R1+0xb4], R238 ;  /* 0x0000b4ee01007387 */ /* 0x0001e20000100800 */
[C---:B------:R-:W-:Y:S01]  /*49540*/  FMUL R245, R0.reuse, R12 ;  /* 0x0000000c00f57220 */ /* 0x040fe20000400000 */
[----:B------:R-:W-:Y:S01]  /*49550*/  @!P4 FMUL R7, R7, 16777216 ;  /* 0x4b8000000707c820 */ /* 0x000fe20000400000 */
[----:B0-----:R-:W-:-:S02]  /*49560*/  FMUL R238, R0, R16 ;  /* 0x0000001000ee7220 */ /* 0x001fc40000400000 */
[----:B------:R-:W4:Y:S04]  /*49570*/  LDL.LU R16, [R1+0x1f80] ;  /* 0x001f800001107983 */ /* 0x000f280000300800 */
[----:B------:R-:W4:Y:S04]  /*49580*/  LDL.LU R15, [R1+0x1f7c] ;  /* 0x001f7c00010f7983 */ /* 0x000f280000300800 */
[----:B------:R-:W4:Y:S04]  /*49590*/  LDL.LU R14, [R1+0x1f78] ;  /* 0x001f7800010e7983 */ /* 0x000f280000300800 */
[----:B------:R0:W-:Y:S01]  /*495a0*/  STL [R1+0x98], R242 ;  /* 0x000098f201007387 */ /* 0x0001e20000100800 */
[----:B------:R-:W-:-:S03]  /*495b0*/  @!P4 FMUL R249, R249, 16777216 ;  /* 0x4b800000f9f9c820 */ /* 0x000fc60000400000 */
[----:B------:R-:W4:Y:S01]  /*495c0*/  LDL.LU R12, [R1+0x1f74] ;  /* 0x001f7400010c7983 */ /* 0x000f220000300800 */
[----:B------:R-:W-:-:S03]  /*495d0*/  FMUL R243, R0, R11 ;  /* 0x0000000b00f37220 */ /* 0x000fc60000400000 */
[----:B------:R1:W-:Y:S01]  /*495e0*/  STL [R1+0x94], R241 ;  /* 0x000094f101007387 */ /* 0x0003e20000100800 */
[----:B---3--:R-:W-:Y:S01]  /*495f0*/  @!P4 FMUL R250, R250, 16777216 ;  /* 0x4b800000fafac820 */ /* 0x008fe20000400000 */
[C---:B0-----:R-:W-:Y:S02]  /*49600*/  FMUL R242, R0.reuse, R7 ;  /* 0x0000000700f27220 */ /* 0x041fe40000400000 */
[----:B------:R-:W3:Y:S01]  /*49610*/  LDL.LU R11, [R1+0x1f70] ;  /* 0x001f7000010b7983 */ /* 0x000ee20000300800 */
[----:B------:R-:W-:Y:S01]  /*49620*/  @!P4 FMUL R251, R251, 16777216 ;  /* 0x4b800000fbfbc820 */ /* 0x000fe20000400000 */
[C---:B-1----:R-:W-:Y:S02]  /*49630*/  FMUL R241, R0.reuse, R8 ;  /* 0x0000000800f17220 */ /* 0x042fe40000400000 */
[----:B------:R-:W3:Y:S04]  /*49640*/  LDL.LU R8, [R1+0x1f6c] ;  /* 0x001f6c0001087983 */ /* 0x000ee80000300800 */
[----:B------:R-:W3:Y:S04]  /*49650*/  LDL.LU R7, [R1+0x1f68] ;  /* 0x001f680001077983 */ /* 0x000ee80000300800 */
[----:B------:R0:W-:Y:S02]  /*49660*/  STL [R1+0x74], R241 ;  /* 0x000074f101007387 */ /* 0x0001e40000100800 */
[----:B0-----:R-:W-:-:S02]  /*49670*/  FMUL R241, R0, R249 ;  /* 0x000000f900f17220 */ /* 0x001fc40000400000 */
[----:B------:R-:W3:Y:S04]  /*49680*/  LDL.LU R249, [R1+0x1f64] ;  /* 0x001f640001f97983 */ /* 0x000ee80000300800 */
[----:B------:R0:W-:Y:S02]  /*49690*/  STL [R1+0x6c], R242 ;  /* 0x00006cf201007387 */ /* 0x0001e40000100800 */
[C---:B0-----:R-:W-:Y:S01]  /*496a0*/  FMUL R242, R0.reuse, R250 ;  /* 0x000000fa00f27220 */ /* 0x041fe20000400000 */
[----:B------:R-:W-:Y:S01]  /*496b0*/  FMUL R0, R0, R251 ;  /* 0x000000fb00007220 */ /* 0x000fe20000400000 */
[----:B------:R-:W3:Y:S04]  /*496c0*/  LDL.LU R250, [R1+0x1f60] ;  /* 0x001f600001fa7983 */ /* 0x000ee80000300800 */
[----:B------:R-:W3:Y:S01]  /*496d0*/  LDL.LU R251, [R1+0x1f5c] ;  /* 0x001f5c0001fb7983 */ /* 0x000ee20000300800 */
[C---:B------:R-:W-:Y:S01]  /*496e0*/  FSETP.GEU.AND P3, PT, |R3|.reuse, 1.175494350822287508e-38, PT ;  /* 0x008000000300780b */ /* 0x040fe20003f6e200 */
[----:B------:R-:W-:-:S02]  /*496f0*/  @P0 FMUL R3, R3, 0.25 ;  /* 0x3e80000003030820 */ /* 0x000fc40000400000 */
[----:B------:R0:W-:Y:S10]  /*49700*/  STL [R1+0x5c], R0 ;  /* 0x00005c0001007387 */ /* 0x0001f40000100800 */
[----:B------:R-:W-:-:S04]  /*49710*/  @!P3 FMUL R3, R3, 16777216 ;  /* 0x4b8000000303b820 */ /* 0x000fc80000400000 */
[----:B0-----:R0:W1:Y:S01]  /*49720*/  MUFU.RCP R0, R3 ;  /* 0x0000000300007308 */ /* 0x0010620000001000 */
[----:B--2---:R-:W-:Y:S01]  /*49730*/  @!P3 FMUL R31, R31, 16777216 ;  /* 0x4b8000001f1fb820 */ /* 0x004fe20000400000 */
        /* <DEDUP_REMOVED lines=10> */
[----:B------:R-:W-:-:S04]  /*497e0*/  @!P3 FMUL R13, R13, 16777216 ;  /* 0x4b8000000d0db820 */ /* 0x000fc80000400000 */
[----:B0-----:R-:W-:Y:S02]  /*497f0*/  IMAD.MOV.U32 R3, RZ, RZ, R13 ;  /* 0x000000ffff037224 */ /* 0x001fe400078e000d */
[----:B------:R-:W2:Y:S02]  /*49800*/  LDL.LU R13, [R1+0x1f58] ;  /* 0x001f5800010d7983 */ /* 0x000ea40000300800 */
[----:B-1----:R-:W-:Y:S01]  /*49810*/  FMUL R3, R0, R3 ;  /* 0x0000000300037220 */ /* 0x002fe20000400000 */
[----:B------:R-:W-:-:S04]  /*49820*/  @!P3 FMUL R10, R10, 16777216 ;  /* 0x4b8000000a0ab820 */ /* 0x000fc80000400000 */
[----:B------:R0:W-:Y:S01]  /*49830*/  STL [R1+0x50], R3 ;  /* 0x0000500301007387 */ /* 0x0001e20000100800 */
[----:B------:R-:W-:Y:S01]  /*49840*/  @!P3 FMUL R9, R9, 16777216 ;  /* 0x4b8000000909b820 */ /* 0x000fe20000400000 */
[----:B0-----:R-:W-:Y:S01]  /*49850*/  FMUL R3, R0, R10 ;  /* 0x0000000a00037220 */ /* 0x001fe20000400000 */
[----:B------:R-:W-:Y:S01]  /*49860*/  @!P3 FMUL R5, R5, 16777216 ;  /* 0x4b8000000505b820 */ /* 0x000fe20000400000 */
[----:B------:R-:W4:Y:S01]  /*49870*/  LDL.LU R10, [R1+0x1f54] ;  /* 0x001f5400010a7983 */ /* 0x000f220000300800 */
[----:B------:R-:W-:-:S03]  /*49880*/  @!P3 FMUL R6, R6, 16777216 ;  /* 0x4b8000000606b820 */ /* 0x000fc60000400000 */
[----:B------:R0:W-:Y:S01]  /*49890*/  STL [R1+0x3d8], R3 ;  /* 0x0003d80301007387 */ /* 0x0001e20000100800 */
[C---:B------:R-:W-:Y:S01]  /*498a0*/  FMUL R5, R0.reuse, R5 ;  /* 0x0000000500057220 */ /* 0x040fe20000400000 */
[C---:B0-----:R-:W-:Y:S02]  /*498b0*/  FMUL R3, R0.reuse, R9 ;  /* 0x0000000900037220 */ /* 0x041fe40000400000 */
[----:B------:R-:W2:Y:S04]  /*498c0*/  LDL.LU R9, [R1+0x1f50] ;  /* 0x001f500001097983 */ /* 0x000ea80000300800 */
[----:B------:R0:W-:Y:S02]  /*498d0*/  STL [R1+0x3d0], R3 ;  /* 0x0003d00301007387 */ /* 0x0001e40000100800 */
[----:B0-----:R-:W-:-:S02]  /*498e0*/  FMUL R3, R0, R6 ;  /* 0x0000000600037220 */ /* 0x001fc40000400000 */
[----:B------:R-:W4:Y:S04]  /*498f0*/  LDL.LU R6, [R1+0x1f4c] ;  /* 0x001f4c0001067983 */ /* 0x000f280000300800 */
[----:B------:R0:W-:Y:S01]  /*49900*/  STL [R1+0x3c4], R5 ;  /* 0x0003c40501007387 */ /* 0x0001e20000100800 */
[----:B------:R-:W-:-:S03]  /*49910*/  @!P3 FMUL R23, R23, 16777216 ;  /* 0x4b8000001717b820 */ /* 0x000fc60000400000 */
[----:B0-----:R-:W4:Y:S01]  /*49920*/  LDL.LU R5, [R1+0x1f48] ;  /* 0x001f480001057983 */ /* 0x001f220000300800 */
[----:B------:R-:W-:Y:S01]  /*49930*/  @!P3 FMUL R24, R24, 16777216 ;  /* 0x4b8000001818b820 */ /* 0x000fe20000400000 */
[----:B------:R-:W-:Y:S01]  /*49940*/  @!P3 FMUL R72, R72, 16777216 ;  /* 0x4b8000004848b820 */ /* 0x000fe20000400000 */
[----:B------:R-:W-:Y:S01]  /*49950*/  @!P3 FMUL R79, R79, 16777216 ;  /* 0x4b8000004f4fb820 */ /* 0x000fe20000400000 */
[----:B------:R-:W-:Y:S01]  /*49960*/  @!P3 FMUL R80, R80, 16777216 ;  /* 0x4b8000005050b820 */ /* 0x000fe20000400000 */
[----:B------:R-:W-:Y:S01]  /*49970*/  @!P3 FMUL R16, R16, 16777216 ;  /* 0x4b8000001010b820 */ /* 0x000fe20000400000 */
[----:B------:R-:W-:Y:S01]  /*49980*/  @!P3 FMUL R15, R15, 16777216 ;  /* 0x4b8000000f0fb820 */ /* 0x000fe20000400000 */
[----:B---3--:R-:W-:Y:S01]  /*49990*/  @!P3 FMUL R8, R8, 16777216 ;  /* 0x4b8000000808b820 */ /* 0x008fe20000400000 */
[----:B------:R-:W-:Y:S01]  /*499a0*/  @!P3 FMUL R7, R7, 16777216 ;  /* 0x4b8000000707b820 */ /* 0x000fe20000400000 */
[----:B------:R-:W-:-:S04]  /*499b0*/  @!P3 FMUL R251, R251, 16777216 ;  /* 0x4b800000fbfbb820 */ /* 0x000fc80000400000 */
[----:B------:R-:W-:-:S05]  /*499c0*/  FMUL R251, R0, R251 ;  /* 0x000000fb00fb7220 */ /* 0x000fca0000400000 */
[----:B------:R0:W-:Y:S02]  /*499d0*/  STL [R1+0x3bc], R251 ;  /* 0x0003bcfb01007387 */ /* 0x0001e40000100800 */
[C---:B0-----:R-:W-:Y:S01]  /*499e0*/  FMUL R251, R0.reuse, R7 ;  /* 0x0000000700fb7220 */ /* 0x041fe20000400000 */
[C---:B------:R-:W-:Y:S01]  /*499f0*/  FMUL R7, R0.reuse, R8 ;  /* 0x0000000800077220 */ /* 0x040fe20000400000 */
[----:B------:R-:W-:-:S03]  /*49a00*/  FMUL R8, R0, R15 ;  /* 0x0000000f00087220 */ /* 0x000fc60000400000 */
[----:B------:R-:W-:Y:S04]  /*49a10*/  STL [R1+0x3a8], R251 ;  /* 0x0003a8fb01007387 */ /* 0x000fe80000100800 */
[----:B------:R0:W-:Y:S04]  /*49a20*/  STL [R1+0x3a4], R7 ;  /* 0x0003a40701007387 */ /* 0x0001e80000100800 */
[----:B------:R1:W-:Y:S01]  /*49a30*/  STL [R1+0x3a0], R8 ;  /* 0x0003a00801007387 */ /* 0x0003e20000100800 */
[C---:B0-----:R-:W-:Y:S01]  /*49a40*/  FMUL R7, R0.reuse, R16 ;  /* 0x0000001000077220 */ /* 0x041fe20000400000 */
[----:B-1----:R-:W-:-:S04]  /*49a50*/  FMUL R8, R0, R23 ;  /* 0x0000001700087220 */ /* 0x002fc80000400000 */
        /* <DEDUP_REMOVED lines=24> */
[----:B------:R0:W-:Y:S01]  /*49be0*/  STL [R1+0x1d8], R7 ;  /* 0x0001d80701007387 */ /* 0x0001e20000100800 */
[----:B------:R-:W-:-:S03]  /*49bf0*/  @!P3 FMUL R87, R87, 16777216 ;  /* 0x4b8000005757b820 */ /* 0x000fc60000400000 */
[----:B------:R1:W-:Y:S01]  /*49c00*/  STL [R1+0x1b4], R8 ;  /* 0x0001b40801007387 */ /* 0x0003e20000100800 */
[C---:B0-----:R-:W-:Y:S01]  /*49c10*/  FMUL R7, R0.reuse, R72 ;  /* 0x0000004800077220 */ /* 0x041fe20000400000 */
[----:B-1----:R-:W-:-:S04]  /*49c20*/  FMUL R8, R0, R79 ;  /* 0x0000004f00087220 */ /* 0x002fc80000400000 */
[----:B------:R0:W-:Y:S01]  /*49c30*/  STL [R1+0x1a8], R7 ;  /* 0x0001a80701007387 */ /* 0x0001e20000100800 */
[----:B------:R-:W-:-:S03]  /*49c40*/  @!P3 FMUL R88, R88, 16777216 ;  /* 0x4b8000005858b820 */ /* 0x000fc60000400000 */
[----:B------:R1:W-:Y:S01]  /*49c50*/  STL [R1+0x1a4], R8 ;  /* 0x0001a40801007387 */ /* 0x0003e20000100800 */
[----:B------:R-:W-:Y:S01]  /*49c60*/  @!P3 FMUL R95, R95, 16777216 ;  /* 0x4b8000005f5fb820 */ /* 0x000fe20000400000 */
        /* <DEDUP_REMOVED lines=41> */
[C---:B------:R-:W-:Y:S01]  /*49f00*/  FMUL R15, R0.reuse, R144 ;  /* 0x00000090000f7220 */ /* 0x040fe20000400000 */
[C---:B0-----:R-:W-:Y:S01]  /*49f10*/  FMUL R7, R0.reuse, R136 ;  /* 0x0000008800077220 */ /* 0x041fe20000400000 */
[----:B-1----:R-:W-:-:S04]  /*49f20*/  FMUL R8, R0, R143 ;  /* 0x0000008f00087220 */ /* 0x002fc80000400000 */
[----:B------:R0:W-:Y:S04]  /*49f30*/  STL [R1+0x38], R7 ;  /* 0x0000380701007387 */ /* 0x0001e80000100800 */
[----:B0-----:R-:W3:Y:S04]  /*49f40*/  LDL.LU R7, [R1+0x864] ;  /* 0x0008640001077983 */ /* 0x001ee80000300800 */
[----:B------:R0:W-:Y:S04]  /*49f50*/  STL [R1+0x30], R8 ;  /* 0x0000300801007387 */ /* 0x0001e80000100800 */
[----:B0-----:R-:W3:Y:S04]  /*49f60*/  LDL.LU R8, [R1+0x78] ;  /* 0x0000780001087983 */ /* 0x001ee80000300800 */
[----:B------:R0:W-:Y:S04]  /*49f70*/  STL [R1+0x2c], R15 ;  /* 0x00002c0f01007387 */ /* 0x0001e80000100800 */
[----:B0-----:R-:W3:Y:S04]  /*49f80*/  LDL.LU R15, [R1+0x70] ;  /* 0x00007000010f7983 */ /* 0x001ee80000300800 */
[----:B------:R-:W3:Y:S04]  /*49f90*/  LDL.LU R32, [R1+0x58] ;  /* 0x0000580001207983 */ /* 0x000ee80000300800 */
[----:B------:R-:W3:Y:S04]  /*49fa0*/  LDL.LU R31, [R1+0x54] ;  /* 0x00005400011f7983 */ /* 0x000ee80000300800 */
[----:B------:R-:W3:Y:S04]  /*49fb0*/  LDL.LU R16, [R1+0x3c] ;  /* 0x00003c0001107983 */ /* 0x000ee80000300800 */
[----:B------:R-:W3:Y:S04]  /*49fc0*/  LDL.LU R23, [R1+0x34] ;  /* 0x0000340001177983 */ /* 0x000ee80000300800 */
[----:B------:R-:W3:Y:S04]  /*49fd0*/  LDL.LU R24, [R1+0x28] ;  /* 0x0000280001187983 */ /* 0x000ee80000300800 */
[----:B------:R-:W3:Y:S01]  /*49fe0*/  LDL.LU R251, [R1+0x24] ;  /* 0x0000240001fb7983 */ /* 0x000ee20000300800 */
[C---:B------:R-:W-:Y:S01]  /*49ff0*/  FSETP.GEU.AND P2, PT, |R2|.reuse, 1.175494350822287508e-38, PT ;  /* 0x008000000200780b */ /* 0x040fe20003f4e200 */
[----:B------:R-:W-:-:S12]  /*4a000*/  @P1 FMUL R2, R2, 0.25 ;  /* 0x3e80000002021820 */ /* 0x000fd80000400000 */
[----:B------:R-:W-:-:S06]  /*4a010*/  @!P2 FMUL R2, R2, 16777216 ;  /* 0x4b8000000202a820 */ /* 0x000fcc0000400000 */
[----:B------:R-:W0:Y:S01]  /*4a020*/  MUFU.RCP R2, R2 ;  /* 0x0000000200027308 */ /* 0x000e220000001000 */
        /* <DEDUP_REMOVED lines=19> */
[C---:B------:R-:W-:Y:S01]  /*4a160*/  FMUL R163, R0.reuse, R163 ;  /* 0x000000a300a37220 */ /* 0x040fe20000400000 */
[C---:B------:R-:W-:Y:S01]  /*4a170*/  FMUL R164, R0.reuse, R164 ;  /* 0x000000a400a47220 */ /* 0x040fe20000400000 */
[C---:B------:R-:W-:Y:S01]  /*4a180*/  FMUL R252, R0.reuse, R252 ;  /* 0x000000fc00fc7220 */ /* 0x040fe20000400000 */
[----:B------:R-:W-:Y:S01]  /*4a190*/  FMUL R246, R0, R246 ;  /* 0x000000f600f67220 */ /* 0x000fe20000400000 */
[----:B------:R-:W-:Y:S01]  /*4a1a0*/  @!P2 FMUL R5, R5, 16777216 ;  /* 0x4b8000000505a820 */ /* 0x000fe20000400000 */
[----:B------:R-:W-:Y:S01]  /*4a1b0*/  @!P2 FMUL R6, R6, 16777216 ;  /* 0x4b8000000606a820 */ /* 0x000fe20000400000 */
[----:B------:R-:W-:-:S02]  /*4a1c0*/  @!P2 FMUL R165, R165, 16777216 ;  /* 0x4b800000a5a5a820 */ /* 0x000fc40000400000 */
[C---:B0-----:R-:W-:Y:S01]  /*4a1d0*/  FMUL R5, R2.reuse, R5 ;  /* 0x0000000502057220 */ /* 0x041fe20000400000 */
[C---:B------:R-:W-:Y:S01]  /*4a1e0*/  FMUL R6, R2.reuse, R6 ;  /* 0x0000000602067220 */ /* 0x040fe20000400000 */
[----:B------:R-:W-:-:S04]  /*4a1f0*/  FMUL R56, R2, R165 ;  /* 0x000000a502387220 */ /* 0x000fc80000400000 */
[----:B------:R-:W-:Y:S02]  /*4a200*/  F2FP.SATFINITE.E4M3.F32.PACK_AB_MERGE_C R165, R5, R6, RZ ;  /* 0x0000000605a5723e */ /* 0x000fe400048070ff */
[----:B------:R-:W-:Y:S01]  /*4a210*/  F2FP.SATFINITE.E4M3.F32.PACK_AB_MERGE_C R6, R241, R242, RZ ;  /* 0x000000f2f106723e */ /* 0x000fe200048070ff */
[----:B---3--:R-:W-:Y:S01]  /*4a220*/  @!P2 FMUL R32, R32, 16777216 ;  /* 0x4b8000002020a820 */ /* 0x008fe20000400000 */
[----:B------:R-:W-:-:S03]  /*4a230*/  @!P2 FMUL R31, R31, 16777216 ;  /* 0x4b8000001f1fa820 */ /* 0x000fc60000400000 */
[C---:B------:R-:W-:Y:S01]  /*4a240*/  FMUL R32, R2.reuse, R32 ;  /* 0x0000002002207220 */ /* 0x040fe20000400000 */
[----:B------:R-:W-:-:S04]  /*4a250*/  FMUL R31, R2, R31 ;  /* 0x0000001f021f7220 */ /* 0x000fc80000400000 */
[----:B------:R-:W-:Y:S01]  /*4a260*/  STL [R1+0x174], R32 ;  /* 0x0001742001007387 */ /* 0x000fe20000100800 */
[----:B------:R-:W-:-:S03]  /*4a270*/  @!P2 FMUL R24, R24, 16777216 ;  /* 0x4b8000001818a820 */ /* 0x000fc60000400000 */
[----:B------:R0:W-:Y:S01]  /*4a280*/  STL [R1+0x158], R31 ;  /* 0x0001581f01007387 */ /* 0x0001e20000100800 */
[----:B------:R-:W-:Y:S01]  /*4a290*/  @!P2 FMUL R251, R251, 16777216 ;  /* 0x4b800000fbfba820 */ /* 0x000fe20000400000 */
[----:B0-----:R-:W-:-:S03]  /*4a2a0*/  FMUL R31, R2, R24 ;  /* 0x00000018021f7220 */ /* 0x001fc60000400000 */
[C---:B------:R-:W-:Y:S02]  /*4a2b0*/  FMUL R24, R2.reuse, R251 ;  /* 0x000000fb02187220 */ /* 0x040fe40000400000 */
[----:B------:R-:W-:Y:S04]  /*4a2c0*/  STL [R1+0x154], R31 ;  /* 0x0001541f01007387 */ /* 0x000fe80000100800 */
        /* <DEDUP_REMOVED lines=26> */
[----:B------:R-:W-:Y:S01]  /*4a470*/  STL [R1+0x28], R10 ;  /* 0x0000280a01007387 */ /* 0x000fe20000100800 */
[----:B0-----:R-:W-:-:S05]  /*4a480*/  FMUL R9, R2, R58 ;  /* 0x0000003a02097220 */ /* 0x001fca0000400000 */
[----:B------:R0:W-:Y:S04]  /*4a490*/  STL [R1+0x24], R9 ;  /* 0x0000240901007387 */ /* 0x0001e80000100800 */
[----:B------:R-:W2:Y:S04]  /*4a4a0*/  LDL.LU R103, [R1+0x140] ;  /* 0x0001400001677983 */ /* 0x000ea80000300800 */
[----:B------:R-:W2:Y:S01]  /*4a4b0*/  LDL.LU R48, [R1+0x14c] ;  /* 0x00014c0001307983 */ /* 0x000ea20000300800 */
[----:B0-----:R-:W-:Y:S01]  /*4a4c0*/  FMUL R9, R2, R65 ;  /* 0x0000004102097220 */ /* 0x001fe20000400000 */
[----:B------:R-:W-:-:S04]  /*4a4d0*/  @!P2 FMUL R8, R8, 16777216 ;  /* 0x4b8000000808a820 */ /* 0x000fc80000400000 */
[----:B------:R0:W-:Y:S01]  /*4a4e0*/  STL [R1+0x20], R9 ;  /* 0x0000200901007387 */ /* 0x0001e20000100800 */
[----:B------:R-:W-:-:S03]  /*4a4f0*/  @!P2 FMUL R15, R15, 16777216 ;  /* 0x4b8000000f0fa820 */ /* 0x000fc60000400000 */
[----:B------:R-:W3:Y:S04]  /*4a500*/  LDL.LU R96, [R1+0x170] ;  /* 0x0001700001607983 */ /* 0x000ee80000300800 */
[----:B------:R-:W3:Y:S04]  /*4a510*/  LDL.LU R95, [R1+0x18c] ;  /* 0x00018c00015f7983 */ /* 0x000ee80000300800 */
[----:B------:R-:W4:Y:S04]  /*4a520*/  LDL.LU R88, [R1+0x1b0] ;  /* 0x0001b00001587983 */ /* 0x000f280000300800 */
[----:B------:R-:W4:Y:S01]  /*4a530*/  LDL.LU R71, [R1+0x1c0] ;  /* 0x0001c00001477983 */ /* 0x000f220000300800 */
[----:B------:R-:W-:-:S03]  /*4a540*/  FMUL R8, R2, R8 ;  /* 0x0000000802087220 */ /* 0x000fc60000400000 */
[----:B------:R-:W4:Y:S01]  /*4a550*/  LDL.LU R79, [R1+0x1e0] ;  /* 0x0001e000014f7983 */ /* 0x000f220000300800 */
[----:B------:R-:W-:-:S03]  /*4a560*/  FMUL R15, R2, R15 ;  /* 0x0000000f020f7220 */ /* 0x000fc60000400000 */
[----:B------:R-:W4:Y:S04]  /*4a570*/  LDL.LU R72, [R1+0x1fc] ;  /* 0x0001fc0001487983 */ /* 0x000f280000300800 */
[----:B------:R-:W4:Y:S04]  /*4a580*/  LDL.LU R87, [R1+0x208] ;  /* 0x0002080001577983 */ /* 0x000f280000300800 */
[----:B------:R-:W4:Y:S01]  /*4a590*/  LDL.LU R80, [R1+0x20c] ;  /* 0x00020c0001507983 */ /* 0x000f220000300800 */
[----:B------:R-:W-:-:S03]  /*4a5a0*/  F2FP.SATFINITE.E4M3.F32.PACK_AB_MERGE_C R57, R163, R164, RZ ;  /* 0x000000a4a339723e */ /* 0x000fc600048070ff */
[----:B------:R-:W4:Y:S01]  /*4a5b0*/  LDL.LU R65, [R1+0x218] ;  /* 0x0002180001417983 */ /* 0x000f220000300800 */
[----:B------:R-:W-:-:S03]  /*4a5c0*/  F2FP.SATFINITE.E4M3.F32.PACK_AB_MERGE_C R164, R8, R15, RZ ;  /* 0x0000000f08a4723e */ /* 0x000fc600048070ff */
[----:B------:R-:W4:Y:S01]  /*4a5d0*/  LDL.LU R49, [R1+0x21c] ;  /* 0x00021c0001317983 */ /* 0x000f220000300800 */
[----:B------:R-:W-:-:S03]  /*4a5e0*/  F2FP.SATFINITE.E4M3.F32.PACK_AB_MERGE_C R8, R252, R246, RZ ;  /* 0x000000f6fc08723e */ /* 0x000fc600048070ff */
[----:B------:R-:W4:Y:S04]  /*4a5f0*/  LDL.LU R34, [R1+0x228] ;  /* 0x0002280001227983 */ /* 0x000f280000300800 */
[----:B------:R-:W4:Y:S04]  /*4a600*/  LDL.LU R120, [R1+0x22c] ;  /* 0x00022c0001787983 */ /* 0x000f280000300800 */
[----:B------:R-:W4:Y:S04]  /*4a610*/  LDL.LU R111, [R1+0x238] ;  /* 0x00023800016f7983 */ /* 0x000f280000300800 */
[----:B------:R-:W4:Y:S04]  /*4a620*/  LDL.LU R64, [R1+0x23c] ;  /* 0x00023c0001407983 */ /* 0x000f280000300800 */
[----:B------:R-:W4:Y:S04]  /*4a630*/  LDL.LU R246, [R1+0x1f44] ;  /* 0x001f440001f67983 */ /* 0x000f280000300800 */
[----:B------:R-:W4:Y:S04]  /*4a640*/  LDL.LU R252, [R1+0x1f40] ;  /* 0x001f400001fc7983 */ /* 0x000f280000300800 */
[----:B------:R-:W4:Y:S01]  /*4a650*/  LDL.LU R242, [R1+0x1f3c] ;  /* 0x001f3c0001f27983 */ /* 0x000f220000300800 */
        /* <DEDUP_REMOVED lines=10> */
[----:B------:R-:W-:Y:S01]  /*4a700*/  FMUL R190, R2, R190 ;  /* 0x000000be02be7220 */ /* 0x000fe20000400000 */
[----:B------:R-:W-:Y:S01]  /*4a710*/  @!P2 FMUL R21, R21, 16777216 ;  /* 0x4b8000001515a820 */ /* 0x000fe20000400000 */
[----:B------:R-:W-:Y:S01]  /*4a720*/  @!P2 FMUL R22, R22, 16777216 ;  /* 0x4b8000001616a820 */ /* 0x000fe20000400000 */
[C---:B------:R-:W-:Y:S01]  /*4a730*/  FMUL R13, R2.reuse, R13 ;  /* 0x0000000d020d7220 */ /* 0x040fe20000400000 */
[C---:B------:R-:W-:Y:S01]  /*4a740*/  FMUL R14, R2.reuse, R14 ;  /* 0x0000000e020e7220 */ /* 0x040fe20000400000 */
[C---:B------:R-:W-:Y:S01]  /*4a750*/  FMUL R47, R2.reuse, R181 ;  /* 0x000000b5022f7220 */ /* 0x040fe20000400000 */
[----:B------:R-:W-:Y:S01]  /*4a760*/  FMUL R182, R2, R182 ;  /* 0x000000b602b67220 */ /* 0x000fe20000400000 */
[C---:B------:R-:W-:Y:S01]  /*4a770*/  FMUL R11, R0.reuse, R11 ;  /* 0x0000000b000b7220 */ /* 0x040fe20000400000 */
[----:B------:R-:W-:Y:S01]  /*4a780*/  FMUL R12, R0, R12 ;  /* 0x0000000c000c7220 */ /* 0x000fe20000400000 */
[C---:B------:R-:W-:Y:S01]  /*4a790*/  FMUL R166, R2.reuse, R166 ;  /* 0x000000a602a67220 */ /* 0x040fe20000400000 */
[C---:B------:R-:W-:Y:S01]  /*4a7a0*/  FMUL R21, R2.reuse, R21 ;  /* 0x0000001502157220 */ /* 0x040fe20000400000 */
[----:B------:R-:W-:Y:S01]  /*4a7b0*/  FMUL R22, R2, R22 ;  /* 0x0000001602167220 */ /* 0x000fe20000400000 */
[----:B------:R-:W-:Y:S01]  /*4a7c0*/  F2FP.SATFINITE.E4M3.F32.PACK_AB_MERGE_C R40, R40, R190, RZ ;  /* 0x000000be2828723e */ /* 0x000fe200048070ff */
[----:B------:R-:W4:Y:S01]  /*4a7d0*/  LDL.LU R241, [R1+0x1f38] ;  /* 0x001f380001f17983 */ /* 0x000f220000300800 */
[----:B------:R-:W-:Y:S01]  /*4a7e0*/  F2FP.SATFINITE.E4M3.F32.PACK_AB_MERGE_C R190, R13, R14, RZ ;  /* 0x0000000e0dbe723e */ /* 0x000fe200048070ff */
[----:B------:R-:W-:Y:S01]  /*4a7f0*/  @!P2 FMUL R16, R16, 16777216 ;  /* 0x4b8000001010a820 */ /* 0x000fe20000400000 */
[----:B------:R-:W-:Y:S01]  /*4a800*/  F2FP.SATFINITE.E4M3.F32.PACK_AB_MERGE_C R14, R245, R243, RZ ;  /* 0x000000f3f50e723e */ /* 0x000fe200048070ff */
[----:B------:R-:W-:Y:S01]  /*4a810*/  @!P2 FMUL R23, R23, 16777216 ;  /* 0x4b8000001717a820 */ /* 0x000fe20000400000 */
[----:B------:R-:W-:Y:S01]  /*4a820*/  F2FP.SATFINITE.E4M3.F32.PACK_AB_MERGE_C R47, R47, R182, RZ ;  /* 0x000000b62f2f723e */ /* 0x000fe200048070ff */
[----:B------:R-:W4:Y:S01]  /*4a830*/  LDL.LU R243, [R1+0x1f34] ;  /* 0x001f340001f37983 */ /* 0x000f220000300800 */
[----:B------:R-:W-:Y:S01]  /*4a840*/  F2FP.SATFINITE.E4M3.F32.PACK_AB_MERGE_C R56, R56, R166, RZ ;  /* 0x000000a63838723e */ /* 0x000fe200048070ff */
[----:B------:R-:W-:Y:S01]  /*4a850*/  @!P3 FMUL R187, R187, 16777216 ;  /* 0x4b800000bbbbb820 */ /* 0x000fe20000400000 */
[----:B------:R-:W-:Y:S01]  /*4a860*/  F2FP.SATFINITE.E4M3.F32.PACK_AB_MERGE_C R182, R11, R12, RZ ;  /* 0x0000000c0bb6723e */ /* 0x000fe200048070ff */
[----:B------:R-:W4:Y:S01]  /*4a870*/  LDL.LU R245, [R1+0x1f30] ;  /* 0x001f300001f57983 */ /* 0x000f220000300800 */
[----:B------:R-:W-:Y:S01]  /*4a880*/  @!P3 FMUL R188, R188, 16777216 ;  /* 0x4b800000bcbcb820 */ /* 0x000fe20000400000 */
[----:B------:R-:W-:Y:S01]  /*4a890*/  F2FP.SATFINITE.E4M3.F32.PACK_AB_MERGE_C R166, R21, R22, RZ ;  /* 0x0000001615a6723e */ /* 0x000fe200048070ff */
[----:B------:R-:W-:Y:S01]  /*4a8a0*/  @!P3 FMUL R27, R27, 16777216 ;  /* 0x4b8000001b1bb820 */ /* 0x000fe20000400000 */
[----:B------:R-:W4:Y:S01]  /*4a8b0*/  LDL.LU R119, [R1+0x248] ;  /* 0x0002480001777983 */ /* 0x000f220000300800 */
[----:B------:R-:W-:Y:S01]  /*4a8c0*/  @!P3 FMUL R28, R28, 16777216 ;  /* 0x4b8000001c1cb820 */ /* 0x000fe20000400000 */
[----:B------:R-:W-:Y:S01]  /*4a8d0*/  F2FP.SATFINITE.E4M3.F32.PACK_AB_MERGE_C R22, R240, R238, RZ ;  /* 0x000000eef016723e */ /* 0x000fe200048070ff */
[C---:B------:R-:W-:Y:S01]  /*4a8e0*/  FMUL R16, R2.reuse, R16 ;  /* 0x0000001002107220 */ /* 0x040fe20000400000 */
[----:B------:R-:W-:Y:S01]  /*4a8f0*/  FMUL R23, R2, R23 ;  /* 0x0000001702177220 */ /* 0x000fe20000400000 */
[C---:B------:R-:W-:Y:S01]  /*4a900*/  FMUL R187, R0.reuse, R187 ;  /* 0x000000bb00bb7220 */ /* 0x040fe20000400000 */
[C---:B------:R-:W-:Y:S01]  /*4a910*/  FMUL R188, R0.reuse, R188 ;  /* 0x000000bc00bc7220 */ /* 0x040fe20000400000 */
[C---:B------:R-:W-:Y:S01]  /*4a920*/  FMUL R27, R0.reuse, R27 ;  /* 0x0000001b001b7220 */ /* 0x040fe20000400000 */
[----:B------:R-:W-:Y:S01]  /*4a930*/  FMUL R28, R0, R28 ;  /* 0x0000001c001c7220 */ /* 0x000fe20000400000 */
[----:B------:R-:W-:Y:S01]  /*4a940*/  @!P3 FMUL R203, R203, 16777216 ;  /* 0x4b800000cbcbb820 */ /* 0x000fe20000400000 */
[----:B------:R-:W-:Y:S01]  /*4a950*/  @!P3 FMUL R204, R204, 16777216 ;  /* 0x4b800000ccccb820 */ /* 0x000fe20000400000 */
[----:B------:R-:W-:Y:S01]  /*4a960*/  F2FP.SATFINITE.E4M3.F32.PACK_AB_MERGE_C R189, R16, R23, RZ ;  /* 0x0000001710bd723e */ /* 0x000fe200048070ff */
[----:B------:R-:W-:Y:S01]  /*4a970*/  @!P2 FMUL R29, R29, 16777216 ;  /* 0x4b8000001d1da820 */ /* 0x000fe20000400000 */
[----:B------:R-:W-:Y:S01]  /*4a980*/  @!P2 FMUL R30, R30, 16777216 ;  /* 0x4b8000001e1ea820 */ /* 0x000fe20000400000 */
[----:B------:R-:W-:Y:S01]  /*4a990*/  F2FP.SATFINITE.E4M3.F32.PACK_AB_MERGE_C R41, R187, R188, RZ ;  /* 0x000000bcbb29723e */ /* 0x000fe200048070ff */
[C---:B------:R-:W-:Y:S01]  /*4a9a0*/  FMUL R203, R0.reuse, R203 ;  /* 0x000000cb00cb7220 */ /* 0x040fe20000400000 */
[----:B------:R-:W-:Y:S01]  /*4a9b0*/  F2FP.SATFINITE.E4M3.F32.PACK_AB_MERGE_C R187, R27, R28, RZ ;  /* 0x0000001c1bbb723e */ /* 0x000fe200048070ff */
[----:B------:R-:W-:Y:S01]  /*4a9c0*/  FMUL R204, R0, R204 ;  /* 0x000000cc00cc7220 */ /* 0x000fe20000400000 */
[C---:B------:R-:W-:Y:S01]  /*4a9d0*/  FMUL R29, R2.reuse, R29 ;  /* 0x0000001d021d7220 */ /* 0x040fe20000400000 */
[----:B------:R-:W-:-:S03]  /*4a9e0*/  FMUL R30, R2, R30 ;  /* 0x0000001e021e7220 */ /* 0x000fc60000400000 */
[----:B------:R-:W-:Y:S02]  /*4a9f0*/  F2FP.SATFINITE.E4M3.F32.PACK_AB_MERGE_C R203, R203, R204, RZ ;  /* 0x000000cccbcb723e */ /* 0x000fe400048070ff */
[----:B------:R-:W-:Y:S02]  /*4aa00*/  F2FP.SATFINITE.E4M3.F32.PACK_AB_MERGE_C R204, R29, R30, RZ ;  /* 0x0000001e1dcc723e */ /* 0x000fe400048070ff */
[----:B--2---:R-:W-:Y:S02]  /*4aa10*/  F2FP.SATFINITE.E4M3.F32.PACK_AB_MERGE_C R12, R48, R103, RZ ;  /* 0x00000067300c723e */ /* 0x004fe400048070ff */
[----:B------:R-:W2:Y:S04]  /*4aa20*/  LDL.LU R48, [R1+0x24c] ;  /* 0x00024c0001307983 */ /* 0x000ea80000300800 */
[----:B------:R-:W2:Y:S04]  /*4aa30*/  LDL.LU R238, [R1+0x1f2c] ;  /* 0x001f2c0001ee7983 */ /* 0x000ea80000300800 */
[----:B------:R-:W2:Y:S04]  /*4aa40*/  LDL.LU R240, [R1+0x1f28] ;  /* 0x001f280001f07983 */ /* 0x000ea80000300800 */
[----:B------:R-:W2:Y:S01]  /*4aa50*/  LDL.LU R50, [R1+0x258] ;  /* 0x0002580001327983 */ /* 0x000ea20000300800 */
[----:B---3--:R-:W-:-:S03]  /*4aa60*/  F2FP.SATFINITE.E4M3.F32.PACK_AB_MERGE_C R15, R95, R96, RZ ;  /* 0x000000605f0f723e */ /* 0x008fc600048070ff */
[----:B------:R-:W3:Y:S04]  /*4aa70*/  LDL.LU R112, [R1+0x25c] ;  /* 0x00025c0001707983 */ /* 0x000ee80000300800 */
[----:B------:R-:W3:Y:S01]  /*4aa80*/  LDL.LU R104, [R1+0x268] ;  /* 0x0002680001687983 */ /* 0x000ee20000300800 */
[----:B----4-:R-:W-:-:S03]  /*4aa90*/  F2FP.SATFINITE.E4M3.F32.PACK_AB_MERGE_C R23, R71, R88, RZ ;  /* 0x000000584717723e */ /* 0x010fc600048070ff */
[----:B------:R-:W4:Y:S04]  /*4aaa0*/  LDL.LU R103, [R1+0x26c] ;  /* 0x00026c0001677983 */ /* 0x000f280000300800 */
[----:B------:R-:W4:Y:S04]  /*4aab0*/  LDL.LU R96, [R1+0x270] ;  /* 0x0002700001607983 */ /* 0x000f280000300800 */
[----:B------:R-:W4:Y:S04]  /*4aac0*/  LDL.LU R71, [R1+0x274] ;  /* 0x0002740001477983 */ /* 0x000f280000300800 */
[----:B------:R-:W4:Y:S04]  /*4aad0*/  LDL.LU R95, [R1+0x278] ;  /* 0x00027800015f7983 */ /* 0x000f280000300800 */
[----:B------:R-:W4:Y:S01]  /*4aae0*/  LDL.LU R88, [R1+0x27c] ;  /* 0x00027c0001587983 */ /* 0x000f220000300800 */
[----:B------:R-:W-:-:S02]  /*4aaf0*/  F2FP.SATFINITE.E4M3.F32.PACK_AB_MERGE_C R27, R72, R79, RZ ;  /* 0x0000004f481b723e */ /* 0x000fc400048070ff */
[----:B------:R-:W-:Y:S02]  /*4ab00*/  F2FP.SATFINITE.E4M3.F32.PACK_AB_MERGE_C R28, R246, R244, RZ ;  /* 0x000000f4f61c723e */ /* 0x000fe400048070ff */
[----:B------:R-:W3:Y:S04]  /*4ab10*/  LDL.LU R244, [R1+0x1f24] ;  /* 0x001f240001f47983 */ /* 0x000ee80000300800 */
[----:B------:R-:W4:Y:S01]  /*4ab20*/  LDL.LU R246, [R1+0x1f20] ;  /* 0x001f200001f67983 */ /* 0x000f220000300800 */
[----:B------:R-:W-:-:S03]  /*4ab30*/  F2FP.SATFINITE.E4M3.F32.PACK_AB_MERGE_C R30, R242, R252, RZ ;  /* 0x000000fcf21e723e */ /* 0x000fc600048070ff */
        /* <DEDUP_REMOVED lines=11> */
[C---:B------:R-:W-:Y:S01]  /*4abf0*/  FMUL R37, R2.reuse, R37 ;  /* 0x0000002502257220 */ /* 0x040fe20000400000 */
[----:B------:R-:W-:Y:S01]  /*4ac00*/  FMUL R38, R2, R38 ;  /* 0x0000002602267220 */ /* 0x000fe20000400000 */
[----:B------:R-:W-:Y:S01]  /*4ac10*/  @!P3 FMUL R43, R43, 16777216 ;  /* 0x4b8000002b2bb820 */ /* 0x000fe20000400000 */
[----:B------:R-:W-:Y:S01]  /*4ac20*/  @!P3 FMUL R44, R44, 16777216 ;  /* 0x4b8000002c2cb820 */ /* 0x000fe20000400000 */
[C---:B------:R-:W-:Y:S01]  /*4ac30*/  FMUL R35, R0.reuse, R35 ;  /* 0x0000002300237220 */ /* 0x040fe20000400000 */
[----:B------:R-:W-:Y:S01]  /*4ac40*/  FMUL R36, R0, R36 ;  /* 0x0000002400247220 */ /* 0x000fe20000400000 */
[----:B------:R-:W-:Y:S01]  /*4ac50*/  F2FP.SATFINITE.E4M3.F32.PACK_AB_MERGE_C R171, R171, R172, RZ ;  /* 0x000000acabab723e */ /* 0x000fe200048070ff */
[----:B------:R-:W-:Y:S01]  /*4ac60*/  @!P3 FMUL R195, R195, 16777216 ;  /* 0x4b800000c3c3b820 */ /* 0x000fe20000400000 */
[----:B------:R-:W-:Y:S01]  /*4ac70*/  @!P3 FMUL R196, R196, 16777216 ;  /* 0x4b800000c4c4b820 */ /* 0x000fe20000400000 */
[C---:B------:R-:W-:Y:S01]  /*4ac80*/  FMUL R43, R0.reuse, R43 ;  /* 0x0000002b002b7220 */ /* 0x040fe20000400000 */
[----:B------:R-:W-:Y:S01]  /*4ac90*/  FMUL R44, R0, R44 ;  /* 0x0000002c002c7220 */ /* 0x000fe20000400000 */
[----:B------:R-:W-:Y:S01]  /*4aca0*/  F2FP.SATFINITE.E4M3.F32.PACK_AB_MERGE_C R172, R37, R38, RZ ;  /* 0x0000002625ac723e */ /* 0x000fe200048070ff */
[----:B------:R-:W-:Y:S01]  /*4acb0*/  @!P2 FMUL R45, R45, 16777216 ;  /* 0x4b8000002d2da820 */ /* 0x000fe20000400000 */
[----:B------:R-:W-:Y:S01]  /*4acc0*/  @!P2 FMUL R46, R46, 16777216 ;  /* 0x4b8000002e2ea820 */ /* 0x000fe20000400000 */
[----:B------:R-:W4:Y:S01]  /*4acd0*/  LDL.LU R242, [R1+0x1f18] ;  /* 0x001f180001f27983 */ /* 0x000f220000300800 */
[----:B------:R-:W-:Y:S01]  /*4ace0*/  F2FP.SATFINITE.E4M3.F32.PACK_AB_MERGE_C R38, R243, R241, RZ ;  /* 0x000000f1f326723e */ /* 0x000fe200048070ff */
[C---:B------:R-:W-:Y:S01]  /*4acf0*/  FMUL R195, R0.reuse, R195 ;  /* 0x000000c300c37220 */ /* 0x040fe20000400000 */
[----:B------:R-:W-:Y:S01]  /*4ad00*/  F2FP.SATFINITE.E4M3.F32.PACK_AB_MERGE_C R35, R35, R36, RZ ;  /* 0x000000242323723e */ /* 0x000fe200048070ff */
[----:B------:R-:W4:Y:S01]  /*4ad10*/  LDL.LU R241, [R1+0x1f14] ;  /* 0x001f140001f17983 */ /* 0x000f220000300800 */
[----:B------:R-:W-:Y:S01]  /*4ad20*/  FMUL R196, R0, R196 ;  /* 0x000000c400c47220 */ /* 0x000fe20000400000 */
[----:B------:R-:W-:Y:S01]  /*4ad30*/  F2FP.SATFINITE.E4M3.F32.PACK_AB_MERGE_C R36, R80, R87, RZ ;  /* 0x000000575024723e */ /* 0x000fe200048070ff */
[C---:B------:R-:W-:Y:S01]  /*4ad40*/  FMUL R45, R2.reuse, R45 ;  /* 0x0000002d022d7220 */ /* 0x040fe20000400000 */
[----:B------:R-:W4:Y:S01]  /*4ad50*/  LDL.LU R243, [R1+0x1f10] ;  /* 0x001f100001f37983 */ /* 0x000f220000300800 */
[----:B------:R-:W-:Y:S01]  /*4ad60*/  FMUL R46, R2, R46 ;  /* 0x0000002e022e7220 */ /* 0x000fe20000400000 */
[----:B------:R-:W-:-:S02]  /*4ad70*/  F2FP.SATFINITE.E4M3.F32.PACK_AB_MERGE_C R188, R43, R44, RZ ;  /* 0x0000002c2bbc723e */ /* 0x000fc400048070ff */
[----:B------:R-:W4:Y:S01]  /*4ad80*/  LDL.LU R87, [R1+0x288] ;  /* 0x0002880001577983 */ /* 0x000f220000300800 */
[----:B------:R-:W-:Y:S01]  /*4ad90*/  @!P2 FMUL R53, R53, 16777216 ;  /* 0x4b8000003535a820 */ /* 0x000fe20000400000 */
[----:B------:R-:W-:Y:S02]  /*4ada0*/  @!P2 FMUL R54, R54, 16777216 ;  /* 0x4b8000003636a820 */ /* 0x000fe40000400000 */
[----:B------:R-:W4:Y:S01]  /*4adb0*/  LDL.LU R80, [R1+0x28c] ;  /* 0x00028c0001507983 */ /* 0x000f220000300800 */
[----:B------:R-:W-:Y:S02]  /*4adc0*/  F2FP.SATFINITE.E4M3.F32.PACK_AB_MERGE_C R195, R195, R196, RZ ;  /* 0x000000c4c3c3723e */ /* 0x000fe400048070ff */
[----:B------:R-:W-:Y:S01]  /*4add0*/  F2FP.SATFINITE.E4M3.F32.PACK_AB_MERGE_C R196, R45, R46, RZ ;  /* 0x0000002e2dc4723e */ /* 0x000fe200048070ff */
[----:B------:R-:W-:Y:S01]  /*4ade0*/  @!P2 FMUL R173, R173, 16777216 ;  /* 0x4b800000adada820 */ /* 0x000fe20000400000 */
[C---:B------:R-:W-:Y:S01]  /*4adf0*/  FMUL R53, R2.reuse, R53 ;  /* 0x0000003502357220 */ /* 0x040fe20000400000 */
[----:B------:R-:W-:-:S02]  /*4ae00*/  FMUL R54, R2, R54 ;  /* 0x0000003602367220 */ /* 0x000fc40000400000 */
[----:B------:R-:W-:-:S03]  /*4ae10*/  FMUL R55, R2, R173 ;  /* 0x000000ad02377220 */ /* 0x000fc60000400000 */
[----:B------:R-:W-:Y:S02]  /*4ae20*/  F2FP.SATFINITE.E4M3.F32.PACK_AB_MERGE_C R173, R53, R54, RZ ;  /* 0x0000003635ad723e */ /* 0x000fe400048070ff */
[----:B--2---:R-:W-:Y:S02]  /*4ae30*/  F2FP.SATFINITE.E4M3.F32.PACK_AB_MERGE_C R44, R238, R245, RZ ;  /* 0x000000f5ee2c723e */ /* 0x004fe400048070ff */
[----:B------:R-:W2:Y:S04]  /*4ae40*/  LDL.LU R245, [R1+0x1f0c] ;  /* 0x001f0c0001f57983 */ /* 0x000ea80000300800 */
[----:B------:R-:W2:Y:S01]  /*4ae50*/  LDL.LU R238, [R1+0x1f08] ;  /* 0x001f080001ee7983 */ /* 0x000ea20000300800 */
[----:B---3--:R-:W-:-:S03]  /*4ae60*/  F2FP.SATFINITE.E4M3.F32.PACK_AB_MERGE_C R46, R244, R240, RZ ;  /* 0x000000f0f42e723e */ /* 0x008fc600048070ff */
[----:B------:R-:W3:Y:S04]  /*4ae70*/  LDL.LU R240, [R1+0x1f04] ;  /* 0x001f040001f07983 */ /* 0x000ee80000300800 */
[----:B------:R-:W3:Y:S01]  /*4ae80*/  LDL.LU R244, [R1+0x1f00] ;  /* 0x001f000001f47983 */ /* 0x000ee20000300800 */
[----:B----4-:R-:W-:-:S03]  /*4ae90*/  F2FP.SATFINITE.E4M3.F32.PACK_AB_MERGE_C R54, R252, R246, RZ ;  /* 0x000000f6fc36723e */ /* 0x010fc600048070ff */
[----:B------:R-:W4:Y:S01]  /*4aea0*/  LDL.LU R246, [R1+0x1efc] ;  /* 0x001efc0001f67983 */ /* 0x000f220000300800 */
        /* <DEDUP_REMOVED lines=14> */
[C---:B------:R-:W-:Y:S01]  /*4af90*/  FMUL R59, R0.reuse, R59 ;  /* 0x0000003b003b7220 */ /* 0x040fe20000400000 */
[----:B------:R-:W-:Y:S01]  /*4afa0*/  FMUL R60, R0, R60 ;  /* 0x0000003c003c7220 */ /* 0x000fe20000400000 */
[----:B------:R-:W-:Y:S01]  /*4afb0*/  F2FP.SATFINITE.E4M3.F32.PACK_AB_MERGE_C R51, R51, R52, RZ ;  /* 0x000000343333723e */ /* 0x000fe200048070ff */
[----:B------:R-:W4:Y:S01]  /*4afc0*/  LDL.LU R252, [R1+0x1ef8] ;  /* 0x001ef80001fc7983 */ /* 0x000f220000300800 */
[----:B------:R-:W-:-:S02]  /*4afd0*/  F2FP.SATFINITE.E4M3.F32.PACK_AB_MERGE_C R45, R49, R65, RZ ;  /* 0x00000041312d723e */ /* 0x000fc400048070ff */
[----:B------:R-:W-:Y:S01]  /*4afe0*/  F2FP.SATFINITE.E4M3.F32.PACK_AB_MERGE_C R52, R64, R111, RZ ;  /* 0x0000006f4034723e */ /* 0x000fe200048070ff */
[----:B------:R-:W4:Y:S01]  /*4aff0*/  LDL.LU R49, [R1+0x290] ;  /* 0x0002900001317983 */ /* 0x000f220000300800 */
[----:B------:R-:W-:-:S03]  /*4b000*/  F2FP.SATFINITE.E4M3.F32.PACK_AB_MERGE_C R43, R120, R34, RZ ;  /* 0x00000022782b723e */ /* 0x000fc600048070ff */
[----:B------:R-:W4:Y:S01]  /*4b010*/  LDL.LU R111, [R1+0x294] ;  /* 0x00029400016f7983 */ /* 0x000f220000300800 */
[----:B------:R-:W-:Y:S02]  /*4b020*/  F2FP.SATFINITE.E4M3.F32.PACK_AB_MERGE_C R179, R179, R180, RZ ;  /* 0x000000b4b3b3723e */ /* 0x000fe400048070ff */
[----:B------:R-:W-:Y:S01]  /*4b030*/  F2FP.SATFINITE.E4M3.F32.PACK_AB_MERGE_C R181, R61, R62, RZ ;  /* 0x0000003e3db5723e */ /* 0x000fe200048070ff */
[----:B------:R-:W4:Y:S01]  /*4b040*/  LDL.LU R120, [R1+0x298] ;  /* 0x0002980001787983 */ /* 0x000f220000300800 */
[----:B------:R-:W-:Y:S01]  /*4b050*/  F2FP.SATFINITE.E4M3.F32.PACK_AB_MERGE_C R180, R59, R60, RZ ;  /* 0x0000003c3bb4723e */ /* 0x000fe200048070ff */
[----:B------:R-:W-:Y:S01]  /*4b060*/  @!P2 FMUL R69, R69, 16777216 ;  /* 0x4b8000004545a820 */ /* 0x000fe20000400000 */
[----:B------:R-:W-:Y:S01]  /*4b070*/  F2FP.SATFINITE.E4M3.F32.PACK_AB_MERGE_C R61, R48, R119, RZ ;  /* 0x00000077303d723e */ /* 0x000fe200048070ff */
[----:B------:R-:W4:Y:S01]  /*4b080*/  LDL.LU R64, [R1+0x29c] ;  /* 0x00029c0001407983 */ /* 0x000f220000300800 */
[----:B------:R-:W-:Y:S01]  /*4b090*/  @!P2 FMUL R70, R70, 16777216 ;  /* 0x4b8000004646a820 */ /* 0x000fe20000400000 */
[----:B------:R-:W-:-:S02]  /*4b0a0*/  F2FP.SATFINITE.E4M3.F32.PACK_AB_MERGE_C R60, R241, R242, RZ ;  /* 0x000000f2f13c723e */ /* 0x000fc400048070ff */
[----:B------:R-:W4:Y:S04]  /*4b0b0*/  LDL.LU R34, [R1+0x2a0] ;  /* 0x0002a00001227983 */ /* 0x000f280000300800 */
[----:B------:R-:W4:Y:S01]  /*4b0c0*/  LDL.LU R119, [R1+0x2a4] ;  /* 0x0002a40001777983 */ /* 0x000f220000300800 */
[----:B------:R-:W-:-:S03]  /*4b0d0*/  FMUL R24, R2, R69 ;  /* 0x0000004502187220 */ /* 0x000fc60000400000 */
[----:B------:R-:W4:Y:S01]  /*4b0e0*/  LDL.LU R242, [R1+0x1ef4] ;  /* 0x001ef40001f27983 */ /* 0x000f220000300800 */
[----:B------:R-:W-:-:S03]  /*4b0f0*/  FMUL R70, R2, R70 ;  /* 0x0000004602467220 */ /* 0x000fc60000400000 */
[----:B------:R-:W4:Y:S04]  /*4b100*/  LDL.LU R241, [R1+0x1ef0] ;  /* 0x001ef00001f17983 */ /* 0x000f280000300800 */
[----:B------:R-:W4:Y:S01]  /*4b110*/  LDL.LU R48, [R1+0x2a8] ;  /* 0x0002a80001307983 */ /* 0x000f220000300800 */
[----:B------:R-:W-:Y:S01]  /*4b120*/  F2FP.SATFINITE.E4M3.F32.PACK_AB_MERGE_C R136, R24, R70, RZ ;  /* 0x000000461888723e */ /* 0x000fe200048070ff */
[----:B------:R-:W-:-:S04]  /*4b130*/  @!P2 FMUL R74, R74, 16777216 ;  /* 0x4b8000004a4aa820 */ /* 0x000fc80000400000 */
[----:B------:R-:W-:Y:S01]  /*4b140*/  FMUL R144, R2, R74 ;  /* 0x0000004a02907220 */ /* 0x000fe20000400000 */
        /* <DEDUP_REMOVED lines=32> */
[----:B------:R-:W-:Y:S01]  /*4b350*/  FMUL R75, R0, R75 ;  /* 0x0000004b004b7220 */ /* 0x000fe20000400000 */
[----:B------:R-:W-:Y:S01]  /*4b360*/  F2FP.SATFINITE.E4M3.F32.PACK_AB_MERGE_C R59, R112, R50, RZ ;  /* 0x00000032703b723e */ /* 0x000fe200048070ff */
[----:B------:R-:W-:Y:S01]  /*4b370*/  FMUL R76, R0, R76 ;  /* 0x0000004c004c7220 */ /* 0x000fe20000400000 */
[----:B------:R-:W-:Y:S01]  /*4b380*/  F2FP.SATFINITE.E4M3.F32.PACK_AB_MERGE_C R68, R103, R104, RZ ;  /* 0x000000686744723e */ /* 0x000fe200048070ff */
[C---:B------:R-:W-:Y:S01]  /*4b390*/  FMUL R32, R2.reuse, R109 ;  /* 0x0000006d02207220 */ /* 0x040fe20000400000 */
[----:B------:R-:W-:Y:S01]  /*4b3a0*/  FMUL R110, R2, R110 ;  /* 0x0000006e026e7220 */ /* 0x000fe20000400000 */
[----:B------:R-:W-:-:S02]  /*4b3b0*/  F2FP.SATFINITE.E4M3.F32.PACK_AB_MERGE_C R128, R85, R86, RZ ;  /* 0x000000565580723e */ /* 0x000fc400048070ff */
[----:B------:R-:W-:Y:S01]  /*4b3c0*/  F2FP.SATFINITE.E4M3.F32.PACK_AB_MERGE_C R79, R72, R79, RZ ;  /* 0x0000004f484f723e */ /* 0x000fe200048070ff */
[----:B------:R-:W-:Y:S01]  /*4b3d0*/  @!P2 FMUL R81, R81, 16777216 ;  /* 0x4b8000005151a820 */ /* 0x000fe20000400000 */
[----:B------:R-:W-:Y:S01]  /*4b3e0*/  @!P2 FMUL R125, R125, 16777216 ;  /* 0x4b8000007d7da820 */ /* 0x000fe20000400000 */
[----:B------:R-:W-:Y:S01]  /*4b3f0*/  @!P2 FMUL R126, R126, 16777216 ;  /* 0x4b8000007e7ea820 */ /* 0x000fe20000400000 */
[----:B------:R-:W-:Y:S02]  /*4b400*/  F2FP.SATFINITE.E4M3.F32.PACK_AB_MERGE_C R78, R242, R252, RZ ;  /* 0x000000fcf24e723e */ /* 0x000fe400048070ff */
[----:B------:R-:W4:Y:S04]  /*4b410*/  LDL.LU R252, [R1+0x1ed4] ;  /* 0x001ed40001fc7983 */ /* 0x000f280000300800 */
[----:B------:R-:W4:Y:S04]  /*4b420*/  LDL.LU R242, [R1+0x1ed0] ;  /* 0x001ed00001f27983 */ /* 0x000f280000300800 */
[----:B------:R-:W4:Y:S04]  /*4b430*/  LDL.LU R112, [R1+0x2b0] ;  /* 0x0002b00001707983 */ /* 0x000f280000300800 */
[----:B------:R-:W4:Y:S01]  /*4b440*/  LDL.LU R103, [R1+0x2b4] ;  /* 0x0002b40001677983 */ /* 0x000f220000300800 */
[----:B------:R-:W-:-:S03]  /*4b450*/  @!P2 FMUL R66, R66, 16777216 ;  /* 0x4b8000004242a820 */ /* 0x000fc60000400000 */
[----:B------:R-:W4:Y:S01]  /*4b460*/  LDL.LU R72, [R1+0x2b8] ;  /* 0x0002b80001487983 */ /* 0x000f220000300800 */
[----:B------:R-:W-:Y:S02]  /*4b470*/  F2FP.SATFINITE.E4M3.F32.PACK_AB_MERGE_C R133, R75, R76, RZ ;  /* 0x0000004c4b85723e */ /* 0x000fe400048070ff */
[----:B------:R-:W-:Y:S02]  /*4b480*/  F2FP.SATFINITE.E4M3.F32.PACK_AB_MERGE_C R71, R71, R96, RZ ;  /* 0x000000604747723e */ /* 0x000fe400048070ff */
[----:B------:R-:W-:Y:S02]  /*4b490*/  F2FP.SATFINITE.E4M3.F32.PACK_AB_MERGE_C R32, R32, R110, RZ ;  /* 0x0000006e2020723e */ /* 0x000fe400048070ff */
[----:B------:R-:W-:Y:S01]  /*4b4a0*/  F2FP.SATFINITE.E4M3.F32.PACK_AB_MERGE_C R75, R88, R95, RZ ;  /* 0x0000005f584b723e */ /* 0x000fe200048070ff */
[C---:B------:R-:W-:Y:S01]  /*4b4b0*/  FMUL R17, R2.reuse, R125 ;  /* 0x0000007d02117220 */ /* 0x040fe20000400000 */
[C---:B------:R-:W-:Y:S01]  /*4b4c0*/  FMUL R126, R2.reuse, R126 ;  /* 0x0000007e027e7220 */ /* 0x040fe20000400000 */
[C---:B------:R-:W-:Y:S01]  /*4b4d0*/  FMUL R143, R2.reuse, R81 ;  /* 0x00000051028f7220 */ /* 0x040fe20000400000 */
[----:B------:R-:W-:Y:S01]  /*4b4e0*/  FMUL R251, R2, R66 ;  /* 0x0000004202fb7220 */ /* 0x000fe20000400000 */
[----:B------:R-:W-:-:S02]  /*4b4f0*/  F2FP.SATFINITE.E4M3.F32.PACK_AB_MERGE_C R87, R80, R87, RZ ;  /* 0x000000575057723e */ /* 0x000fc400048070ff */
[----:B------:R-:W-:Y:S02]  /*4b500*/  F2FP.SATFINITE.E4M3.F32.PACK_AB_MERGE_C R17, R17, R126, RZ ;  /* 0x0000007e1111723e */ /* 0x000fe400048070ff */
[----:B--2---:R-:W-:Y:S02]  /*4b510*/  F2FP.SATFINITE.E4M3.F32.PACK_AB_MERGE_C R86, R243, R241, RZ ;  /* 0x000000f1f356723e */ /* 0x004fe400048070ff */
[----:B------:R-:W2:Y:S04]  /*4b520*/  LDL.LU R241, [R1+0x1ecc] ;  /* 0x001ecc0001f17983 */ /* 0x000ea80000300800 */
[----:B------:R-:W2:Y:S04]  /*4b530*/  LDL.LU R243, [R1+0x1ec8] ;  /* 0x001ec80001f37983 */ /* 0x000ea80000300800 */
[----:B------:R-:W2:Y:S04]  /*4b540*/  LDL.LU R104, [R1+0x2c0] ;  /* 0x0002c00001687983 */ /* 0x000ea80000300800 */
[----:B------:R-:W2:Y:S04]  /*4b550*/  LDL.LU R96, [R1+0x2c4] ;  /* 0x0002c40001607983 */ /* 0x000ea80000300800 */
[----:B------:R-:W2:Y:S01]  /*4b560*/  LDL.LU R95, [R1+0x2cc] ;  /* 0x0002cc00015f7983 */ /* 0x000ea20000300800 */
[----:B---3--:R-:W-:-:S03]  /*4b570*/  F2FP.SATFINITE.E4M3.F32.PACK_AB_MERGE_C R110, R238, R245, RZ ;  /* 0x000000f5ee6e723e */ /* 0x008fc600048070ff */
[----:B------:R-:W3:Y:S04]  /*4b580*/  LDL.LU R245, [R1+0x1ec4] ;  /* 0x001ec40001f57983 */ /* 0x000ee80000300800 */
[----:B------:R-:W3:Y:S04]  /*4b590*/  LDL.LU R238, [R1+0x1ec0] ;  /* 0x001ec00001ee7983 */ /* 0x000ee80000300800 */
[----:B------:R-:W3:Y:S04]  /*4b5a0*/  LDL.LU R81, [R1+0x2e8] ;  /* 0x0002e80001517983 */ /* 0x000ee80000300800 */
[----:B------:R-:W3:Y:S01]  /*4b5b0*/  LDL.LU R66, [R1+0x2f0] ;  /* 0x0002f00001427983 */ /* 0x000ee20000300800 */
[----:B----4-:R-:W-:-:S03]  /*4b5c0*/  F2FP.SATFINITE.E4M3.F32.PACK_AB_MERGE_C R126, R244, R240, RZ ;  /* 0x000000f0f47e723e */ /* 0x010fc600048070ff */
[----:B------:R-:W4:Y:S04]  /*4b5d0*/  LDL.LU R50, [R1+0x200] ;  /* 0x0002000001327983 */ /* 0x000f280000300800 */
[----:B------:R-:W4:Y:S04]  /*4b5e0*/  LDL.LU R88, [R1+0x204] ;  /* 0x0002040001587983 */ /* 0x000f280000300800 */
[----:B------:R-:W4:Y:S04]  /*4b5f0*/  LDL.LU R80, [R1+0x2f4] ;  /* 0x0002f40001507983 */ /* 0x000f280000300800 */
[----:B------:R-:W3:Y:S01]  /*4b600*/  LDL.LU R240, [R1+0x1ebc] ;  /* 0x001ebc0001f07983 */ /* 0x000ee20000300800 */
[----:B------:R-:W-:Y:S01]  /*4b610*/  @!P3 FMUL R115, R115, 16777216 ;  /* 0x4b8000007373b820 */ /* 0x000fe20000400000 */
[----:B------:R-:W-:Y:S01]  /*4b620*/  @!P3 FMUL R116, R116, 16777216 ;  /* 0x4b8000007474b820 */ /* 0x000fe20000400000 */
[----:B------:R-:W-:Y:S01]  /*4b630*/  @!P2 FMUL R117, R117, 16777216 ;  /* 0x4b8000007575a820 */ /* 0x000fe20000400000 */
[----:B------:R-:W4:Y:S01]  /*4b640*/  LDL.LU R244, [R1+0x1eb8] ;  /* 0x001eb80001f47983 */ /* 0x000f220000300800 */
[C---:B------:R-:W-:Y:S01]  /*4b650*/  FMUL R115, R0.reuse, R115 ;  /* 0x0000007300737220 */ /* 0x040fe20000400000 */
[----:B------:R-:W-:Y:S01]  /*4b660*/  FMUL R116, R0, R116 ;  /* 0x0000007400747220 */ /* 0x000fe20000400000 */
[----:B------:R-:W-:Y:S01]  /*4b670*/  F2FP.SATFINITE.E4M3.F32.PACK_AB_MERGE_C R120, R64, R120, RZ ;  /* 0x000000784078723e */ /* 0x000fe200048070ff */
[----:B------:R-:W-:-:S03]  /*4b680*/  FMUL R18, R2, R117 ;  /* 0x0000007502127220 */ /* 0x000fc60000400000 */
[----:B------:R-:W-:Y:S02]  /*4b690*/  F2FP.SATFINITE.E4M3.F32.PACK_AB_MERGE_C R115, R115, R116, RZ ;  /* 0x000000747373723e */ /* 0x000fe400048070ff */
[----:B------:R-:W-:Y:S02]  /*4b6a0*/  F2FP.SATFINITE.E4M3.F32.PACK_AB_MERGE_C R125, R252, R246, RZ ;  /* 0x000000f6fc7d723e */ /* 0x000fe400048070ff */
[----:B------:R-:W4:Y:S04]  /*4b6b0*/  LDL.LU R246, [R1+0x1eb4] ;  /* 0x001eb40001f67983 */ /* 0x000f280000300800 */
[----:B------:R-:W4:Y:S04]  /*4b6c0*/  LDL.LU R252, [R1+0x1eb0] ;  /* 0x001eb00001fc7983 */ /* 0x000f280000300800 */
[----:B------:R-:W4:Y:S01]  /*4b6d0*/  LDL.LU R64, [R1+0x320] ;  /* 0x0003200001407983 */ /* 0x000f220000300800 */
[----:B--2---:R-:W-:-:S03]  /*4b6e0*/  F2FP.SATFINITE.E4M3.F32.PACK_AB_MERGE_C R116, R241, R242, RZ ;  /* 0x000000f2f174723e */ /* 0x004fc600048070ff */
[----:B------:R-:W2:Y:S04]  /*4b6f0*/  LDL.LU R242, [R1+0x1eac] ;  /* 0x001eac0001f27983 */ /* 0x000ea80000300800 */
[----:B------:R-:W2:Y:S01]  /*4b700*/  LDL.LU R241, [R1+0x1ea8] ;  /* 0x001ea80001f17983 */ /* 0x000ea20000300800 */
[----:B---3--:R-:W-:-:S03]  /*4b710*/  F2FP.SATFINITE.E4M3.F32.PACK_AB_MERGE_C R117, R240, R48, RZ ;  /* 0x00000030f075723e */ /* 0x008fc600048070ff */
[----:B------:R-:W3:Y:S01]  /*4b720*/  LDL.LU R240, [R1+0x1ea4] ;  /* 0x001ea40001f07983 */ /* 0x000ee20000300800 */
        /* <DEDUP_REMOVED lines=8> */
[----:B------:R-:W-:Y:S01]  /*4b7b0*/  FMUL R63, R2, R157 ;  /* 0x0000009d023f7220 */ /* 0x000fe20000400000 */
[----:B------:R-:W-:Y:S01]  /*4b7c0*/  @!P2 FMUL R101, R101, 16777216 ;  /* 0x4b8000006565a820 */ /* 0x000fe20000400000 */
[----:B------:R-:W2:Y:S01]  /*4b7d0*/  LDL.LU R157, [R1+0x34c] ;  /* 0x00034c00019d7983 */ /* 0x000ea20000300800 */
[----:B------:R-:W-:Y:S01]  /*4b7e0*/  @!P2 FMUL R102, R102, 16777216 ;  /* 0x4b8000006666a820 */ /* 0x000fe20000400000 */
[C---:B------:R-:W-:Y:S01]  /*4b7f0*/  FMUL R118, R2.reuse, R118 ;  /* 0x0000007602767220 */ /* 0x040fe20000400000 */
[C---:B------:R-:W-:Y:S01]  /*4b800*/  FMUL R69, R2.reuse, R149 ;  /* 0x0000009502457220 */ /* 0x040fe20000400000 */
[----:B------:R-:W2:Y:S01]  /*4b810*/  LDL.LU R65, [R1+0x350] ;  /* 0x0003500001417983 */ /* 0x000ea20000300800 */
[----:B0-----:R-:W-:Y:S01]  /*4b820*/  FMUL R9, R2, R141 ;  /* 0x0000008d02097220 */ /* 0x001fe20000400000 */
[----:B------:R-:W-:-:S02]  /*4b830*/  F2FP.SATFINITE.E4M3.F32.PACK_AB_MERGE_C R123, R123, R124, RZ ;  /* 0x0000007c7b7b723e */ /* 0x000fc400048070ff */
[----:B------:R-:W2:Y:S01]  /*4b840*/  LDL.LU R149, [R1+0x250] ;  /* 0x0002500001957983 */ /* 0x000ea20000300800 */
[----:B------:R-:W-:Y:S01]  /*4b850*/  F2FP.SATFINITE.E4M3.F32.PACK_AB_MERGE_C R124, R119, R34, RZ ;  /* 0x00000022777c723e */ /* 0x000fe200048070ff */
[C---:B------:R-:W-:Y:S02]  /*4b860*/  FMUL R33, R2.reuse, R101 ;  /* 0x0000006502217220 */ /* 0x040fe40000400000 */
[----:B------:R-:W2:Y:S01]  /*4b870*/  LDL.LU R141, [R1+0x254] ;  /* 0x00025400018d7983 */ /* 0x000ea20000300800 */
[----:B------:R-:W-:Y:S01]  /*4b880*/  FMUL R102, R2, R102 ;  /* 0x0000006602667220 */ /* 0x000fe20000400000 */
[----:B------:R-:W-:Y:S02]  /*4b890*/  F2FP.SATFINITE.E4M3.F32.PACK_AB_MERGE_C R111, R111, R49, RZ ;  /* 0x000000316f6f723e */ /* 0x000fe400048070ff */
[----:B------:R-:W2:Y:S01]  /*4b8a0*/  LDL.LU R109, [R1+0x364] ;  /* 0x00036400016d7983 */ /* 0x000ea20000300800 */
[----:B------:R-:W-:-:S03]  /*4b8b0*/  F2FP.SATFINITE.E4M3.F32.PACK_AB_MERGE_C R18, R18, R118, RZ ;  /* 0x000000761212723e */ /* 0x000fc600048070ff */
[----:B------:R-:W2:Y:S01]  /*4b8c0*/  LDL.LU R34, [R1+0x368] ;  /* 0x0003680001227983 */ /* 0x000ea20000300800 */
[----:B------:R-:W-:-:S03]  /*4b8d0*/  F2FP.SATFINITE.E4M3.F32.PACK_AB_MERGE_C R118, R245, R243, RZ ;  /* 0x000000f3f576723e */ /* 0x000fc600048070ff */
[----:B------:R-:W2:Y:S01]  /*4b8e0*/  LDL.LU R49, [R1+0x260] ;  /* 0x0002600001317983 */ /* 0x000ea20000300800 */
[----:B------:R-:W-:-:S03]  /*4b8f0*/  F2FP.SATFINITE.E4M3.F32.PACK_AB_MERGE_C R119, R103, R112, RZ ;  /* 0x000000706777723e */ /* 0x000fc600048070ff */
[----:B------:R-:W2:Y:S01]  /*4b900*/  LDL.LU R48, [R1+0x264] ;  /* 0x0002640001307983 */ /* 0x000ea20000300800 */
[----:B----4-:R-:W-:-:S03]  /*4b910*/  F2FP.SATFINITE.E4M3.F32.PACK_AB_MERGE_C R103, R244, R238, RZ ;  /* 0x000000eef467723e */ /* 0x010fc600048070ff */
[----:B------:R-:W4:Y:S01]  /*4b920*/  LDL.LU R243, [R1+0x1ea0] ;  /* 0x001ea00001f37983 */ /* 0x000f220000300800 */
[----:B------:R-:W-:-:S03]  /*4b930*/  F2FP.SATFINITE.E4M3.F32.PACK_AB_MERGE_C R33, R33, R102, RZ ;  /* 0x000000662121723e */ /* 0x000fc600048070ff */
[----:B------:R-:W4:Y:S01]  /*4b940*/  LDL.LU R245, [R1+0x1e9c] ;  /* 0x001e9c0001f57983 */ /* 0x000f220000300800 */
[----:B------:R-:W-:-:S03]  /*4b950*/  F2FP.SATFINITE.E4M3.F32.PACK_AB_MERGE_C R112, R252, R246, RZ ;  /* 0x000000f6fc70723e */ /* 0x000fc600048070ff */
[----:B------:R-:W4:Y:S04]  /*4b960*/  LDL.LU R238, [R1+0x1e98] ;  /* 0x001e980001ee7983 */ /* 0x000f280000300800 */
[----:B------:R-:W4:Y:S01]  /*4b970*/  LDL.LU R244, [R1+0x1e94] ;  /* 0x001e940001f47983 */ /* 0x000f220000300800 */
[----:B---3--:R-:W-:-:S03]  /*4b980*/  F2FP.SATFINITE.E4M3.F32.PACK_AB_MERGE_C R102, R240, R72, RZ ;  /* 0x00000048f066723e */ /* 0x008fc600048070ff */
[----:B------:R-:W3:Y:S04]  /*4b990*/  LDL.LU R240, [R1+0x1e90] ;  /* 0x001e900001f07983 */ /* 0x000ee80000300800 */
[----:B------:R-:W3:Y:S04]  /*4b9a0*/  LDL.LU R72, [R1+0x384] ;  /* 0x0003840001487983 */ /* 0x000ee80000300800 */
[----:B------:R-:W3:Y:S04]  /*4b9b0*/  LDL.LU R246, [R1+0x1e8c] ;  /* 0x001e8c0001f67983 */ /* 0x000ee80000300800 */
[----:B------:R-:W3:Y:S01]  /*4b9c0*/  LDL.LU R252, [R1+0x1e88] ;  /* 0x001e880001fc7983 */ /* 0x000ee20000300800 */
[----:B------:R-:W-:Y:S01]  /*4b9d0*/  @!P3 FMUL R99, R99, 16777216 ;  /* 0x4b8000006363b820 */ /* 0x000fe20000400000 */
[----:B------:R-:W-:Y:S01]  /*4b9e0*/  @!P3 FMUL R100, R100, 16777216 ;  /* 0x4b8000006464b820 */ /* 0x000fe20000400000 */
[----:B------:R-:W-:Y:S01]  /*4b9f0*/  @!P3 FMUL R91, R91, 16777216 ;  /* 0x4b8000005b5bb820 */ /* 0x000fe20000400000 */
[----:B------:R-:W-:Y:S01]  /*4ba00*/  @!P3 FMUL R92, R92, 16777216 ;  /* 0x4b8000005c5cb820 */ /* 0x000fe20000400000 */
[C---:B------:R-:W-:Y:S01]  /*4ba10*/  FMUL R99, R0.reuse, R99 ;  /* 0x0000006300637220 */ /* 0x040fe20000400000 */
[----:B------:R-:W-:Y:S01]  /*4ba20*/  FMUL R100, R0, R100 ;  /* 0x0000006400647220 */ /* 0x000fe20000400000 */
[----:B------:R-:W-:Y:S01]  /*4ba30*/  F2FP.SATFINITE.E4M3.F32.PACK_AB_MERGE_C R104, R96, R104, RZ ;  /* 0x000000686068723e */ /* 0x000fe200048070ff */
[C---:B------:R-:W-:Y:S01]  /*4ba40*/  FMUL R91, R0.reuse, R91 ;  /* 0x0000005b005b7220 */ /* 0x040fe20000400000 */
[----:B--2---:R-:W-:Y:S01]  /*4ba50*/  F2FP.SATFINITE.E4M3.F32.PACK_AB_MERGE_C R96, R241, R242, RZ ;  /* 0x000000f2f160723e */ /* 0x004fe200048070ff */
[----:B------:R-:W-:Y:S01]  /*4ba60*/  FMUL R92, R0, R92 ;  /* 0x0000005c005c7220 */ /* 0x000fe20000400000 */
[----:B------:R-:W-:Y:S01]  /*4ba70*/  F2FP.SATFINITE.E4M3.F32.PACK_AB_MERGE_C R99, R99, R100, RZ ;  /* 0x000000646363723e */ /* 0x000fe200048070ff */
[----:B------:R-:W2:Y:S04]  /*4ba80*/  LDL.LU R242, [R1+0x1e84] ;  /* 0x001e840001f27983 */ /* 0x000ea80000300800 */
[----:B------:R-:W2:Y:S01]  /*4ba90*/  LDL.LU R241, [R1+0x1e80] ;  /* 0x001e800001f17983 */ /* 0x000ea20000300800 */
[----:B------:R-:W-:-:S02]  /*4baa0*/  F2FP.SATFINITE.E4M3.F32.PACK_AB_MERGE_C R91, R91, R92, RZ ;  /* 0x0000005c5b5b723e */ /* 0x000fc400048070ff */
[----:B----4-:R-:W-:Y:S02]  /*4bab0*/  F2FP.SATFINITE.E4M3.F32.PACK_AB_MERGE_C R100, R244, R95, RZ ;  /* 0x0000005ff464723e */ /* 0x010fe400048070ff */
[----:B------:R-:W4:Y:S01]  /*4bac0*/  LDL.LU R244, [R1+0x1e7c] ;  /* 0x001e7c0001f47983 */ /* 0x000f220000300800 */
[----:B------:R-:W-:-:S03]  /*4bad0*/  F2FP.SATFINITE.E4M3.F32.PACK_AB_MERGE_C R95, R245, R243, RZ ;  /* 0x000000f3f55f723e */ /* 0x000fc600048070ff */
[----:B------:R-:W2:Y:S04]  /*4bae0*/  LDL.LU R243, [R1+0x1e78] ;  /* 0x001e780001f37983 */ /* 0x000ea80000300800 */
[----:B------:R-:W2:Y:S01]  /*4baf0*/  LDL.LU R245, [R1+0x1e74] ;  /* 0x001e740001f57983 */ /* 0x000ea20000300800 */
[----:B---3--:R-:W-:-:S03]  /*4bb00*/  F2FP.SATFINITE.E4M3.F32.PACK_AB_MERGE_C R101, R246, R240, RZ ;  /* 0x000000f0f665723e */ /* 0x008fc600048070ff */
[----:B------:R-:W3:Y:S01]  /*4bb10*/  LDL.LU R240, [R1+0x1e70] ;  /* 0x001e700001f07983 */ /* 0x000ee20000300800 */
[----:B------:R-:W-:-:S03]  /*4bb20*/  F2FP.SATFINITE.E4M3.F32.PACK_AB_MERGE_C R92, R252, R238, RZ ;  /* 0x000000eefc5c723e */ /* 0x000fc600048070ff */
        /* <DEDUP_REMOVED lines=9> */
[----:B------:R-:W-:Y:S01]  /*4bbc0*/  @!P2 FMUL R89, R89, 16777216 ;  /* 0x4b8000005959a820 */ /* 0x000fe20000400000 */
[C---:B------:R-:W-:Y:S01]  /*4bbd0*/  FMUL R93, R2.reuse, R93 ;  /* 0x0000005d025d7220 */ /* 0x040fe20000400000 */
[----:B------:R-:W-:Y:S01]  /*4bbe0*/  FMUL R94, R2, R94 ;  /* 0x0000005e025e7220 */ /* 0x000fe20000400000 */
[----:B------:R-:W-:Y:S01]  /*4bbf0*/  @!P2 FMUL R82, R82, 16777216 ;  /* 0x4b8000005252a820 */ /* 0x000fe20000400000 */
[----:B------:R-:W-:Y:S01]  /*4bc00*/  FMUL R127, R2, R89 ;  /* 0x00000059027f7220 */ /* 0x000fe20000400000 */
[----:B------:R-:W-:-:S02]  /*4bc10*/  F2FP.SATFINITE.E4M3.F32.PACK_AB_MERGE_C R131, R131, R132, RZ ;  /* 0x000000848383723e */ /* 0x000fc400048070ff */
[----:B------:R-:W-:Y:S02]  /*4bc20*/  F2FP.SATFINITE.E4M3.F32.PACK_AB_MERGE_C R132, R93, R94, RZ ;  /* 0x0000005e5d84723e */ /* 0x000fe400048070ff */
[----:B------:R-:W-:Y:S01]  /*4bc30*/  F2FP.SATFINITE.E4M3.F32.PACK_AB_MERGE_C R93, R66, R81, RZ ;  /* 0x00000051425d723e */ /* 0x000fe200048070ff */
[----:B------:R-:W-:Y:S01]  /*4bc40*/  FMUL R135, R2, R82 ;  /* 0x0000005202877220 */ /* 0x000fe20000400000 */
[----:B----4-:R-:W-:Y:S02]  /*4bc50*/  F2FP.SATFINITE.E4M3.F32.PACK_AB_MERGE_C R89, R244, R80, RZ ;  /* 0x00000050f459723e */ /* 0x010fe400048070ff */
[----:B------:R-:W4:Y:S01]  /*4bc60*/  LDL.LU R244, [R1+0x1e60] ;  /* 0x001e600001f47983 */ /* 0x000f220000300800 */
[----:B--2---:R-:W-:-:S03]  /*4bc70*/  F2FP.SATFINITE.E4M3.F32.PACK_AB_MERGE_C R80, R241, R242, RZ ;  /* 0x000000f2f150723e */ /* 0x004fc600048070ff */
[----:B------:R-:W2:Y:S01]  /*4bc80*/  LDL.LU R242, [R1+0x1e5c] ;  /* 0x001e5c0001f27983 */ /* 0x000ea20000300800 */
[----:B------:R-:W-:-:S03]  /*4bc90*/  F2FP.SATFINITE.E4M3.F32.PACK_AB_MERGE_C R81, R245, R243, RZ ;  /* 0x000000f3f551723e */ /* 0x000fc600048070ff */
[----:B------:R-:W2:Y:S04]  /*4bca0*/  LDL.LU R241, [R1+0x1e58] ;  /* 0x001e580001f17983 */ /* 0x000ea80000300800 */
[----:B------:R-:W2:Y:S04]  /*4bcb0*/  LDL.LU R243, [R1+0x1e54] ;  /* 0x001e540001f37983 */ /* 0x000ea80000300800 */
[----:B------:R-:W2:Y:S01]  /*4bcc0*/  LDL.LU R245, [R1+0x1e50] ;  /* 0x001e500001f57983 */ /* 0x000ea20000300800 */
[----:B---3--:R-:W-:-:S03]  /*4bcd0*/  F2FP.SATFINITE.E4M3.F32.PACK_AB_MERGE_C R82, R252, R238, RZ ;  /* 0x000000eefc52723e */ /* 0x008fc600048070ff */
[----:B------:R-:W3:Y:S04]  /*4bce0*/  LDL.LU R238, [R1+0x1e4c] ;  /* 0x001e4c0001ee7983 */ /* 0x000ee80000300800 */
[----:B------:R-:W3:Y:S01]  /*4bcf0*/  LDL.LU R252, [R1+0x1e48] ;  /* 0x001e480001fc7983 */ /* 0x000ee20000300800 */
[----:B------:R-:W-:Y:S02]  /*4bd00*/  F2FP.SATFINITE.E4M3.F32.PACK_AB_MERGE_C R94, R88, R50, RZ ;  /* 0x00000032585e723e */ /* 0x000fe400048070ff */
[----:B----4-:R-:W-:Y:S02]  /*4bd10*/  F2FP.SATFINITE.E4M3.F32.PACK_AB_MERGE_C R88, R244, R64, RZ ;  /* 0x00000040f458723e */ /* 0x010fe400048070ff */
[----:B------:R-:W4:Y:S01]  /*4bd20*/  LDL.LU R244, [R1+0x1e44] ;  /* 0x001e440001f47983 */ /* 0x000f220000300800 */
[----:B--2---:R-:W-:-:S03]  /*4bd30*/  F2FP.SATFINITE.E4M3.F32.PACK_AB_MERGE_C R50, R241, R242, RZ ;  /* 0x000000f2f132723e */ /* 0x004fc600048070ff */
[----:B------:R-:W2:Y:S04]  /*4bd40*/  LDL.LU R242, [R1+0x1e40] ;  /* 0x001e400001f27983 */ /* 0x000ea80000300800 */
[----:B------:R-:W4:Y:S01]  /*4bd50*/  LDL.LU R241, [R1+0x1e3c] ;  /* 0x001e3c0001f17983 */ /* 0x000f220000300800 */
[----:B------:R-:W-:-:S03]  /*4bd60*/  F2FP.SATFINITE.E4M3.F32.PACK_AB_MERGE_C R66, R245, R243, RZ ;  /* 0x000000f3f542723e */ /* 0x000fc600048070ff */
[----:B------:R-:W4:Y:S04]  /*4bd70*/  LDL.LU R243, [R1+0x1e38] ;  /* 0x001e380001f37983 */ /* 0x000f280000300800 */
[----:B------:R-:W2:Y:S01]  /*4bd80*/  LDL.LU R245, [R1+0x1e34] ;  /* 0x001e340001f57983 */ /* 0x000ea20000300800 */
[----:B---3--:R-:W-:-:S03]  /*4bd90*/  F2FP.SATFINITE.E4M3.F32.PACK_AB_MERGE_C R64, R252, R238, RZ ;  /* 0x000000eefc40723e */ /* 0x008fc600048070ff */
[----:B------:R-:W3:Y:S04]  /*4bda0*/  LDL.LU R238, [R1+0x1e30] ;  /* 0x001e300001ee7983 */ /* 0x000ee80000300800 */
[----:B------:R-:W3:Y:S01]  /*4bdb0*/  LDL.LU R252, [R1+0x1e2c] ;  /* 0x001e2c0001fc7983 */ /* 0x000ee20000300800 */
[----:B------:R-:W-:Y:S02]  /*4bdc0*/  F2FP.SATFINITE.E4M3.F32.PACK_AB_MERGE_C R48, R48, R49, RZ ;  /* 0x000000313030723e */ /* 0x000fe400048070ff */
[----:B------:R-:W-:Y:S02]  /*4bdd0*/  F2FP.SATFINITE.E4M3.F32.PACK_AB_MERGE_C R16, R141, R149, RZ ;  /* 0x000000958d10723e */ /* 0x000fe400048070ff */
[----:B------:R-:W-:Y:S01]  /*4bde0*/  F2FP.SATFINITE.E4M3.F32.PACK_AB_MERGE_C R34, R34, R109, RZ ;  /* 0x0000006d2222723e */ /* 0x000fe200048070ff */
[----:B------:R-:W-:Y:S01]  /*4bdf0*/  @!P3 FMUL R19, R19, 16777216 ;  /* 0x4b8000001313b820 */ /* 0x000fe20000400000 */
[----:B------:R-:W-:-:S03]  /*4be00*/  @!P3 FMUL R20, R20, 16777216 ;  /* 0x4b8000001414b820 */ /* 0x000fc60000400000 */
[C---:B------:R-:W-:Y:S01]  /*4be10*/  FMUL R19, R0.reuse, R19 ;  /* 0x0000001300137220 */ /* 0x040fe20000400000 */
[----:B------:R-:W-:-:S05]  /*4be20*/  FMUL R20, R0, R20 ;  /* 0x0000001400147220 */ /* 0x000fca0000400000 */
[----:B------:R-:W-:Y:S01]  /*4be30*/  F2FP.SATFINITE.E4M3.F32.PACK_AB_MERGE_C R19, R19, R20, RZ ;  /* 0x000000141313723e */ /* 0x000fe200048070ff */
[----:B------:R-:W-:Y:S02]  /*4be40*/  IMAD.MOV.U32 R5, RZ, RZ, 0x3dc6b27f ;  /* 0x3dc6b27fff057424 */ /* 0x000fe400078e00ff */
[----:B------:R-:W-:Y:S01]  /*4be50*/  @!P2 FMUL R174, R174, 16777216 ;  /* 0x4b800000aeaea820 */ /* 0x000fe20000400000 */
[----:B------:R-:W-:-:S03]  /*4be60*/  @!P3 FMUL R4, R4, 16777216 ;  /* 0x4b8000000404b820 */ /* 0x000fc60000400000 */
[----:B------:R-:W-:Y:S01]  /*4be70*/  FMUL R174, R2, R174 ;  /* 0x000000ae02ae7220 */ /* 0x000fe20000400000 */
[----:B------:R-:W-:Y:S01]  /*4be80*/  FMUL R4, R0, R4 ;  /* 0x0000000400047220 */ /* 0x000fe20000400000 */
[----:B----4-:R-:W-:Y:S02]  /*4be90*/  IMAD.IADD R20, R243, 0x1, -R241 ;  /* 0x00000001f3147824 */ /* 0x010fe400078e0af1 */
[----:B--2---:R-:W-:Y:S02]  /*4bea0*/  IMAD.IADD R13, R245, 0x1, -R242 ;  /* 0x00000001f50d7824 */ /* 0x004fe400078e0af2 */
[----:B------:R-:W-:Y:S01]  /*4beb0*/  FADD R20, R20, -1 ;  /* 0xbf80000014147421 */ /* 0x000fe20000000000 */
[----:B---3--:R-:W-:Y:S02]  /*4bec0*/  F2FP.SATFINITE.E4M3.F32.PACK_AB_MERGE_C R49, R252, R72, RZ ;  /* 0x00000048fc31723e */ /* 0x008fe400048070ff */
[----:B------:R-:W2:Y:S04]  /*4bed0*/  LDL.LU R252, [R1+0x1e28] ;  /* 0x001e280001fc7983 */ /* 0x000ea80000300800 */
[----:B------:R-:W3:Y:S04]  /*4bee0*/  LDL.LU R141, [R1+0x410] ;  /* 0x00041000018d7983 */ /* 0x000ee80000300800 */
[----:B------:R-:W4:Y:S04]  /*4bef0*/  LDL.LU R109, [R1+0x40c] ;  /* 0x00040c00016d7983 */ /* 0x000f280000300800 */
[----:B------:R-:W2:Y:S01]  /*4bf00*/  LDL.LU R72, [R1+0x404] ;  /* 0x0004040001487983 */ /* 0x000ea20000300800 */
[----:B------:R-:W-:Y:S01]  /*4bf10*/  FADD R13, R13, -1 ;  /* 0xbf8000000d0d7421 */ /* 0x000fe20000000000 */
[----:B------:R-:W-:-:S03]  /*4bf20*/  FFMA.FTZ R24, R20, R5, -0.16845393180847167969 ;  /* 0xbe2c7f3014187423 */ /* 0x000fc60000010005 */
[----:B------:R-:W-:Y:S01]  /*4bf30*/  FFMA.FTZ R21, R13, R5, -0.16845393180847167969 ;  /* 0xbe2c7f300d157423 */ /* 0x000fe20000010005 */
[----:B------:R-:W-:-:S03]  /*4bf40*/  FFMA.FTZ R24, R20, R24, 0.1716887056827545166 ;  /* 0x3e2fcf2a14187423 */ /* 0x000fc60000010018 */
[----:B------:R-:W-:Y:S01]  /*4bf50*/  FFMA.FTZ R21, R13, R21, 0.1716887056827545166 ;  /* 0x3e2fcf2a0d157423 */ /* 0x000fe20000010015 */
[----:B------:R-:W-:-:S03]  /*4bf60*/  FFMA.FTZ R24, R20, R24, -0.17900948226451873779 ;  /* 0xbe374e4314187423 */ /* 0x000fc60000010018 */
[----:B------:R-:W-:Y:S01]  /*4bf70*/  FFMA.FTZ R21, R13, R21, -0.17900948226451873779 ;  /* 0xbe374e430d157423 */ /* 0x000fe20000010015 */
[----:B------:R-:W-:Y:S01]  /*4bf80*/  F2FP.SATFINITE.E4M3.F32.PACK_AB_MERGE_C R55, R55, R174, RZ ;  /* 0x000000ae3737723e */ /* 0x000fe200048070ff */
[----:B------:R-:W-:Y:S01]  /*4bf90*/  FFMA.FTZ R24, R20, R24, 0.20512372255325317383 ;  /* 0x3e520bf414187423 */ /* 0x000fe20000010018 */
[----:B------:R-:W-:Y:S01]  /*4bfa0*/  F2FP.SATFINITE.E4M3.F32.PACK_AB_MERGE_C R174, R4, R3, RZ ;  /* 0x0000000304ae723e */ /* 0x000fe200048070ff */
[----:B------:R-:W-:Y:S01]  /*4bfb0*/  FFMA.FTZ R21, R13, R21, 0.20512372255325317383 ;  /* 0x3e520bf40d157423 */ /* 0x000fe20000010015 */
[----:B------:R-:W-:Y:S02]  /*4bfc0*/  IMAD.IADD R4, R246, 0x1, -R240 ;  /* 0x00000001f6047824 */ /* 0x000fe400078e0af0 */
        /* <DEDUP_REMOVED lines=43> */
[----:B------:R-:W-:Y:S01]  /*4c280*/  FFMA.FTZ R24, R20, R24, -0.24046532809734344482 ;  /* 0xbe763c8b14187423 */ /* 0x000fe20000010018 */
[----:B------:R-:W-:Y:S01]  /*4c290*/  FFMA.FTZ R21, R13, R21, -0.24046532809734344482 ;  /* 0xbe763c8b0d157423 */ /* 0x000fe20000010015 */
        /* <DEDUP_REMOVED lines=55> */
[----:B------:R-:W-:Y:S01]  /*4c610*/  FADD R4, R4, -1 ;  /* 0xbf80000004047421 */ /* 0x000fe20000000000 */
[----:B------:R-:W-:-:S02]  /*4c620*/  IMAD.IADD R11, R238, 0x1, -R244 ;  /* 0x00000001ee0b7824 */ /* 0x000fc400078e0af4 */
[C---:B------:R-:W-:Y:S01]  /*4c630*/  FMUL R250, R0.reuse, R250 ;  /* 0x000000fa00fa7220 */ /* 0x040fe20000400000 */
        /* <DEDUP_REMOVED lines=41> */
[----:B------:R-:W-:Y:S01]  /*4c8d0*/  FMUL R0, R0, R247 ;  /* 0x000000f700007220 */ /* 0x000fe20000400000 */
[----:B------:R-:W-:Y:S01]  /*4c8e0*/  FFMA.FTZ R24, R20, R24, 0.28857114911079406738 ;  /* 0x3e93bf9914187423 */ /* 0x000fe20000010018 */
[----:B------:R-:W-:Y:S01]  /*4c8f0*/  FFMA.FTZ R21, R13, R21, 0.28857114911079406738 ;  /* 0x3e93bf990d157423 */ /* 0x000fe20000010015 */
        /* <DEDUP_REMOVED lines=55> */
[----:B------:R-:W-:Y:S01]  /*4cc70*/  FFMA.FTZ R2, R4, R5, -0.16845393180847167969 ;  /* 0xbe2c7f3004027423 */ /* 0x000fe20000010005 */
[----:B------:R-:W-:Y:S01]  /*4cc80*/  FADD R11, R11, -1 ;  /* 0xbf8000000b0b7421 */ /* 0x000fe20000000000 */
[----:B------:R-:W-:Y:S01]  /*4cc90*/  FFMA.FTZ R24, R20, R24, -0.36067417263984680176 ;  /* 0xbeb8aa4914187423 */ /* 0x000fe20000010018 */
[----:B------:R-:W-:Y:S01]  /*4cca0*/  FFMA.FTZ R21, R13, R21, -0.36067417263984680176 ;  /* 0xbeb8aa490d157423 */ /* 0x000fe20000010015 */
[----:B------:R-:W-:Y:S01]  /*4ccb0*/  FFMA.FTZ R2, R4, R2, 0.1716887056827545166 ;  /* 0x3e2fcf2a04027423 */ /* 0x000fe20000010002 */
[----:B------:R-:W-:Y:S01]  /*4ccc0*/  FFMA.FTZ R5, R11, R5, -0.16845393180847167969 ;  /* 0xbe2c7f300b057423 */ /* 0x000fe20000010005 */
[----:B------:R-:W-:Y:S01]  /*4ccd0*/  FFMA.FTZ R24, R20, R24, 0.48089820146560668945 ;  /* 0x3ef6384a14187423 */ /* 0x000fe20000010018 */
[----:B------:R-:W-:Y:S01]  /*4cce0*/  FFMA.FTZ R21, R13, R21, 0.48089820146560668945 ;  /* 0x3ef6384a0d157423 */ /* 0x000fe20000010015 */
[----:B------:R-:W-:Y:S01]  /*4ccf0*/  FFMA.FTZ R2, R4, R2, -0.17900948226451873779 ;  /* 0xbe374e4304027423 */ /* 0x000fe20000010002 */
[----:B------:R-:W-:Y:S01]  /*4cd00*/  FFMA.FTZ R5, R11, R5, 0.1716887056827545166 ;  /* 0x3e2fcf2a0b057423 */ /* 0x000fe20000010005 */
[----:B------:R-:W-:Y:S01]  /*4cd10*/  FFMA.FTZ R24, R20, R24, -0.72134751081466674805 ;  /* 0xbf38aa3b14187423 */ /* 0x000fe20000010018 */
[----:B------:R-:W-:Y:S01]  /*4cd20*/  FFMA.FTZ R21, R13, R21, -0.72134751081466674805 ;  /* 0xbf38aa3b0d157423 */ /* 0x000fe20000010015 */
[----:B------:R-:W-:Y:S01]  /*4cd30*/  FFMA.FTZ R2, R4, R2, 0.20512372255325317383 ;  /* 0x3e520bf404027423 */ /* 0x000fe20000010002 */
[----:B------:R-:W-:Y:S01]  /*4cd40*/  FFMA.FTZ R5, R11, R5, -0.17900948226451873779 ;  /* 0xbe374e430b057423 */ /* 0x000fe20000010005 */
[----:B------:R-:W-:Y:S01]  /*4cd50*/  FMUL R24, R20, R24 ;  /* 0x0000001814187220 */ /* 0x000fe20000400000 */
[----:B------:R-:W-:Y:S01]  /*4cd60*/  FMUL R21, R13, R21 ;  /* 0x000000150d157220 */ /* 0x000fe20000400000 */
[----:B------:R-:W-:Y:S01]  /*4cd70*/  FFMA.FTZ R2, R4, R2, -0.24046532809734344482 ;  /* 0xbe763c8b04027423 */ /* 0x000fe20000010002 */
[----:B------:R-:W-:Y:S01]  /*4cd80*/  FFMA.FTZ R5, R11, R5, 0.20512372255325317383 ;  /* 0x3e520bf40b057423 */ /* 0x000fe20000010005 */
[----:B------:R-:W-:Y:S01]  /*4cd90*/  FMUL R24, R20, R24 ;  /* 0x0000001814187220 */ /* 0x000fe20000400000 */
[----:B------:R-:W-:Y:S01]  /*4cda0*/  FMUL R21, R13, R21 ;  /* 0x000000150d157220 */ /* 0x000fe20000400000 */
[----:B------:R-:W-:Y:S01]  /*4cdb0*/  FFMA.FTZ R2, R4, R2, 0.28857114911079406738 ;  /* 0x3e93bf9904027423 */ /* 0x000fe20000010002 */
[----:B------:R-:W-:Y:S01]  /*4cdc0*/  FFMA.FTZ R5, R11, R5, -0.24046532809734344482 ;  /* 0xbe763c8b0b057423 */ /* 0x000fe20000010005 */
[----:B------:R-:W-:Y:S01]  /*4cdd0*/  FFMA.FTZ R24, R20, 1.4426950216293334961, R24 ;  /* 0x3fb8aa3b14187823 */ /* 0x000fe20000010018 */
[----:B------:R-:W-:Y:S01]  /*4cde0*/  FFMA.FTZ R21, R13, 1.4426950216293334961, R21 ;  /* 0x3fb8aa3b0d157823 */ /* 0x000fe20000010015 */
[----:B------:R-:W-:Y:S01]  /*4cdf0*/  FFMA.FTZ R2, R4, R2, -0.36067417263984680176 ;  /* 0xbeb8aa4904027423 */ /* 0x000fe20000010002 */
[----:B------:R-:W-:-:S03]  /*4ce00*/  FFMA.FTZ R5, R11, R5, 0.28857114911079406738 ;  /* 0x3e93bf990b057423 */ /* 0x000fc60000010005 */
[----:B------:R-:W-:Y:S01]  /*4ce10*/  FFMA.FTZ R2, R4, R2, 0.48089820146560668945 ;  /* 0x3ef6384a04027423 */ /* 0x000fe20000010002 */
[----:B------:R-:W-:-:S03]  /*4ce20*/  FFMA.FTZ R5, R11, R5, -0.36067417263984680176 ;  /* 0xbeb8aa490b057423 */ /* 0x000fc60000010005 */
[----:B------:R-:W-:Y:S01]  /*4ce30*/  FFMA.FTZ R2, R4, R2, -0.72134751081466674805 ;  /* 0xbf38aa3b04027423 */ /* 0x000fe20000010002 */
[C---:B------:R-:W-:Y:S01]  /*4ce40*/  FFMA.FTZ R5, R11.reuse, R5, 0.48089820146560668945 ;  /* 0x3ef6384a0b057423 */ /* 0x040fe20000010005 */
[----:B------:R-:W-:Y:S02]  /*4ce50*/  ISETP.GE.U32.AND P0, PT, R246, 0x7f800000, PT ;  /* 0x7f800000f600780c */ /* 0x000fe40003f06070 */
[----:B------:R-:W-:Y:S01]  /*4ce60*/  FMUL R2, R4, R2 ;  /* 0x0000000204027220 */ /* 0x000fe20000400000 */
[----:B------:R-:W-:-:S03]  /*4ce70*/  FFMA.FTZ R5, R11, R5, -0.72134751081466674805 ;  /* 0xbf38aa3b0b057423 */ /* 0x000fc60000010005 */
[----:B------:R-:W-:Y:S01]  /*4ce80*/  FMUL R2, R4, R2 ;  /* 0x0000000204027220 */ /* 0x000fe20000400000 */
[----:B------:R-:W-:-:S03]  /*4ce90*/  FMUL R5, R11, R5 ;  /* 0x000000050b057220 */ /* 0x000fc60000400000 */
[----:B------:R-:W-:Y:S01]  /*4cea0*/  FFMA.FTZ R4, R4, 1.4426950216293334961, R2 ;  /* 0x3fb8aa3b04047823 */ /* 0x000fe20000010002 */
[C---:B------:R-:W-:Y:S01]  /*4ceb0*/  FMUL R5, R11.reuse, R5 ;  /* 0x000000050b057220 */ /* 0x040fe20000400000 */
[----:B------:R-:W0:Y:S03]  /*4cec0*/  LDC.64 R2, c[0x0][0x228] ;  /* 0x00008a00ff027b82 */ /* 0x000e260000000a00 */
[----:B------:R-:W-:Y:S01]  /*4ced0*/  FFMA.FTZ R5, R11, 1.4426950216293334961, R5 ;  /* 0x3fb8aa3b0b057823 */ /* 0x000fe20000010005 */
[----:B----4-:R-:W-:Y:S02]  /*4cee0*/  FADD R24, R109, R24 ;  /* 0x000000186d187221 */ /* 0x010fe40000000000 */
[----:B------:R-:W1:Y:S01]  /*4cef0*/  S2R R109, SR_CTAID.X ;  /* 0x00000000006d7919 */ /* 0x000e620000002500 */
[----:B--2---:R-:W-:Y:S02]  /*4cf00*/  FADD R20, R72, R21 ;  /* 0x0000001548147221 */ /* 0x004fe40000000000 */
[----:B------:R-:W1:Y:S01]  /*4cf10*/  S2R R72, SR_TID.X ;  /* 0x0000000000487919 */ /* 0x000e620000002100 */
[----:B---3--:R-:W-:Y:S01]  /*4cf20*/  FADD R29, R141, R4 ;  /* 0x000000048d1d7221 */ /* 0x008fe20000000000 */
[----:B------:R-:W-:-:S02]  /*4cf30*/  @P0 IMAD.MOV.U32 R4, RZ, RZ, 0x7f800000 ;  /* 0x7f800000ff040424 */ /* 0x000fc400078e00ff */
[----:B------:R-:W-:Y:S02]  /*4cf40*/  FADD R13, R252, R5 ;  /* 0x00000005fc0d7221 */ /* 0x000fe40000000000 */
[----:B------:R-:W2:Y:S01]  /*4cf50*/  LDL.LU R252, [R1+0x1e24] ;  /* 0x001e240001fc7983 */ /* 0x000ea20000300800 */
[----:B------:R-:W-:Y:S01]  /*4cf60*/  @P0 FFMA.FTZ R29, R246, R4, +INF ;  /* 0x7f800000f61d0423 */ /* 0x000fe20000010004 */
[----:B------:R-:W-:Y:S02]  /*4cf70*/  ISETP.GE.U32.AND P1, PT, R243, 0x7f800000, PT ;  /* 0x7f800000f300780c */ /* 0x000fe40003f26070 */
[----:B------:R-:W-:Y:S01]  /*4cf80*/  STL [R1+0xd48], R13 ;  /* 0x000d480d01007387 */ /* 0x000fe20000100800 */
[----:B------:R-:W-:-:S03]  /*4cf90*/  ISETP.GE.U32.AND P4, PT, R245, 0x7f800000, PT ;  /* 0x7f800000f500780c */ /* 0x000fc60003f86070 */
[----:B------:R1:W-:Y:S01]  /*4cfa0*/  STL [R1+0xd68], R29 ;  /* 0x000d681d01007387 */ /* 0x0003e20000100800 */
[----:B------:R-:W-:-:S06]  /*4cfb0*/  UIMAD UR4, UR10, UR4, URZ ;  /* 0x000000040a0472a4 */ /* 0x000fcc000f8e023f */
[----:B------:R-:W-:Y:S01]  /*4cfc0*/  @P1 IMAD.MOV.U32 R5, RZ, RZ, 0x7f800000 ;  /* 0x7f800000ff051424 */ /* 0x000fe200078e00ff */
[----:B-1----:R-:W-:-:S05]  /*4cfd0*/  PRMT R29, R72, 0x6540, R109 ;  /* 0x00006540481d7816 */ /* 0x002fca000000006d */
[----:B------:R-:W-:Y:S02]  /*4cfe0*/  IMAD R4, R29, UR5, RZ ;  /* 0x000000051d047c24 */ /* 0x000fe4000f8e02ff */
[----:B------:R-:W1:Y:S01]  /*4cff0*/  S2R R29, SR_TID.X ;  /* 0x00000000001d7919 */ /* 0x000e620000002100 */
[----:B------:R-:W-:Y:S01]  /*4d000*/  @P4 IMAD.MOV.U32 R11, RZ, RZ, 0x7f800000 ;  /* 0x7f800000ff0b4424 */ /* 0x000fe200078e00ff */
[----:B------:R-:W-:Y:S02]  /*4d010*/  USHF.R.S32.HI UR5, URZ, 0x1f, UR4 ;  /* 0x0000001f3f057899 */ /* 0x000fe40008011404 */
[----:B0-----:R-:W-:Y:S01]  /*4d020*/  IADD3 R2, P0, P5, R4, UR4, R2 ;  /* 0x0000000404027c10 */ /* 0x001fe2000fd1e002 */
[----:B------:R-:W-:Y:S01]  /*4d030*/  @P1 FFMA.FTZ R24, R243, R5, +INF ;  /* 0x7f800000f3181423 */ /* 0x000fe20000010005 */
[----:B------:R-:W-:Y:S01]  /*4d040*/  ULDC UR4, c[0x0][0x278] ;  /* 0x00009e0000047ab9 */ /* 0x000fe20000000800 */
[----:B------:R-:W-:Y:S01]  /*4d050*/  @P4 FFMA.FTZ R20, R245, R11, +INF ;  /* 0x7f800000f5144423 */ /* 0x000fe2000001000b */
[----:B------:R-:W-:-:S02]  /*4d060*/  IADD3 R72, P6, R2, UR4, RZ ;  /* 0x0000000402487c10 */ /* 0x000fc4000ffde0ff */
[----:B------:R-:W-:Y:S04]  /*4d070*/  STL [R1+0xd60], R24 ;  /* 0x000d601801007387 */ /* 0x000fe80000100800 */
[----:B------:R0:W-:Y:S04]  /*4d080*/  STL [R1+0xd5c], R20 ;  /* 0x000d5c1401007387 */ /* 0x0001e80000100800 */
[----:B------:R3:W-:Y:S01]  /*4d090*/  STL [R1+0xd00], R72 ;  /* 0x000d004801007387 */ /* 0x0007e20000100800 */
[----:B------:R-:W-:Y:S02]  /*4d0a0*/  SHF.R.S32.HI R4, RZ, 0x1f, R4 ;  /* 0x0000001fff047819 */ /* 0x000fe40000011404 */
[----:B------:R-:W-:-:S02]  /*4d0b0*/  F2FP.SATFINITE.E4M3.F32.PACK_AB_MERGE_C R58, R58, R239, RZ ;  /* 0x000000ef3a3a723e */ /* 0x000fc400048070ff */
[----:B------:R-:W-:Y:S02]  /*4d0c0*/  IADD3.X R3, R4, UR5, R3, P0, P5 ;  /* 0x0000000504037c10 */ /* 0x000fe400087ea403 */
[----:B------:R-:W-:Y:S02]  /*4d0d0*/  F2FP.SATFINITE.E4M3.F32.PACK_AB_MERGE_C R235, R235, R236, RZ ;  /* 0x000000ecebeb723e */ /* 0x000fe400048070ff */
[----:B------:R-:W-:Y:S01]  /*4d0e0*/  F2FP.SATFINITE.E4M3.F32.PACK_AB_MERGE_C R42, R42, R230, RZ ;  /* 0x000000e62a2a723e */ /* 0x000fe200048070ff */
[C---:B-1----:R-:W-:Y:S02]  /*4d0f0*/  IMAD.SHL.U32 R5, R29.reuse, 0x10, RZ ;  /* 0x000000101d057824 */ /* 0x042fe400078e00ff */
[----:B------:R-:W-:Y:S01]  /*4d100*/  IMAD.SHL.U32 R11, R29, 0x80, RZ ;  /* 0x000000801d0b7824 */ /* 0x000fe200078e00ff */
[----:B------:R-:W-:Y:S01]  /*4d110*/  F2FP.SATFINITE.E4M3.F32.PACK_AB_MERGE_C R227, R227, R228, RZ ;  /* 0x000000e4e3e3723e */ /* 0x000fe200048070ff */
[----:B0-----:R-:W-:Y:S01]  /*4d120*/  IMAD.SHL.U32 R20, R29, 0x4, RZ ;  /* 0x000000041d147824 */ /* 0x001fe200078e00ff */
[----:B------:R-:W-:-:S02]  /*4d130*/  F2FP.SATFINITE.E4M3.F32.PACK_AB_MERGE_C R26, R26, R222, RZ ;  /* 0x000000de1a1a723e */ /* 0x000fc400048070ff */
[----:B------:R-:W-:Y:S02]  /*4d140*/  F2FP.SATFINITE.E4M3.F32.PACK_AB_MERGE_C R219, R219, R220, RZ ;  /* 0x000000dcdbdb723e */ /* 0x000fe400048070ff */
[----:B------:R-:W-:Y:S02]  /*4d150*/  F2FP.SATFINITE.E4M3.F32.PACK_AB_MERGE_C R25, R25, R214, RZ ;  /* 0x000000d61919723e */ /* 0x000fe400048070ff */
[----:B------:R-:W-:Y:S02]  /*4d160*/  F2FP.SATFINITE.E4M3.F32.PACK_AB_MERGE_C R211, R211, R212, RZ ;  /* 0x000000d4d3d3723e */ /* 0x000fe400048070ff */
[----:B------:R-:W-:Y:S02]  /*4d170*/  F2FP.SATFINITE.E4M3.F32.PACK_AB_MERGE_C R31, R31, R206, RZ ;  /* 0x000000ce1f1f723e */ /* 0x000fe400048070ff */
[----:B------:R-:W-:Y:S02]  /*4d180*/  F2FP.SATFINITE.E4M3.F32.PACK_AB_MERGE_C R39, R39, R198, RZ ;  /* 0x000000c62727723e */ /* 0x000fe400048070ff */
        /* <DEDUP_REMOVED lines=10> */
[----:B------:R-:W-:Y:S02]  /*4d230*/  FSETP.NEU.AND P3, PT, R246, RZ, PT ;  /* 0x000000fff600720b */ /* 0x000fe40003f6d000 */
[----:B------:R-:W-:Y:S02]  /*4d240*/  FSETP.NEU.AND P2, PT, R243, RZ, PT ;  /* 0x000000fff300720b */ /* 0x000fe40003f4d000 */
[----:B------:R-:W-:-:S02]  /*4d250*/  FSETP.NEU.AND P1, PT, R245, RZ, PT ;  /* 0x000000fff500720b */ /* 0x000fc40003f2d000 */
[----:B------:R-:W-:Y:S02]  /*4d260*/  ISETP.GE.U32.AND P4, PT, R238, 0x7f800000, PT ;  /* 0x7f800000ee00780c */ /* 0x000fe40003f86070 */
[----:B------:R-:W-:Y:S02]  /*4d270*/  LOP3.LUT R4, R5, 0xf0, RZ, 0xc0, !PT ;  /* 0x000000f005047812 */ /* 0x000fe400078ec0ff */
[----:B------:R-:W-:Y:S01]  /*4d280*/  LOP3.LUT R11, R11, 0x800, RZ, 0xc0, !PT ;  /* 0x000008000b0b7812 */ /* 0x000fe200078ec0ff */
[----:B------:R-:W4:Y:S01]  /*4d290*/  LDL.LU R222, [R1+0x50] ;  /* 0x0000500001de7983 */ /* 0x000f220000300800 */
[----:B------:R-:W-:Y:S01]  /*4d2a0*/  IMAD.MOV.U32 R24, RZ, RZ, R13 ;  /* 0x000000ffff187224 */ /* 0x000fe200078e000d */
[----:B------:R-:W-:Y:S02]  /*4d2b0*/  LOP3.LUT R5, R29, 0x7, RZ, 0xc0, !PT ;  /* 0x000000071d057812 */ /* 0x000fe400078ec0ff */
[----:B------:R-:W-:Y:S01]  /*4d2c0*/  IADD3 R11, R11, UR6, R4 ;  /* 0x000000060b0b7c10 */ /* 0x000fe2000fffe004 */
[----:B------:R-:W3:Y:S01]  /*4d2d0*/  LDL.LU R205, [R1+0x2c8] ;  /* 0x0002c80001cd7983 */ /* 0x000ee20000300800 */
[----:B------:R-:W-:-:S02]  /*4d2e0*/  LOP3.LUT R20, R20, 0x3c0, RZ, 0xc0, !PT ;  /* 0x000003c014147812 */ /* 0x000fc400078ec0ff */
[----:B------:R-:W-:Y:S01]  /*4d2f0*/  LOP3.LUT R21, R29, 0xe0, RZ, 0xc0, !PT ;  /* 0x000000e01d157812 */ /* 0x000fe200078ec0ff */
[----:B------:R-:W3:Y:S01]  /*4d300*/  LDL.LU R197, [R1+0x5c] ;  /* 0x00005c0001c57983 */ /* 0x000ee20000300800 */
[----:B------:R-:W-:Y:S01]  /*4d310*/  BAR.SYNC.DEFER_BLOCKING 0x0 ;  /* 0x0000000000007b1d */ /* 0x000fe20000010000 */
[----:B------:R-:W-:Y:S02]  /*4d320*/  F2FP.SATFINITE.E4M3.F32.PACK_AB_MERGE_C R37, R199, R200, R195 ;  /* 0x000000c8c725723e */ /* 0x000fe400048070c3 */
[----:B------:R-:W-:Y:S01]  /*4d330*/  SHF.R.U32.HI R13, RZ, 0x1, R29 ;  /* 0x00000001ff0d7819 */ /* 0x000fe2000001161d */
[----:B------:R-:W-:Y:S01]  /*4d340*/  @P4 IMAD.MOV.U32 R4, RZ, RZ, 0x7f800000 ;  /* 0x7f800000ff044424 */ /* 0x000fe200078e00ff */
[----:B------:R-:W-:Y:S01]  /*4d350*/  LEA R5, R5, UR6, 0x3 ;  /* 0x0000000605057c11 */ /* 0x000fe2000f8e18ff */
[----:B------:R-:W-:Y:S01]  /*4d360*/  IMAD R11, R21, 0x8, R11 ;  /* 0x00000008150b7824 */ /* 0x000fe200078e020b */
[----:B------:R-:W-:Y:S01]  /*4d370*/  F2FP.SATFINITE.E4M3.F32.PACK_AB_MERGE_C R40, R193, R194, R40 ;  /* 0x000000c2c128723e */ /* 0x000fe20004807028 */
[----:B------:R-:W4:Y:S01]  /*4d380*/  LDL.LU R157, [R1+0x418] ;  /* 0x00041800019d7983 */ /* 0x000f220000300800 */
[----:B------:R-:W-:Y:S01]  /*4d390*/  LOP3.LUT R13, R13, 0x4, RZ, 0xc0, !PT ;  /* 0x000000040d0d7812 */ /* 0x000fe200078ec0ff */
[----:B------:R-:W-:Y:S01]  /*4d3a0*/  @P4 FFMA.FTZ R24, R238, R4, +INF ;  /* 0x7f800000ee184423 */ /* 0x000fe20000010004 */
[----:B------:R-:W-:Y:S01]  /*4d3b0*/  F2FP.SATFINITE.E4M3.F32.PACK_AB_MERGE_C R41, R191, R192, R41 ;  /* 0x000000c0bf29723e */ /* 0x000fe20004807029 */
[----:B------:R-:W4:Y:S01]  /*4d3c0*/  LDL.LU R109, [R1+0x2d4] ;  /* 0x0002d400016d7983 */ /* 0x000f220000300800 */
[----:B------:R-:W-:Y:S01]  /*4d3d0*/  IADD3 R4, R13, R5, R20 ;  /* 0x000000050d047210 */ /* 0x000fe20007ffe014 */
[----:B------:R-:W0:Y:S01]  /*4d3e0*/  LDC R191, c[0x0][0x278] ;  /* 0x00009e00ffbf7b82 */ /* 0x000e220000000800 */
[----:B------:R-:W-:Y:S01]  /*4d3f0*/  F2FP.SATFINITE.E4M3.F32.PACK_AB_MERGE_C R53, R175, R176, R171 ;  /* 0x000000b0af35723e */ /* 0x000fe200048070ab */
[----:B------:R-:W4:Y:S01]  /*4d400*/  LDL.LU R149, [R1+0x6c] ;  /* 0x00006c0001957983 */ /* 0x000f220000300800 */
[----:B------:R-:W-:Y:S01]  /*4d410*/  F2FP.SATFINITE.E4M3.F32.PACK_AB_MERGE_C R56, R169, R170, R56 ;  /* 0x000000aaa938723e */ /* 0x000fe20004807038 */
[----:B------:R-:W-:-:S02]  /*4d420*/  ULDC UR4, c[0x0][0x27c] ;  /* 0x00009f0000047ab9 */ /* 0x000fc40000000800 */
[----:B------:R-:W4:Y:S01]  /*4d430*/  LDL.LU R141, [R1+0x74] ;  /* 0x00007400018d7983 */ /* 0x000f220000300800 */
[----:B---3--:R-:W-:-:S03]  /*4d440*/  F2FP.SATFINITE.E4M3.F32.PACK_AB_MERGE_C R6, R197, R205, R6 ;  /* 0x000000cdc506723e */ /* 0x008fc60004807006 */
[----:B------:R-:W3:Y:S01]  /*4d450*/  LDL.LU R73, [R1+0x2e0] ;  /* 0x0002e00001497983 */ /* 0x000ee20000300800 */
[----:B------:R-:W-:Y:S01]  /*4d460*/  F2FP.SATFINITE.E4M3.F32.PACK_AB_MERGE_C R20, R225, R226, R26 ;  /* 0x000000e2e114723e */ /* 0x000fe2000480701a */
[----:B------:R-:W1:Y:S02]  /*4d470*/  LDC R169, c[0x0][0x278] ;  /* 0x00009e00ffa97b82 */ /* 0x000e640000000800 */
[----:B------:R-:W3:Y:S04]  /*4d480*/  LDL.LU R72, [R1+0x2e4] ;  /* 0x0002e40001487983 */ /* 0x000ee80000300800 */
[----:B--2---:R-:W-:Y:S01]  /*4d490*/  STL [R1+0x1e24], R252 ;  /* 0x001e24fc01007387 */ /* 0x004fe20000100800 */
[----:B----4-:R-:W-:Y:S01]  /*4d4a0*/  F2FP.SATFINITE.E4M3.F32.PACK_AB_MERGE_C R5, R0, R222, R235 ;  /* 0x000000de0005723e */ /* 0x010fe200048070eb */
[----:B------:R-:W2:Y:S02]  /*4d4b0*/  LDC R170, c[0x0][0x278] ;  /* 0x00009e00ffaa7b82 */ /* 0x000ea40000000800 */
[----:B------:R-:W4:Y:S04]  /*4d4c0*/  LDL.LU R228, [R1+0x94] ;  /* 0x0000940001e47983 */ /* 0x000f280000300800 */
[----:B------:R-:W4:Y:S01]  /*4d4d0*/  LDL.LU R230, [R1+0x98] ;  /* 0x0000980001e67983 */ /* 0x000f220000300800 */
[----:B------:R-:W-:Y:S01]  /*4d4e0*/  F2FP.SATFINITE.E4M3.F32.PACK_AB_MERGE_C R13, R231, R232, R227 ;  /* 0x000000e8e70d723e */ /* 0x000fe200048070e3 */
[----:B------:R-:W0:Y:S02]  /*4d4f0*/  LDC R171, c[0x0][0x278] ;  /* 0x00009e00ffab7b82 */ /* 0x000e240000000800 */
[----:B------:R-:W-:Y:S04]  /*4d500*/  @P4 STL [R1+0xd48], R24 ;  /* 0x000d481801004387 */ /* 0x000fe80000100800 */
[----:B------:R1:W-:Y:S01]  /*4d510*/  STL [R1+0x1298], R4 ;  /* 0x0012980401007387 */ /* 0x0003e20000100800 */
[----:B------:R-:W-:Y:S01]  /*4d520*/  F2FP.SATFINITE.E4M3.F32.PACK_AB_MERGE_C R21, R223, R224, R219 ;  /* 0x000000e0df15723e */ /* 0x000fe200048070db */
[----:B------:R-:W0:Y:S02]  /*4d530*/  LDC R175, c[0x0][0x278] ;  /* 0x00009e00ffaf7b82 */ /* 0x000e240000000800 */
[----:B------:R-:W2:Y:S04]  /*4d540*/  LDL.LU R236, [R1+0x304] ;  /* 0x0003040001ec7983 */ /* 0x000ea80000300800 */
[----:B------:R-:W2:Y:S01]  /*4d550*/  LDL.LU R239, [R1+0x308] ;  /* 0x0003080001ef7983 */ /* 0x000ea20000300800 */
[----:B-1----:R-:W-:Y:S01]  /*4d560*/  F2FP.SATFINITE.E4M3.F32.PACK_AB_MERGE_C R4, R248, R7, R58 ;  /* 0x00000007f804723e */ /* 0x002fe2000480703a */
[----:B------:R-:W1:Y:S02]  /*4d570*/  LDC R176, c[0x0][0x278] ;  /* 0x00009e00ffb07b82 */ /* 0x000e640000000800 */
[----:B------:R-:W2:Y:S01]  /*4d580*/  LDL.LU R237, [R1+0xb4] ;  /* 0x0000b40001ed7983 */ /* 0x000ea20000300800 */
[----:B------:R-:W-:-:S03]  /*4d590*/  F2FP.SATFINITE.E4M3.F32.PACK_AB_MERGE_C R7, R109, R157, R12 ;  /* 0x0000009d6d07723e */ /* 0x000fc6000480700c */
[----:B------:R-:W2:Y:S01]  /*4d5a0*/  LDL.LU R229, [R1+0xb8] ;  /* 0x0000b80001e57983 */ /* 0x000ea20000300800 */
[----:B------:R-:W-:Y:S02]  /*4d5b0*/  LOP3.LUT R109, R29, 0xff, RZ, 0xc0, !PT ;  /* 0x000000ff1d6d7812 */ /* 0x000fe400078ec0ff */
[----:B------:R-:W-:Y:S01]  /*4d5c0*/  F2FP.SATFINITE.E4M3.F32.PACK_AB_MERGE_C R14, R141, R149, R14 ;  /* 0x000000958d0e723e */ /* 0x000fe2000480700e */
[----:B------:R-:W2:Y:S01]  /*4d5d0*/  LDL.LU R221, [R1+0x31c] ;  /* 0x00031c0001dd7983 */ /* 0x000ea20000300800 */
[----:B------:R-:W-:Y:S01]  /*4d5e0*/  F2FP.SATFINITE.E4M3.F32.PACK_AB_MERGE_C R57, R167, R168, R57 ;  /* 0x000000a8a739723e */ /* 0x000fe20004807039 */
[----:B------:R-:W1:Y:S02]  /*4d5f0*/  LDC R192, c[0x0][0x278] ;  /* 0x00009e00ffc07b82 */ /* 0x000e640000000800 */
[----:B------:R-:W2:Y:S04]  /*4d600*/  LDL.LU R213, [R1+0x324] ;  /* 0x0003240001d57983 */ /* 0x000ea80000300800 */
[----:B------:R-:W2:Y:S01]  /*4d610*/  LDL.LU R205, [R1+0xd4] ;  /* 0x0000d40001cd7983 */ /* 0x000ea20000300800 */
[----:B------:R-:W-:Y:S01]  /*4d620*/  LEA R252, R109, UR6, 0x4 ;  /* 0x000000066dfc7c11 */ /* 0x000fe2000f8e20ff */
[----:B------:R-:W0:Y:S02]  /*4d630*/  LDC R168, c[0x0][0x278] ;  /* 0x00009e00ffa87b82 */ /* 0x000e240000000800 */
[----:B------:R-:W2:Y:S04]  /*4d640*/  LDL.LU R197, [R1+0xd8] ;  /* 0x0000d80001c57983 */ /* 0x000ea80000300800 */
[----:B------:R-:W2:Y:S01]  /*4d650*/  LDL.LU R157, [R1+0x354] ;  /* 0x00035400019d7983 */ /* 0x000ea20000300800 */
[----:B------:R-:W-:Y:S01]  /*4d660*/  F2FP.SATFINITE.E4M3.F32.PACK_AB_MERGE_C R76, R137, R138, R10 ;  /* 0x0000008a894c723e */ /* 0x000fe2000480700a */
[----:B------:R-:W1:Y:S02]  /*4d670*/  LDC R193, c[0x0][0x278] ;  /* 0x00009e00ffc17b82 */ /* 0x000e640000000800 */
[----:B------:R-:W2:Y:S04]  /*4d680*/  LDL.LU R149, [R1+0x358] ;  /* 0x0003580001957983 */ /* 0x000ea80000300800 */
[----:B------:R-:W2:Y:S01]  /*4d690*/  LDL.LU R141, [R1+0xf4] ;  /* 0x0000f400018d7983 */ /* 0x000ea20000300800 */
[----:B------:R-:W-:Y:S01]  /*4d6a0*/  F2FP.SATFINITE.E4M3.F32.PACK_AB_MERGE_C R108, R121, R122, R18 ;  /* 0x0000007a796c723e */ /* 0x000fe20004807012 */
[----:B------:R-:W0:Y:S02]  /*4d6b0*/  LDC R10, c[0x0][0x278] ;  /* 0x00009e00ff0a7b82 */ /* 0x000e240000000800 */
[----:B------:R-:W2:Y:S01]  /*4d6c0*/  LDL.LU R109, [R1+0xf8] ;  /* 0x0000f800016d7983 */ /* 0x000ea20000300800 */
[----:B------:R-:W-:-:S02]  /*4d6d0*/  F2FP.SATFINITE.E4M3.F32.PACK_AB_MERGE_C R84, R129, R130, R17 ;  /* 0x000000828154723e */ /* 0x000fc40004807011 */
[----:B------:R-:W-:Y:S02]  /*4d6e0*/  F2FP.SATFINITE.E4M3.F32.PACK_AB_MERGE_C R136, R247, R144, R136 ;  /* 0x00000090f788723e */ /* 0x000fe40004807088 */
[----:B------:R-:W-:Y:S01]  /*4d6f0*/  FSETP.NEU.AND P0, PT, R238, RZ, PT ;  /* 0x000000ffee00720b */ /* 0x000fe20003f0d000 */
[----:B------:R-:W1:Y:S08]  /*4d700*/  LDC R194, c[0x0][0x278] ;  /* 0x00009e00ffc27b82 */ /* 0x000e700000000800 */
[----:B------:R-:W1:Y:S08]  /*4d710*/  LDC R195, c[0x0][0x278] ;  /* 0x00009e00ffc37b82 */ /* 0x000e700000000800 */
[----:B------:R-:W1:Y:S01]  /*4d720*/  LDC R200, c[0x0][0x278] ;  /* 0x00009e00ffc87b82 */ /* 0x000e620000000800 */
[----:B---3--:R-:W-:-:S02]  /*4d730*/  F2FP.SATFINITE.E4M3.F32.PACK_AB_MERGE_C R15, R72, R73, R15 ;  /* 0x00000049480f723e */ /* 0x008fc4000480700f */
[----:B----4-:R-:W-:Y:S01]  /*4d740*/  F2FP.SATFINITE.E4M3.F32.PACK_AB_MERGE_C R22, R230, R228, R22 ;  /* 0x000000e4e616723e */ /* 0x010fe20004807016 */
[----:B------:R-:W3:Y:S01]  /*4d750*/  LDL.LU R73, [R1+0x36c] ;  /* 0x00036c0001497983 */ /* 0x000ee20000300800 */
[----:B------:R-:W-:-:S03]  /*4d760*/  F2FP.SATFINITE.E4M3.F32.PACK_AB_MERGE_C R24, R217, R218, R25 ;  /* 0x000000dad918723e */ /* 0x000fc60004807019 */
[----:B------:R-:W4:Y:S01]  /*4d770*/  LDC R17, c[0x0][0x278] ;  /* 0x00009e00ff117b82 */ /* 0x000f220000000800 */
[----:B------:R-:W3:Y:S04]  /*4d780*/  LDL.LU R72, [R1+0x370] ;  /* 0x0003700001487983 */ /* 0x000ee80000300800 */
[----:B------:R-:W3:Y:S01]  /*4d790*/  LDL.LU R228, [R1+0x114] ;  /* 0x0001140001e47983 */ /* 0x000ee20000300800 */
[----:B------:R-:W-:Y:S02]  /*4d7a0*/  IMAD R169, R169, 0x6f, RZ ;  /* 0x0000006fa9a97824 */ /* 0x000fe400078e02ff */
[----:B------:R-:W3:Y:S01]  /*4d7b0*/  LDC R223, c[0x0][0x278] ;  /* 0x00009e00ffdf7b82 */ /* 0x000ee20000000800 */
[----:B------:R-:W3:Y:S01]  /*4d7c0*/  LDL.LU R230, [R1+0x118] ;  /* 0x0001180001e67983 */ /* 0x000ee20000300800 */
[----:B--2---:R-:W-:-:S03]  /*4d7d0*/  F2FP.SATFINITE.E4M3.F32.PACK_AB_MERGE_C R23, R239, R236, R23 ;  /* 0x000000ecef17723e */ /* 0x004fc60004807017 */
[----:B------:R-:W2:Y:S01]  /*4d7e0*/  LDL.LU R236, [R1+0x394] ;  /* 0x0003940001ec7983 */ /* 0x000ea20000300800 */
[----:B------:R-:W-:Y:S02]  /*4d7f0*/  IMAD R170, R170, 0x70, RZ ;  /* 0x00000070aaaa7824 */ /* 0x000fe400078e02ff */
[----:B------:R-:W3:Y:S01]  /*4d800*/  LDC R224, c[0x0][0x278] ;  /* 0x00009e00ffe07b82 */ /* 0x000ee20000000800 */
[----:B------:R-:W2:Y:S01]  /*4d810*/  LDL.LU R239, [R1+0x39c] ;  /* 0x00039c0001ef7983 */ /* 0x000ea20000300800 */
[----:B------:R-:W-:-:S03]  /*4d820*/  F2FP.SATFINITE.E4M3.F32.PACK_AB_MERGE_C R26, R229, R237, R28 ;  /* 0x000000ede51a723e */ /* 0x000fc6000480701c */
[----:B------:R-:W3:Y:S01]  /*4d830*/  LDL.LU R237, [R1+0x134] ;  /* 0x0001340001ed7983 */ /* 0x000ee20000300800 */
[----:B------:R-:W-:Y:S02]  /*4d840*/  F2FP.SATFINITE.E4M3.F32.PACK_AB_MERGE_C R28, R209, R210, R31 ;  /* 0x000000d2d11c723e */ /* 0x000fe4000480701f */
[----:B------:R-:W3:Y:S01]  /*4d850*/  LDC R18, c[0x0][0x278] ;  /* 0x00009e00ff127b82 */ /* 0x000ee20000000800 */
[----:B------:R-:W3:Y:S01]  /*4d860*/  LDL.LU R229, [R1+0x138] ;  /* 0x0001380001e57983 */ /* 0x000ee20000300800 */
[----:B------:R-:W-:-:S03]  /*4d870*/  F2FP.SATFINITE.E4M3.F32.PACK_AB_MERGE_C R27, R213, R221, R27 ;  /* 0x000000ddd51b723e */ /* 0x000fc6000480701b */
[----:B------:R-:W3:Y:S01]  /*4d880*/  LDL.LU R221, [R1+0x3ac] ;  /* 0x0003ac0001dd7983 */ /* 0x000ee20000300800 */
[----:B------:R-:W-:-:S03]  /*4d890*/  F2FP.SATFINITE.E4M3.F32.PACK_AB_MERGE_C R30, R197, R205, R30 ;  /* 0x000000cdc51e723e */ /* 0x000fc6000480701e */
[----:B------:R-:W3:Y:S01]  /*4d8a0*/  LDL.LU R213, [R1+0x3b0] ;  /* 0x0003b00001d57983 */ /* 0x000ee20000300800 */
[----:B------:R-:W-:-:S03]  /*4d8b0*/  F2FP.SATFINITE.E4M3.F32.PACK_AB_MERGE_C R38, R109, R141, R38 ;  /* 0x0000008d6d26723e */ /* 0x000fc60004807026 */
[----:B------:R-:W3:Y:S01]  /*4d8c0*/  LDL.LU R205, [R1+0x178] ;  /* 0x0001780001cd7983 */ /* 0x000ee20000300800 */
[----:B------:R-:W-:Y:S02]  /*4d8d0*/  F2FP.SATFINITE.E4M3.F32.PACK_AB_MERGE_C R31, R149, R157, R36 ;  /* 0x0000009d951f723e */ /* 0x000fe40004807024 */
[----:B------:R-:W-:Y:S01]  /*4d8e0*/  F2FP.SATFINITE.E4M3.F32.PACK_AB_MERGE_C R12, R233, R234, R42 ;  /* 0x000000eae90c723e */ /* 0x000fe2000480702a */
[----:B------:R-:W3:Y:S01]  /*4d8f0*/  LDL.LU R197, [R1+0x184] ;  /* 0x0001840001c57983 */ /* 0x000ee20000300800 */
[----:B------:R-:W-:-:S03]  /*4d900*/  F2FP.SATFINITE.E4M3.F32.PACK_AB_MERGE_C R36, R201, R202, R39 ;  /* 0x000000cac924723e */ /* 0x000fc60004807027 */
[----:B------:R-:W-:Y:S01]  /*4d910*/  STSM.16.M88.4 [R11], R4 ;  /* 0x000000040b007844 */ /* 0x000fe20000000200 */
[----:B------:R-:W-:Y:S01]  /*4d920*/  F2FP.SATFINITE.E4M3.F32.PACK_AB_MERGE_C R29, R207, R208, R203 ;  /* 0x000000d0cf1d723e */ /* 0x000fe200048070cb */
[----:B0-----:R-:W-:Y:S01]  /*4d930*/  IMAD.SHL.U32 R10, R10, 0x8, RZ ;  /* 0x000000080a0a7824 */ /* 0x001fe200078e00ff */
[----:B------:R-:W-:Y:S01]  /*4d940*/  F2FP.SATFINITE.E4M3.F32.PACK_AB_MERGE_C R25, R215, R216, R211 ;  /* 0x000000d8d719723e */ /* 0x000fe200048070d3 */
[----:B------:R-:W3:Y:S01]  /*4d950*/  LDL.LU R157, [R1+0x3cc] ;  /* 0x0003cc00019d7983 */ /* 0x000ee20000300800 */
[----:B------:R-:W-:Y:S01]  /*4d960*/  IMAD R168, R168, 0x6e, RZ ;  /* 0x0000006ea8a87824 */ /* 0x000fe200078e02ff */
[----:B------:R-:W0:Y:S08]  /*4d970*/  LDC R201, c[0x0][0x278] ;  /* 0x00009e00ffc97b82 */ /* 0x000e300000000800 */
[----:B------:R-:W-:Y:S01]  /*4d980*/  BAR.SYNC.DEFER_BLOCKING 0x0 ;  /* 0x0000000000007b1d */ /* 0x000fe20000010000 */
[----:B------:R-:W-:-:S02]  /*4d990*/  IMAD R171, R171, 0x71, RZ ;  /* 0x00000071abab7824 */ /* 0x000fc400078e02ff */
[----:B------:R-:W-:Y:S02]  /*4d9a0*/  IMAD R175, R175, 0x75, RZ ;  /* 0x00000075afaf7824 */ /* 0x000fe400078e02ff */
[----:B-1----:R-:W-:-:S03]  /*4d9b0*/  IMAD R176, R176, 0x76, RZ ;  /* 0x00000076b0b07824 */ /* 0x002fc600078e02ff */
[----:B------:R-:W1:Y:S01]  /*4d9c0*/  LDC R202, c[0x0][0x278] ;  /* 0x00009e00ffca7b82 */ /* 0x000e620000000800 */
[----:B------:R-:W-:Y:S02]  /*4d9d0*/  IMAD R191, R191, 0x85, RZ ;  /* 0x00000085bfbf7824 */ /* 0x000fe400078e02ff */
[----:B------:R-:W-:Y:S02]  /*4d9e0*/  IMAD R192, R192, 0x86, RZ ;  /* 0x00000086c0c07824 */ /* 0x000fe400078e02ff */
[----:B------:R-:W-:Y:S02]  /*4d9f0*/  IMAD R193, R193, 0x87, RZ ;  /* 0x00000087c1c17824 */ /* 0x000fe400078e02ff */
[----:B------:R-:W-:Y:S01]  /*4da00*/  IMAD R194, R194, 0x88, RZ ;  /* 0x00000088c2c27824 */ /* 0x000fe200078e02ff */
[----:B------:R-:W1:Y:S01]  /*4da10*/  LDC R203, c[0x0][0x278] ;  /* 0x00009e00ffcb7b82 */ /* 0x000e620000000800 */
[----:B------:R-:W-:Y:S02]  /*4da20*/  IMAD R195, R195, 0x89, RZ ;  /* 0x00000089c3c37824 */ /* 0x000fe400078e02ff */
[----:B------:R-:W-:-:S05]  /*4da30*/  IMAD R200, R200, 0x8e, RZ ;  /* 0x0000008ec8c87824 */ /* 0x000fca00078e02ff */
[----:B------:R-:W1:Y:S01]  /*4da40*/  LDC R217, c[0x0][0x278] ;  /* 0x00009e00ffd97b82 */ /* 0x000e620000000800 */
[----:B------:R-:W-:Y:S07]  /*4da50*/  LDS.128 R4, [R252] ;  /* 0x00000000fc047984 */ /* 0x000fee0000000c00 */
[----:B------:R-:W-:Y:S08]  /*4da60*/  BAR.SYNC.DEFER_BLOCKING 0x0 ;  /* 0x0000000000007b1d */ /* 0x000ff00000010000 */
[----:B------:R-:W1:Y:S08]  /*4da70*/  LDC R218, c[0x0][0x278] ;  /* 0x00009e00ffda7b82 */ /* 0x000e700000000800 */
[----:B------:R-:W1:Y:S01]  /*4da80*/  LDC R247, c[0x0][0x278] ;  /* 0x00009e00fff77b82 */ /* 0x000e620000000800 */
[----:B--2---:R-:W-:Y:S01]  /*4da90*/  F2FP.SATFINITE.E4M3.F32.PACK_AB_MERGE_C R43, R239, R236, R43 ;  /* 0x000000ecef2b723e */ /* 0x004fe2000480702b */
[----:B----4-:R-:W-:Y:S01]  /*4daa0*/  IMAD R17, R17, 0xf, RZ ;  /* 0x0000000f11117824 */ /* 0x010fe200078e02ff */
[----:B---3--:R-:W-:Y:S01]  /*4dab0*/  F2FP.SATFINITE.E4M3.F32.PACK_AB_MERGE_C R39, R72, R73, R45 ;  /* 0x000000494827723e */ /* 0x008fe2000480702d */
[----:B------:R-:W-:Y:S01]  /*4dac0*/  IMAD.SHL.U32 R18, R18, 0x10, RZ ;  /* 0x0000001012127824 */ /* 0x000fe200078e00ff */
[----:B------:R-:W2:Y:S01]  /*4dad0*/  LDL.LU R72, [R1+0x3d4] ;  /* 0x0003d40001487983 */ /* 0x000ea20000300800 */
[----:B------:R-:W-:-:S02]  /*4dae0*/  F2FP.SATFINITE.E4M3.F32.PACK_AB_MERGE_C R42, R230, R228, R44 ;  /* 0x000000e4e62a723e */ /* 0x000fc4000480702c */
[----:B------:R-:W3:Y:S01]  /*4daf0*/  LDC R208, c[0x0][0x278] ;  /* 0x00009e00ffd07b82 */ /* 0x000ee20000000800 */
[----:B------:R-:W4:Y:S04]  /*4db00*/  LDL.LU R149, [R1+0x188] ;  /* 0x0001880001957983 */ /* 0x000f280000300800 */
[----:B------:R-:W4:Y:S01]  /*4db10*/  LDL.LU R141, [R1+0x194] ;  /* 0x00019400018d7983 */ /* 0x000f220000300800 */
[----:B------:R-:W-:Y:S02]  /*4db20*/  F2FP.SATFINITE.E4M3.F32.PACK_AB_MERGE_C R46, R229, R237, R46 ;  /* 0x000000ede52e723e */ /* 0x000fe4000480702e */
[----:B------:R-:W3:Y:S01]  /*4db30*/  LDC R209, c[0x0][0x278] ;  /* 0x00009e00ffd17b82 */ /* 0x000ee20000000800 */
[----:B------:R-:W3:Y:S04]  /*4db40*/  LDL.LU R109, [R1+0x3dc] ;  /* 0x0003dc00016d7983 */ /* 0x000ee80000300800 */
[----:B------:R-:W3:Y:S01]  /*4db50*/  LDL.LU R73, [R1+0x3e0] ;  /* 0x0003e00001497983 */ /* 0x000ee20000300800 */
[----:B------:R-:W-:-:S02]  /*4db60*/  F2FP.SATFINITE.E4M3.F32.PACK_AB_MERGE_C R44, R185, R186, R47 ;  /* 0x000000bab92c723e */ /* 0x000fc4000480702f */
[----:B------:R-:W1:Y:S01]  /*4db70*/  LDC R210, c[0x0][0x278] ;  /* 0x00009e00ffd27b82 */ /* 0x000e620000000800 */
[----:B------:R-:W3:Y:S01]  /*4db80*/  LDL.LU R236, [R1+0x1b8] ;  /* 0x0001b80001ec7983 */ /* 0x000ee20000300800 */
[----:B------:R-:W-:-:S03]  /*4db90*/  F2FP.SATFINITE.E4M3.F32.PACK_AB_MERGE_C R47, R213, R221, R52 ;  /* 0x000000ddd52f723e */ /* 0x000fc60004807034 */
[----:B------:R-:W3:Y:S01]  /*4dba0*/  LDL.LU R239, [R1+0x1c4] ;  /* 0x0001c40001ef7983 */ /* 0x000ee20000300800 */
[----:B------:R-:W-:Y:S02]  /*4dbb0*/  F2FP.SATFINITE.E4M3.F32.PACK_AB_MERGE_C R52, R177, R178, R55 ;  /* 0x000000b2b134723e */ /* 0x000fe40004807037 */
[----:B------:R-:W0:Y:S01]  /*4dbc0*/  LDC R185, c[0x0][0x278] ;  /* 0x00009e00ffb97b82 */ /* 0x000e220000000800 */
[----:B------:R-:W3:Y:S04]  /*4dbd0*/  LDL.LU R237, [R1+0x3f8] ;  /* 0x0003f80001ed7983 */ /* 0x000ee80000300800 */
[----:B------:R-:W3:Y:S03]  /*4dbe0*/  LDL.LU R229, [R1+0x3fc] ;  /* 0x0003fc0001e57983 */ /* 0x000ee60000300800 */
[----:B------:R-:W1:Y:S01]  /*4dbf0*/  LDC R211, c[0x0][0x278] ;  /* 0x00009e00ffd37b82 */ /* 0x000e620000000800 */
[----:B------:R-:W-:-:S02]  /*4dc00*/  F2FP.SATFINITE.E4M3.F32.PACK_AB_MERGE_C R54, R197, R205, R54 ;  /* 0x000000cdc536723e */ /* 0x000fc40004807036 */
[----:B------:R-:W3:Y:S04]  /*4dc10*/  LDL.LU R205, [R1+0x1c8] ;  /* 0x0001c80001cd7983 */ /* 0x000ee80000300800 */
[----:B------:R-:W3:Y:S01]  /*4dc20*/  LDL.LU R197, [R1+0x1d4] ;  /* 0x0001d40001c57983 */ /* 0x000ee20000300800 */
[----:B------:R-:W1:Y:S03]  /*4dc30*/  LDC R215, c[0x0][0x278] ;  /* 0x00009e00ffd77b82 */ /* 0x000e660000000800 */
[----:B------:R-:W-:Y:S05]  /*4dc40*/  STSM.16.M88.4 [R11], R12 ;  /* 0x0000000c0b007844 */ /* 0x000fea0000000200 */
[----:B------:R-:W-:Y:S01]  /*4dc50*/  BAR.SYNC.DEFER_BLOCKING 0x0 ;  /* 0x0000000000007b1d */ /* 0x000fe20000010000 */
[----:B------:R-:W-:-:S07]  /*4dc60*/  F2FP.SATFINITE.E4M3.F32.PACK_AB_MERGE_C R45, R183, R184, R179 ;  /* 0x000000b8b72d723e */ /* 0x000fce00048070b3 */
[----:B------:R-:W0:Y:S08]  /*4dc70*/  LDC R177, c[0x0][0x278] ;  /* 0x00009e00ffb17b82 */ /* 0x000e300000000800 */
[----:B------:R-:W1:Y:S08]  /*4dc80*/  LDC R178, c[0x0][0x278] ;  /* 0x00009e00ffb27b82 */ /* 0x000e700000000800 */
[----:B------:R-:W1:Y:S01]  /*4dc90*/  LDC R179, c[0x0][0x278] ;  /* 0x00009e00ffb37b82 */ /* 0x000e620000000800 */
[----:B------:R-:W-:Y:S07]  /*4dca0*/  LDS.128 R12, [R252] ;  /* 0x00000000fc0c7984 */ /* 0x000fee0000000c00 */
[----:B------:R-:W-:Y:S08]  /*4dcb0*/  BAR.SYNC.DEFER_BLOCKING 0x0 ;  /* 0x0000000000007b1d */ /* 0x000ff00000010000 */
[----:B------:R-:W1:Y:S08]  /*4dcc0*/  LDC R183, c[0x0][0x278] ;  /* 0x00009e00ffb77b82 */ /* 0x000e700000000800 */
[----:B------:R-:W1:Y:S08]  /*4dcd0*/  LDC R184, c[0x0][0x278] ;  /* 0x00009e00ffb87b82 */ /* 0x000e700000000800 */
[----:B------:R-:W1:Y:S08]  /*4dce0*/  LDC R186, c[0x0][0x278] ;  /* 0x00009e00ffba7b82 */ /* 0x000e700000000800 */
[----:B------:R-:W1:Y:S01]  /*4dcf0*/  LDC R216, c[0x0][0x278] ;  /* 0x00009e00ffd87b82 */ /* 0x000e620000000800 */
[----:B--2---:R-:W-:-:S02]  /*4dd00*/  F2FP.SATFINITE.E4M3.F32.PACK_AB_MERGE_C R55, R72, R157, R61 ;  /* 0x0000009d4837723e */ /* 0x004fc4000480703d */
[----:B------:R-:W2:Y:S04]  /*4dd10*/  LDL.LU R157, [R1+0x400] ;  /* 0x00040000019d7983 */ /* 0x000ea80000300800 */
[----:B------:R-:W2:Y:S01]  /*4dd20*/  LDL.LU R72, [R1+0x414] ;  /* 0x0004140001487983 */ /* 0x000ea20000300800 */
[----:B----4-:R-:W-:-:S03]  /*4dd30*/  F2FP.SATFINITE.E4M3.F32.PACK_AB_MERGE_C R58, R141, R149, R60 ;  /* 0x000000958d3a723e */ /* 0x010fc6000480703c */
[----:B------:R-:W4:Y:S01]  /*4dd40*/  LDL.LU R221, [R1+0x2c] ;  /* 0x00002c0001dd7983 */ /* 0x000f220000300800 */
[----:B---3--:R-:W-:-:S03]  /*4dd50*/  F2FP.SATFINITE.E4M3.F32.PACK_AB_MERGE_C R59, R73, R109, R59 ;  /* 0x0000006d493b723e */ /* 0x008fc6000480703b */
[----:B------:R-:W4:Y:S04]  /*4dd60*/  LDL.LU R73, [R1+0x30] ;  /* 0x0000300001497983 */ /* 0x000f280000300800 */
[----:B------:R-:W3:Y:S04]  /*4dd70*/  LDL.LU R213, [R1+0x1f8] ;  /* 0x0001f80001d57983 */ /* 0x000ee80000300800 */
[----:B------:R-:W3:Y:S04]  /*4dd80*/  LDL.LU R149, [R1+0x2ec] ;  /* 0x0002ec0001957983 */ /* 0x000ee80000300800 */
[----:B------:R-:W3:Y:S04]  /*4dd90*/  LDL.LU R141, [R1+0x42c] ;  /* 0x00042c00018d7983 */ /* 0x000ee80000300800 */
[----:B------:R-:W3:Y:S04]  /*4dda0*/  LDL.LU R109, [R1+0x430] ;  /* 0x00043000016d7983 */ /* 0x000ee80000300800 */
[----:B------:R-:W3:Y:S04]  /*4ddb0*/  LDL.LU R212, [R1+0x38] ;  /* 0x0000380001d47983 */ /* 0x000ee80000300800 */
[----:B------:R-:W3:Y:S01]  /*4ddc0*/  LDL.LU R214, [R1+0x40] ;  /* 0x0000400001d67983 */ /* 0x000ee20000300800 */
[----:B------:R-:W-:-:S03]  /*4ddd0*/  F2FP.SATFINITE.E4M3.F32.PACK_AB_MERGE_C R62, R239, R236, R62 ;  /* 0x000000ecef3e723e */ /* 0x000fc6000480703e */
[----:B------:R-:W3:Y:S01]  /*4dde0*/  LDL.LU R220, [R1+0x2fc] ;  /* 0x0002fc0001dc7983 */ /* 0x000ee20000300800 */
[----:B------:R-:W-:-:S03]  /*4ddf0*/  F2FP.SATFINITE.E4M3.F32.PACK_AB_MERGE_C R60, R161, R162, R63 ;  /* 0x000000a2a13c723e */ /* 0x000fc6000480703f */
[----:B------:R-:W3:Y:S01]  /*4de00*/  LDL.LU R222, [R1+0x300] ;  /* 0x0003000001de7983 */ /* 0x000ee20000300800 */
[----:B------:R-:W-:-:S03]  /*4de10*/  F2FP.SATFINITE.E4M3.F32.PACK_AB_MERGE_C R63, R229, R237, R68 ;  /* 0x000000ede53f723e */ /* 0x000fc60004807044 */
[----:B------:R-:W3:Y:S01]  /*4de20*/  LDL.LU R228, [R1+0x434] ;  /* 0x0004340001e47983 */ /* 0x000ee20000300800 */
[----:B------:R-:W-:-:S03]  /*4de30*/  F2FP.SATFINITE.E4M3.F32.PACK_AB_MERGE_C R70, R197, R205, R70 ;  /* 0x000000cdc546723e */ /* 0x000fc60004807046 */
[----:B------:R-:W3:Y:S04]  /*4de40*/  LDL.LU R230, [R1+0x438] ;  /* 0x0004380001e67983 */ /* 0x000ee80000300800 */
[----:B------:R-:W3:Y:S04]  /*4de50*/  LDL.LU R236, [R1+0x60] ;  /* 0x0000600001ec7983 */ /* 0x000ee80000300800 */
[----:B------:R-:W3:Y:S04]  /*4de60*/  LDL.LU R239, [R1+0x84] ;  /* 0x0000840001ef7983 */ /* 0x000ee80000300800 */
[----:B------:R-:W3:Y:S04]  /*4de70*/  LDL.LU R237, [R1+0x334] ;  /* 0x0003340001ed7983 */ /* 0x000ee80000300800 */
[----:B------:R-:W3:Y:S04]  /*4de80*/  LDL.LU R205, [R1+0x338] ;  /* 0x0003380001cd7983 */ /* 0x000ee80000300800 */
[----:B------:R-:W3:Y:S04]  /*4de90*/  LDL.LU R197, [R1+0x44c] ;  /* 0x00044c0001c57983 */ /* 0x000ee80000300800 */
[----:B------:R-:W-:Y:S01]  /*4dea0*/  STSM.16.M88.4 [R11], R20 ;  /* 0x000000140b007844 */ /* 0x000fe20000000200 */
[----:B------:R-:W-:Y:S06]  /*4deb0*/  BAR.SYNC.DEFER_BLOCKING 0x0 ;  /* 0x0000000000007b1d */ /* 0x000fec0000010000 */
[----:B------:R-:W-:Y:S02]  /*4dec0*/  LDS.128 R20, [R252] ;  /* 0x00000000fc147984 */ /* 0x000fe40000000c00 */
[----:B------:R-:W-:Y:S06]  /*4ded0*/  BAR.SYNC.DEFER_BLOCKING 0x0 ;  /* 0x0000000000007b1d */ /* 0x000fec0000010000 */
[----:B------:R-:W-:Y:S02]  /*4dee0*/  STSM.16.M88.4 [R11], R24 ;  /* 0x000000180b007844 */ /* 0x000fe40000000200 */
[----:B------:R-:W-:Y:S06]  /*4def0*/  BAR.SYNC.DEFER_BLOCKING 0x0 ;  /* 0x0000000000007b1d */ /* 0x000fec0000010000 */
[----:B------:R-:W-:Y:S02]  /*4df00*/  LDS.128 R24, [R252] ;  /* 0x00000000fc187984 */ /* 0x000fe40000000c00 */
[----:B------:R-:W-:Y:S01]  /*4df10*/  BAR.SYNC.DEFER_BLOCKING 0x0 ;  /* 0x0000000000007b1d */ /* 0x000fe20000010000 */
[----:B--2---:R-:W-:-:S05]  /*4df20*/  F2FP.SATFINITE.E4M3.F32.PACK_AB_MERGE_C R71, R72, R157, R71 ;  /* 0x0000009d4847723e */ /* 0x004fca0004807047 */
[----:B------:R-:W2:Y:S04]  /*4df30*/  LDL.LU R157, [R1+0x450] ;  /* 0x00045000019d7983 */ /* 0x000ea80000300800 */
[----:B------:R-:W-:Y:S01]  /*4df40*/  STSM.16.M88.4 [R11], R28 ;  /* 0x0000001c0b007844 */ /* 0x000fe20000000200 */
[----:B------:R-:W-:Y:S01]  /*4df50*/  BAR.SYNC.DEFER_BLOCKING 0x0 ;  /* 0x0000000000007b1d */ /* 0x000fe20000010000 */
[----:B----4-:R-:W-:-:S05]  /*4df60*/  F2FP.SATFINITE.E4M3.F32.PACK_AB_MERGE_C R73, R73, R221, R139 ;  /* 0x000000dd4949723e */ /* 0x010fca000480708b */
[----:B------:R-:W4:Y:S04]  /*4df70*/  LDL.LU R229, [R1+0x88] ;  /* 0x0000880001e57983 */ /* 0x000f280000300800 */
[----:B------:R-:W-:Y:S01]  /*4df80*/  LDS.128 R28, [R252] ;  /* 0x00000000fc1c7984 */ /* 0x000fe20000000c00 */
[----:B------:R-:W-:Y:S06]  /*4df90*/  BAR.SYNC.DEFER_BLOCKING 0x0 ;  /* 0x0000000000007b1d */ /* 0x000fec0000010000 */
[----:B------:R-:W-:Y:S02]  /*4dfa0*/  STSM.16.M88.4 [R11], R36 ;  /* 0x000000240b007844 */ /* 0x000fe40000000200 */
[----:B------:R-:W-:Y:S06]  /*4dfb0*/  BAR.SYNC.DEFER_BLOCKING 0x0 ;  /* 0x0000000000007b1d */ /* 0x000fec0000010000 */
[----:B------:R-:W-:Y:S02]  /*4dfc0*/  LDS.128 R36, [R252] ;  /* 0x00000000fc247984 */ /* 0x000fe40000000c00 */
[----:B------:R-:W-:Y:S01]  /*4dfd0*/  BAR.SYNC.DEFER_BLOCKING 0x0 ;  /* 0x0000000000007b1d */ /* 0x000fe20000010000 */
[----:B---3--:R-:W-:-:S02]  /*4dfe0*/  F2FP.SATFINITE.E4M3.F32.PACK_AB_MERGE_C R75, R109, R141, R75 ;  /* 0x0000008d6d4b723e */ /* 0x008fc4000480704b */
[----:B------:R-:W-:-:S03]  /*4dff0*/  F2FP.SATFINITE.E4M3.F32.PACK_AB_MERGE_C R74, R149, R213, R74 ;  /* 0x000000d5954a723e */ /* 0x000fc6000480704a */
[----:B------:R-:W4:Y:S04]  /*4e000*/  LDL.LU R109, [R1+0xa4] ;  /* 0x0000a400016d7983 */ /* 0x000f280000300800 */
[----:B------:R-:W3:Y:S04]  /*4e010*/  LDL.LU R221, [R1+0x344] ;  /* 0x0003440001dd7983 */ /* 0x000ee80000300800 */
[----:B------:R-:W3:Y:S04]  /*4e020*/  LDL.LU R213, [R1+0x348] ;  /* 0x0003480001d57983 */ /* 0x000ee80000300800 */
[----:B------:R-:W3:Y:S04]  /*4e030*/  LDL.LU R149, [R1+0x454] ;  /* 0x0004540001957983 */ /* 0x000ee80000300800 */
[----:B------:R-:W-:Y:S01]  /*4e040*/  STSM.16.M88.4 [R11], R40 ;  /* 0x000000280b007844 */ /* 0x000fe20000000200 */
[----:B------:R-:W-:Y:S06]  /*4e050*/  BAR.SYNC.DEFER_BLOCKING 0x0 ;  /* 0x0000000000007b1d */ /* 0x000fec0000010000 */
[----:B------:R-:W3:Y:S04]  /*4e060*/  LDL.LU R141, [R1+0x458] ;  /* 0x00045800018d7983 */ /* 0x000ee80000300800 */
[----:B------:R-:W3:Y:S04]  /*4e070*/  LDL.LU R148, [R1+0xa8] ;  /* 0x0000a80001947983 */ /* 0x000ee80000300800 */
[----:B------:R-:W3:Y:S04]  /*4e080*/  LDL.LU R150, [R1+0xc4] ;  /* 0x0000c40001967983 */ /* 0x000ee80000300800 */
[----:B------:R-:W3:Y:S04]  /*4e090*/  LDL.LU R156, [R1+0x37c] ;  /* 0x00037c00019c7983 */ /* 0x000ee80000300800 */
[----:B------:R-:W-:Y:S01]  /*4e0a0*/  LDS.128 R40, [R252] ;  /* 0x00000000fc287984 */ /* 0x000fe20000000c00 */
[----:B------:R-:W-:Y:S01]  /*4e0b0*/  BAR.SYNC.DEFER_BLOCKING 0x0 ;  /* 0x0000000000007b1d */ /* 0x000fe20000010000 */
[----:B------:R-:W-:-:S02]  /*4e0c0*/  F2FP.SATFINITE.E4M3.F32.PACK_AB_MERGE_C R77, R214, R212, R131 ;  /* 0x000000d4d64d723e */ /* 0x000fc40004807083 */
[----:B------:R-:W-:-:S03]  /*4e0d0*/  F2FP.SATFINITE.E4M3.F32.PACK_AB_MERGE_C R86, R205, R237, R86 ;  /* 0x000000edcd56723e */ /* 0x000fc60004807056 */
[----:B------:R-:W3:Y:S04]  /*4e0e0*/  LDL.LU R158, [R1+0x380] ;  /* 0x00038000019e7983 */ /* 0x000ee80000300800 */
        /* <DEDUP_REMOVED lines=8> */
[----:B------:R-:W-:Y:S01]  /*4e170*/  LDS.128 R44, [R252] ;  /* 0x00000000fc2c7984 */ /* 0x000fe20000000c00 */
[----:B------:R-:W-:Y:S06]  /*4e180*/  BAR.SYNC.DEFER_BLOCKING 0x0 ;  /* 0x0000000000007b1d */ /* 0x000fec0000010000 */
[----:B------:R-:W-:Y:S02]  /*4e190*/  STSM.16.M88.4 [R11], R52 ;  /* 0x000000340b007844 */ /* 0x000fe40000000200 */
[----:B------:R-:W-:Y:S06]  /*4e1a0*/  BAR.SYNC.DEFER_BLOCKING 0x0 ;  /* 0x0000000000007b1d */ /* 0x000fec0000010000 */
[----:B------:R-:W-:Y:S02]  /*4e1b0*/  LDS.128 R52, [R252] ;  /* 0x00000000fc347984 */ /* 0x000fe40000000c00 */
[----:B------:R-:W-:Y:S01]  /*4e1c0*/  BAR.SYNC.DEFER_BLOCKING 0x0 ;  /* 0x0000000000007b1d */ /* 0x000fe20000010000 */
[----:B--2---:R-:W-:-:S05]  /*4e1d0*/  F2FP.SATFINITE.E4M3.F32.PACK_AB_MERGE_C R87, R157, R197, R87 ;  /* 0x000000c59d57723e */ /* 0x004fca0004807057 */
[----:B------:R-:W2:Y:S04]  /*4e1e0*/  LDL.LU R197, [R1+0x474] ;  /* 0x0004740001c57983 */ /* 0x000ea80000300800 */
[----:B------:R-:W2:Y:S04]  /*4e1f0*/  LDL.LU R157, [R1+0x478] ;  /* 0x00047800019d7983 */ /* 0x000ea80000300800 */
[----:B------:R-:W-:Y:S01]  /*4e200*/  STSM.16.M88.4 [R11], R56 ;  /* 0x000000380b007844 */ /* 0x000fe20000000200 */
[----:B------:R-:W-:Y:S01]  /*4e210*/  BAR.SYNC.DEFER_BLOCKING 0x0 ;  /* 0x0000000000007b1d */ /* 0x000fe20000010000 */
[----:B------:R-:W-:-:S05]  /*4e220*/  F2FP.SATFINITE.E4M3.F32.PACK_AB_MERGE_C R61, R159, R160, R155 ;  /* 0x000000a09f3d723e */ /* 0x000fca000480709b */
[----:B------:R-:W-:Y:S02]  /*4e230*/  LDS.128 R56, [R252] ;  /* 0x00000000fc387984 */ /* 0x000fe40000000c00 */
[----:B------:R-:W-:Y:S06]  /*4e240*/  BAR.SYNC.DEFER_BLOCKING 0x0 ;  /* 0x0000000000007b1d */ /* 0x000fec0000010000 */
[----:B------:R-:W-:Y:S02]  /*4e250*/  STSM.16.M88.4 [R11], R60 ;  /* 0x0000003c0b007844 */ /* 0x000fe40000000200 */
[----:B------:R-:W-:Y:S01]  /*4e260*/  BAR.SYNC.DEFER_BLOCKING 0x0 ;  /* 0x0000000000007b1d */ /* 0x000fe20000010000 */
[----:B------:R-:W-:-:S02]  /*4e270*/  F2FP.SATFINITE.E4M3.F32.PACK_AB_MERGE_C R68, R153, R154, R69 ;  /* 0x0000009a9944723e */ /* 0x000fc40004807045 */
[----:B------:R-:W-:-:S03]  /*4e280*/  F2FP.SATFINITE.E4M3.F32.PACK_AB_MERGE_C R69, R151, R152, R147 ;  /* 0x000000989745723e */ /* 0x000fc60004807093 */
[----:B------:R-:W-:Y:S02]  /*4e290*/  LDS.128 R60, [R252] ;  /* 0x00000000fc3c7984 */ /* 0x000fe40000000c00 */
[----:B------:R-:W-:Y:S06]  /*4e2a0*/  BAR.SYNC.DEFER_BLOCKING 0x0 ;  /* 0x0000000000007b1d */ /* 0x000fec0000010000 */
[----:B------:R-:W-:Y:S02]  /*4e2b0*/  STSM.16.M88.4 [R11], R68 ;  /* 0x000000440b007844 */ /* 0x000fe40000000200 */
[----:B------:R-:W-:Y:S01]  /*4e2c0*/  BAR.SYNC.DEFER_BLOCKING 0x0 ;  /* 0x0000000000007b1d */ /* 0x000fe20000010000 */
[----:B------:R-:W-:-:S02]  /*4e2d0*/  F2FP.SATFINITE.E4M3.F32.PACK_AB_MERGE_C R78, R222, R220, R78 ;  /* 0x000000dcde4e723e */ /* 0x000fc4000480704e */
[----:B------:R-:W-:Y:S02]  /*4e2e0*/  F2FP.SATFINITE.E4M3.F32.PACK_AB_MERGE_C R79, R230, R228, R79 ;  /* 0x000000e4e64f723e */ /* 0x000fe4000480704f */
[----:B------:R-:W-:Y:S01]  /*4e2f0*/  F2FP.SATFINITE.E4M3.F32.PACK_AB_MERGE_C R85, R239, R236, R123 ;  /* 0x000000ecef55723e */ /* 0x000fe2000480707b */
[----:B------:R-:W2:Y:S04]  /*4e300*/  LDL.LU R220, [R1+0x128] ;  /* 0x0001280001dc7983 */ /* 0x000ea80000300800 */
[----:B------:R-:W2:Y:S01]  /*4e310*/  LDL.LU R222, [R1+0x144] ;  /* 0x0001440001de7983 */ /* 0x000ea20000300800 */
[----:B------:R-:W-:Y:S02]  /*4e320*/  F2FP.SATFINITE.E4M3.F32.PACK_AB_MERGE_C R72, R145, R146, R9 ;  /* 0x000000929148723e */ /* 0x000fe40004807009 */
[----:B----4-:R-:W-:Y:S01]  /*4e330*/  F2FP.SATFINITE.E4M3.F32.PACK_AB_MERGE_C R109, R109, R229, R115 ;  /* 0x000000e56d6d723e */ /* 0x010fe20004807073 */
[----:B------:R-:W4:Y:S01]  /*4e340*/  LDL.LU R228, [R1+0x3b4] ;  /* 0x0003b40001e47983 */ /* 0x000f220000300800 */
[----:B---3--:R-:W-:Y:S01]  /*4e350*/  F2FP.SATFINITE.E4M3.F32.PACK_AB_MERGE_C R110, R213, R221, R110 ;  /* 0x000000ddd56e723e */ /* 0x008fe2000480706e */
[----:B------:R-:W3:Y:S02]  /*4e360*/  LDC R9, c[0x0][0x278] ;  /* 0x00009e00ff097b82 */ /* 0x000ee40000000800 */
[----:B------:R-:W4:Y:S04]  /*4e370*/  LDL.LU R230, [R1+0x3b8] ;  /* 0x0003b80001e67983 */ /* 0x000f280000300800 */
[----:B------:R-:W-:Y:S02]  /*4e380*/  LDS.128 R68, [R252] ;  /* 0x00000000fc447984 */ /* 0x000fe40000000c00 */
[----:B------:R-:W-:Y:S06]  /*4e390*/  BAR.SYNC.DEFER_BLOCKING 0x0 ;  /* 0x0000000000007b1d */ /* 0x000fec0000010000 */
[----:B------:R-:W4:Y:S04]  /*4e3a0*/  LDL.LU R236, [R1+0x48c] ;  /* 0x00048c0001ec7983 */ /* 0x000f280000300800 */
[----:B------:R-:W4:Y:S01]  /*4e3b0*/  LDL.LU R239, [R1+0x490] ;  /* 0x0004900001ef7983 */ /* 0x000f220000300800 */
[----:B------:R-:W-:-:S03]  /*4e3c0*/  F2FP.SATFINITE.E4M3.F32.PACK_AB_MERGE_C R111, R141, R149, R111 ;  /* 0x000000958d6f723e */ /* 0x000fc6000480706f */
[----:B------:R-:W4:Y:S04]  /*4e3d0*/  LDL.LU R237, [R1+0x164] ;  /* 0x0001640001ed7983 */ /* 0x000f280000300800 */
[----:B------:R-:W4:Y:S04]  /*4e3e0*/  LDL.LU R229, [R1+0x168] ;  /* 0x0001680001e57983 */ /* 0x000f280000300800 */
[----:B------:R-:W-:Y:S01]  /*4e3f0*/  STSM.16.M88.4 [R11], R72 ;  /* 0x000000480b007844 */ /* 0x000fe20000000200 */
[----:B------:R-:W-:Y:S06]  /*4e400*/  BAR.SYNC.DEFER_BLOCKING 0x0 ;  /* 0x0000000000007b1d */ /* 0x000fec0000010000 */
[----:B------:R-:W4:Y:S04]  /*4e410*/  LDL.LU R221, [R1+0x3c0] ;  /* 0x0003c00001dd7983 */ /* 0x000f280000300800 */
[----:B------:R-:W4:Y:S04]  /*4e420*/  LDL.LU R213, [R1+0x3c8] ;  /* 0x0003c80001d57983 */ /* 0x000f280000300800 */
[----:B------:R-:W4:Y:S04]  /*4e430*/  LDL.LU R149, [R1+0x494] ;  /* 0x0004940001957983 */ /* 0x000f280000300800 */
[----:B------:R-:W4:Y:S04]  /*4e440*/  LDL.LU R141, [R1+0x498] ;  /* 0x00049800018d7983 */ /* 0x000f280000300800 */
[----:B------:R-:W-:Y:S01]  /*4e450*/  LDS.128 R72, [R252] ;  /* 0x00000000fc487984 */ /* 0x000fe20000000c00 */
[----:B------:R-:W-:Y:S01]  /*4e460*/  BAR.SYNC.DEFER_BLOCKING 0x0 ;  /* 0x0000000000007b1d */ /* 0x000fe20000010000 */
[----:B------:R-:W-:-:S05]  /*4e470*/  F2FP.SATFINITE.E4M3.F32.PACK_AB_MERGE_C R122, R205, R214, R125 ;  /* 0x000000d6cd7a723e */ /* 0x000fca000480707d */
[----:B------:R-:W4:Y:S04]  /*4e480*/  LDL.LU R205, [R1+0x198] ;  /* 0x0001980001cd7983 */ /* 0x000f280000300800 */
[----:B------:R-:W-:Y:S01]  /*4e490*/  STSM.16.M88.4 [R11], R76 ;  /* 0x0000004c0b007844 */ /* 0x000fe20000000200 */
[----:B------:R-:W-:Y:S06]  /*4e4a0*/  BAR.SYNC.DEFER_BLOCKING 0x0 ;  /* 0x0000000000007b1d */ /* 0x000fec0000010000 */
[----:B------:R-:W-:Y:S02]  /*4e4b0*/  LDS.128 R76, [R252] ;  /* 0x00000000fc4c7984 */ /* 0x000fe40000000c00 */
[----:B------:R-:W-:Y:S01]  /*4e4c0*/  BAR.SYNC.DEFER_BLOCKING 0x0 ;  /* 0x0000000000007b1d */ /* 0x000fe20000010000 */
[----:B--2---:R-:W-:-:S05]  /*4e4d0*/  F2FP.SATFINITE.E4M3.F32.PACK_AB_MERGE_C R123, R157, R197, R124 ;  /* 0x000000c59d7b723e */ /* 0x004fca000480707c */
[----:B------:R-:W2:Y:S04]  /*4e4e0*/  LDL.LU R197, [R1+0x1a4] ;  /* 0x0001a40001c57983 */ /* 0x000ea80000300800 */
[----:B------:R-:W-:Y:S01]  /*4e4f0*/  STSM.16.M88.4 [R11], R84 ;  /* 0x000000540b007844 */ /* 0x000fe20000000200 */
[----:B------:R-:W-:Y:S01]  /*4e500*/  BAR.SYNC.DEFER_BLOCKING 0x0 ;  /* 0x0000000000007b1d */ /* 0x000fe20000010000 */
[----:B------:R-:W-:-:S05]  /*4e510*/  F2FP.SATFINITE.E4M3.F32.PACK_AB_MERGE_C R121, R212, R206, R99 ;  /* 0x000000ced479723e */ /* 0x000fca0004807063 */
[----:B------:R-:W2:Y:S04]  /*4e520*/  LDL.LU R246, [R1+0x3e4] ;  /* 0x0003e40001f67983 */ /* 0x000ea80000300800 */
[----:B------:R-:W2:Y:S04]  /*4e530*/  LDL.LU R244, [R1+0x3e8] ;  /* 0x0003e80001f47983 */ /* 0x000ea80000300800 */
[----:B------:R-:W2:Y:S04]  /*4e540*/  LDL.LU R242, [R1+0x4ac] ;  /* 0x0004ac0001f27983 */ /* 0x000ea80000300800 */
[----:B------:R-:W2:Y:S04]  /*4e550*/  LDL.LU R241, [R1+0x4b0] ;  /* 0x0004b00001f17983 */ /* 0x000ea80000300800 */
[----:B------:R-:W-:Y:S01]  /*4e560*/  LDS.128 R84, [R252] ;  /* 0x00000000fc547984 */ /* 0x000fe20000000c00 */
[----:B------:R-:W-:Y:S06]  /*4e570*/  BAR.SYNC.DEFER_BLOCKING 0x0 ;  /* 0x0000000000007b1d */ /* 0x000fec0000010000 */
[----:B------:R-:W2:Y:S04]  /*4e580*/  LDL.LU R240, [R1+0x1a8] ;  /* 0x0001a80001f07983 */ /* 0x000ea80000300800 */
[----:B------:R-:W2:Y:S04]  /*4e590*/  LDL.LU R250, [R1+0x1b4] ;  /* 0x0001b40001fa7983 */ /* 0x000ea80000300800 */
[----:B------:R-:W2:Y:S04]  /*4e5a0*/  LDL.LU R140, [R1+0x3ec] ;  /* 0x0003ec00018c7983 */ /* 0x000ea80000300800 */
[----:B------:R-:W2:Y:S04]  /*4e5b0*/  LDL.LU R142, [R1+0x3f0] ;  /* 0x0003f000018e7983 */ /* 0x000ea80000300800 */
[----:B------:R0:W-:Y:S02]  /*4e5c0*/  STSM.16.M88.4 [R11], R108 ;  /* 0x0000006c0b007844 */ /* 0x0001e40000000200 */
[----:B0-----:R-:W-:Y:S01]  /*4e5d0*/  F2FP.SATFINITE.E4M3.F32.PACK_AB_MERGE_C R110, R158, R156, R126 ;  /* 0x0000009c9e6e723e */ /* 0x001fe2000480707e */
[----:B------:R-:W-:Y:S01]  /*4e5e0*/  BAR.SYNC.DEFER_BLOCKING 0x0 ;  /* 0x0000000000007b1d */ /* 0x000fe20000010000 */
[----:B------:R-:W-:-:S02]  /*4e5f0*/  F2FP.SATFINITE.E4M3.F32.PACK_AB_MERGE_C R108, R113, R114, R32 ;  /* 0x00000072716c723e */ /* 0x000fc40004807020 */
[----:B------:R-:W-:Y:S02]  /*4e600*/  F2FP.SATFINITE.E4M3.F32.PACK_AB_MERGE_C R109, R150, R148, R107 ;  /* 0x00000094966d723e */ /* 0x000fe4000480706b */
[----:B------:R-:W-:Y:S01]  /*4e610*/  F2FP.SATFINITE.E4M3.F32.PACK_AB_MERGE_C R111, R198, R163, R120 ;  /* 0x000000a3c66f723e */ /* 0x000fe20004807078 */
[----:B---3--:R-:W-:Y:S01]  /*4e620*/  IMAD R9, R9, 0x7, RZ ;  /* 0x0000000709097824 */ /* 0x008fe200078e02ff */
[----:B------:R-:W-:Y:S01]  /*4e630*/  LDS.128 R156, [R252] ;  /* 0x00000000fc9c7984 */ /* 0x000fe20000000c00 */
[----:B------:R-:W0:Y:S08]  /*4e640*/  LDC R32, c[0x0][0x278] ;  /* 0x00009e00ff207b82 */ /* 0x000e300000000800 */
[----:B------:R-:W-:Y:S06]  /*4e650*/  BAR.SYNC.DEFER_BLOCKING 0x0 ;  /* 0x0000000000007b1d */ /* 0x000fec0000010000 */
[----:B------:R-:W3:Y:S04]  /*4e660*/  LDL.LU R198, [R1+0x4b4] ;  /* 0x0004b40001c67983 */ /* 0x000ee80000300800 */
[----:B------:R1:W-:Y:S01]  /*4e670*/  STSM.16.M88.4 [R11], R108 ;  /* 0x0000006c0b007844 */ /* 0x0003e20000000200 */
[----:B------:R-:W-:Y:S01]  /*4e680*/  BAR.SYNC.DEFER_BLOCKING 0x0 ;  /* 0x0000000000007b1d */ /* 0x000fe20000010000 */
[----:B------:R-:W-:-:S07]  /*4e690*/  F2FP.SATFINITE.E4M3.F32.PACK_AB_MERGE_C R120, R105, R106, R33 ;  /* 0x0000006a6978723e */ /* 0x000fce0004807021 */
[----:B------:R-:W0:Y:S01]  /*4e6a0*/  LDC R33, c[0x0][0x278] ;  /* 0x00009e00ff217b82 */ /* 0x000e220000000800 */
[----:B------:R-:W-:Y:S07]  /*4e6b0*/  LDS.128 R160, [R252] ;  /* 0x00000000fca07984 */ /* 0x000fee0000000c00 */
[----:B------:R-:W-:Y:S06]  /*4e6c0*/  BAR.SYNC.DEFER_BLOCKING 0x0 ;  /* 0x0000000000007b1d */ /* 0x000fec0000010000 */
[----:B------:R-:W-:Y:S02]  /*4e6d0*/  STSM.16.M88.4 [R11], R120 ;  /* 0x000000780b007844 */ /* 0x000fe40000000200 */
[----:B------:R-:W-:Y:S01]  /*4e6e0*/  BAR.SYNC.DEFER_BLOCKING 0x0 ;  /* 0x0000000000007b1d */ /* 0x000fe20000010000 */
[----:B-1----:R-:W-:-:S02]  /*4e6f0*/  F2FP.SATFINITE.E4M3.F32.PACK_AB_MERGE_C R108, R97, R98, R132 ;  /* 0x00000062616c723e */ /* 0x002fc40004807084 */
[----:B------:R-:W-:-:S03]  /*4e700*/  F2FP.SATFINITE.E4M3.F32.PACK_AB_MERGE_C R109, R222, R220, R91 ;  /* 0x000000dcde6d723e */ /* 0x000fc6000480705b */
[----:B------:R-:W-:Y:S01]  /*4e710*/  LDS.128 R152, [R252] ;  /* 0x00000000fc987984 */ /* 0x000fe20000000c00 */
[----:B----4-:R-:W-:Y:S02]  /*4e720*/  F2FP.SATFINITE.E4M3.F32.PACK_AB_MERGE_C R110, R230, R228, R116 ;  /* 0x000000e4e66e723e */ /* 0x010fe40004807074 */
[----:B------:R-:W-:Y:S01]  /*4e730*/  F2FP.SATFINITE.E4M3.F32.PACK_AB_MERGE_C R111, R239, R236, R117 ;  /* 0x000000ecef6f723e */ /* 0x000fe20004807075 */
[----:B------:R-:W-:Y:S01]  /*4e740*/  BAR.SYNC.DEFER_BLOCKING 0x0 ;  /* 0x0000000000007b1d */ /* 0x000fe20000010000 */
[----:B------:R-:W-:Y:S02]  /*4e750*/  F2FP.SATFINITE.E4M3.F32.PACK_AB_MERGE_C R119, R141, R149, R119 ;  /* 0x000000958d77723e */ /* 0x000fe40004807077 */
[----:B------:R-:W-:Y:S02]  /*4e760*/  F2FP.SATFINITE.E4M3.F32.PACK_AB_MERGE_C R118, R213, R221, R118 ;  /* 0x000000ddd576723e */ /* 0x000fe40004807076 */
[----:B--2---:R-:W-:Y:S01]  /*4e770*/  F2FP.SATFINITE.E4M3.F32.PACK_AB_MERGE_C R133, R197, R205, R133 ;  /* 0x000000cdc585723e */ /* 0x004fe20004807085 */
[----:B------:R-:W-:Y:S01]  /*4e780*/  STSM.16.M88.4 [R11], R108 ;  /* 0x0000006c0b007844 */ /* 0x000fe20000000200 */
[----:B------:R-:W-:-:S02]  /*4e790*/  F2FP.SATFINITE.E4M3.F32.PACK_AB_MERGE_C R132, R143, R135, R134 ;  /* 0x000000878f84723e */ /* 0x000fc40004807086 */
[----:B------:R-:W-:Y:S01]  /*4e7a0*/  F2FP.SATFINITE.E4M3.F32.PACK_AB_MERGE_C R138, R142, R140, R112 ;  /* 0x0000008c8e8a723e */ /* 0x000fe20004807070 */
[----:B------:R-:W-:Y:S01]  /*4e7b0*/  BAR.SYNC.DEFER_BLOCKING 0x0 ;  /* 0x0000000000007b1d */ /* 0x000fe20000010000 */
[----:B------:R-:W-:Y:S01]  /*4e7c0*/  F2FP.SATFINITE.E4M3.F32.PACK_AB_MERGE_C R137, R250, R240, R67 ;  /* 0x000000f0fa89723e */ /* 0x000fe20004807043 */
[----:B0-----:R-:W-:Y:S02]  /*4e7d0*/  IMAD R32, R32, 0x1e, RZ ;  /* 0x0000001e20207824 */ /* 0x001fe400078e02ff */
[----:B------:R-:W-:-:S04]  /*4e7e0*/  IMAD R33, R33, 0x1f, RZ ;  /* 0x0000001f21217824 */ /* 0x000fc800078e02ff */
[----:B------:R-:W0:Y:S01]  /*4e7f0*/  LDC R91, c[0x0][0x278] ;  /* 0x00009e00ff5b7b82 */ /* 0x000e220000000800 */
[----:B------:R-:W3:Y:S04]  /*4e800*/  LDL.LU R141, [R1+0x4b8] ;  /* 0x0004b800018d7983 */ /* 0x000ee80000300800 */
[----:B------:R-:W1:Y:S04]  /*4e810*/  LDS.128 R148, [R252] ;  /* 0x00000000fc947984 */ /* 0x000e680000000c00 */
[----:B-1----:R1:W-:Y:S04]  /*4e820*/  STL [R1+0x24b8], R151 ;  /* 0x0024b89701007387 */ /* 0x0023e80000100800 */
[----:B------:R-:W2:Y:S04]  /*4e830*/  LDL.LU R206, [R1+0x20] ;  /* 0x0000200001ce7983 */ /* 0x000ea80000300800 */
[----:B------:R-:W4:Y:S04]  /*4e840*/  LDL.LU R212, [R1+0x1d8] ;  /* 0x0001d80001d47983 */ /* 0x000f280000300800 */
[----:B------:R-:W4:Y:S04]  /*4e850*/  LDL.LU R214, [R1+0x1e4] ;  /* 0x0001e40001d67983 */ /* 0x000f280000300800 */
[----:B------:R-:W2:Y:S04]  /*4e860*/  LDL.LU R220, [R1+0x41c] ;  /* 0x00041c0001dc7983 */ /* 0x000ea80000300800 */
[----:B------:R-:W2:Y:S04]  /*4e870*/  LDL.LU R222, [R1+0x420] ;  /* 0x0004200001de7983 */ /* 0x000ea80000300800 */
[----:B------:R-:W4:Y:S04]  /*4e880*/  LDL.LU R228, [R1+0x4bc] ;  /* 0x0004bc0001e47983 */ /* 0x000f280000300800 */
[----:B------:R-:W4:Y:S04]  /*4e890*/  LDL.LU R230, [R1+0x4c0] ;  /* 0x0004c00001e67983 */ /* 0x000f280000300800 */
[----:B------:R-:W4:Y:S04]  /*4e8a0*/  LDL.LU R213, [R1+0x24] ;  /* 0x0000240001d57983 */ /* 0x000f280000300800 */
        /* <DEDUP_REMOVED lines=8> */
[----:B------:R-:W-:Y:S01]  /*4e930*/  F2FP.SATFINITE.E4M3.F32.PACK_AB_MERGE_C R116, R127, R90, R128 ;  /* 0x0000005a7f74723e */ /* 0x000fe20004807080 */
[----:B------:R-:W-:Y:S01]  /*4e940*/  BAR.SYNC.DEFER_BLOCKING 0x0 ;  /* 0x0000000000007b1d */ /* 0x000fe20000010000 */
[----:B------:R-:W-:-:S02]  /*4e950*/  F2FP.SATFINITE.E4M3.F32.PACK_AB_MERGE_C R134, R244, R246, R103 ;  /* 0x000000f6f486723e */ /* 0x000fc40004807067 */
[----:B------:R-:W-:Y:S02]  /*4e960*/  F2FP.SATFINITE.E4M3.F32.PACK_AB_MERGE_C R135, R241, R242, R102 ;  /* 0x000000f2f187723e */ /* 0x000fe40004807066 */
[----:B---3--:R-:W-:Y:S01]  /*4e970*/  F2FP.SATFINITE.E4M3.F32.PACK_AB_MERGE_C R139, R141, R198, R104 ;  /* 0x000000c68d8b723e */ /* 0x008fe20004807068 */
[----:B------:R-:W-:Y:S01]  /*4e980*/  STSM.16.M88.4 [R11], R116 ;  /* 0x000000740b007844 */ /* 0x000fe20000000200 */
[----:B-1----:R-:W-:Y:S01]  /*4e990*/  PRMT R151, R4, 0x7770, RZ ;  /* 0x0000777004977816 */ /* 0x002fe200000000ff */
[----:B------:R-:W1:Y:S08]  /*4e9a0*/  LDC R90, c[0x0][0x278] ;  /* 0x00009e00ff5a7b82 */ /* 0x000e700000000800 */
[----:B------:R-:W-:Y:S06]  /*4e9b0*/  BAR.SYNC.DEFER_BLOCKING 0x0 ;  /* 0x0000000000007b1d */ /* 0x000fec0000010000 */
[----:B------:R-:W3:Y:S02]  /*4e9c0*/  LDS.128 R144, [R252] ;  /* 0x00000000fc907984 */ /* 0x000ee40000000c00 */
[----:B------:R-:W-:Y:S06]  /*4e9d0*/  BAR.SYNC.DEFER_BLOCKING 0x0 ;  /* 0x0000000000007b1d */ /* 0x000fec0000010000 */
[----:B------:R-:W-:Y:S02]  /*4e9e0*/  STSM.16.M88.4 [R11], R132 ;  /* 0x000000840b007844 */ /* 0x000fe40000000200 */
[----:B------:R-:W-:Y:S06]  /*4e9f0*/  BAR.SYNC.DEFER_BLOCKING 0x0 ;  /* 0x0000000000007b1d */ /* 0x000fec0000010000 */
[----:B------:R-:W0:Y:S04]  /*4ea00*/  LDS.128 R140, [R252] ;  /* 0x00000000fc8c7984 */ /* 0x000e280000000c00 */
[----:B---3--:R3:W-:Y:S04]  /*4ea10*/  STL [R1+0x24b4], R144 ;  /* 0x0024b49001007387 */ /* 0x0087e80000100800 */
[----:B------:R-:W-:Y:S01]  /*4ea20*/  STL [R1+0x24b0], R145 ;  /* 0x0024b09101007387 */ /* 0x000fe20000100800 */
[----:B--2---:R-:W-:-:S03]  /*4ea30*/  F2FP.SATFINITE.E4M3.F32.PACK_AB_MERGE_C R106, R222, R220, R96 ;  /* 0x000000dcde6a723e */ /* 0x004fc60004807060 */
[----:B------:R2:W-:Y:S01]  /*4ea40*/  STL [R1+0x24a0], R146 ;  /* 0x0024a09201007387 */ /* 0x0005e20000100800 */
[----:B----4-:R-:W-:Y:S01]  /*4ea50*/  F2FP.SATFINITE.E4M3.F32.PACK_AB_MERGE_C R96, R205, R213, R173 ;  /* 0x000000d5cd60723e */ /* 0x010fe200048070ad */
[----:B------:R-:W-:Y:S01]  /*4ea60*/  BAR.SYNC.DEFER_BLOCKING 0x0 ;  /* 0x0000000000007b1d */ /* 0x000fe20000010000 */
[----:B------:R-:W-:-:S05]  /*4ea70*/  F2FP.SATFINITE.E4M3.F32.PACK_AB_MERGE_C R99, R197, R221, R101 ;  /* 0x000000ddc563723e */ /* 0x000fca0004807065 */
[----:B------:R4:W-:Y:S01]  /*4ea80*/  STL [R1+0x2494], R147 ;  /* 0x0024949301007387 */ /* 0x0009e20000100800 */
[----:B------:R-:W-:Y:S02]  /*4ea90*/  F2FP.SATFINITE.E4M3.F32.PACK_AB_MERGE_C R104, R206, R251, R181 ;  /* 0x000000fbce68723e */ /* 0x000fe400048070b5 */
[----:B------:R-:W-:Y:S02]  /*4eaa0*/  F2FP.SATFINITE.E4M3.F32.PACK_AB_MERGE_C R105, R214, R212, R180 ;  /* 0x000000d4d669723e */ /* 0x000fe400048070b4 */
[----:B------:R-:W-:Y:S02]  /*4eab0*/  F2FP.SATFINITE.E4M3.F32.PACK_AB_MERGE_C R107, R230, R228, R100 ;  /* 0x000000e4e66b723e */ /* 0x000fe40004807064 */
[----:B------:R-:W-:Y:S01]  /*4eac0*/  F2FP.SATFINITE.E4M3.F32.PACK_AB_MERGE_C R97, R239, R236, R51 ;  /* 0x000000ecef61723e */ /* 0x000fe20004807033 */
[----:B0-----:R-:W-:Y:S01]  /*4ead0*/  STL.64 [R1+0x2488], R140 ;  /* 0x0024888c01007387 */ /* 0x001fe20000100a00 */
[----:B------:R-:W-:Y:S01]  /*4eae0*/  F2FP.SATFINITE.E4M3.F32.PACK_AB_MERGE_C R98, R229, R237, R95 ;  /* 0x000000ede562723e */ /* 0x000fe2000480705f */
[----:B------:R-:W0:Y:S02]  /*4eaf0*/  LDC R51, c[0x0][0x278] ;  /* 0x00009e00ff337b82 */ /* 0x000e240000000800 */
[----:B------:R-:W-:Y:S04]  /*4eb00*/  STL [R1+0x2480], R142 ;  /* 0x0024808e01007387 */ /* 0x000fe80000100800 */
[----:B------:R-:W-:Y:S01]  /*4eb10*/  STL [R1+0x2470], R143 ;  /* 0x0024708f01007387 */ /* 0x000fe20000100800 */
[----:B---3--:R-:W-:Y:S01]  /*4eb20*/  PRMT R144, R4, 0x7771, RZ ;  /* 0x0000777104907816 */ /* 0x008fe200000000ff */
[----:B-1----:R-:W-:Y:S01]  /*4eb30*/  IMAD R90, R90, 0x58, RZ ;  /* 0x000000585a5a7824 */ /* 0x002fe200078e02ff */
[C---:B--2---:R-:W-:Y:S01]  /*4eb40*/  PRMT R146, R5.reuse, 0x7771, RZ ;  /* 0x0000777105927816 */ /* 0x044fe200000000ff */
[----:B------:R-:W2:Y:S01]  /*4eb50*/  LDL.LU R213, [R1+0x34] ;  /* 0x0000340001d57983 */ /* 0x000ea20000300800 */
[----:B------:R-:W-:Y:S01]  /*4eb60*/  PRMT R145, R5, 0x7770, RZ ;  /* 0x0000777005917816 */ /* 0x000fe200000000ff */
[----:B------:R-:W-:Y:S01]  /*4eb70*/  IMAD R91, R91, 0x59, RZ ;  /* 0x000000595b5b7824 */ /* 0x000fe200078e02ff */
[----:B------:R-:W1:Y:S01]  /*4eb80*/  LDC R173, c[0x0][0x278] ;  /* 0x00009e00ffad7b82 */ /* 0x000e620000000800 */
[----:B------:R-:W2:Y:S04]  /*4eb90*/  LDL.LU R205, [R1+0x3c] ;  /* 0x00003c0001cd7983 */ /* 0x000ea80000300800 */
[----:B------:R-:W3:Y:S04]  /*4eba0*/  LDL.LU R233, [R1+0x30c] ;  /* 0x00030c0001e97983 */ /* 0x000ee80000300800 */
[----:B------:R-:W-:Y:S01]  /*4ebb0*/  STSM.16.M88.4 [R11], R136 ;  /* 0x000000880b007844 */ /* 0x000fe20000000200 */
[----:B----4-:R-:W-:Y:S01]  /*4ebc0*/  PRMT R147, R6, 0x7770, RZ ;  /* 0x0000777006937816 */ /* 0x010fe200000000ff */
[----:B------:R-:W4:Y:S02]  /*4ebd0*/  LDC R180, c[0x0][0x278] ;  /* 0x00009e00ffb47b82 */ /* 0x000f240000000800 */
[----:B------:R-:W3:Y:S04]  /*4ebe0*/  LDL.LU R197, [R1+0x314] ;  /* 0x0003140001c57983 */ /* 0x000ee80000300800 */
[----:B------:R-:W4:Y:S02]  /*4ebf0*/  LDL.LU R234, [R1+0x43c] ;  /* 0x00043c0001ea7983 */ /* 0x000f240000300800 */
[----:B------:R-:W1:Y:S02]  /*4ec00*/  LDC R181, c[0x0][0x278] ;  /* 0x00009e00ffb57b82 */ /* 0x000e640000000800 */
[----:B------:R-:W4:Y:S04]  /*4ec10*/  LDL.LU R198, [R1+0x440] ;  /* 0x0004400001c67983 */ /* 0x000f280000300800 */
[----:B------:R-:W4:Y:S04]  /*4ec20*/  LDL.LU R0, [R1+0x4cc] ;  /* 0x0004cc0001007983 */ /* 0x000f280000300800 */
[----:B------:R-:W4:Y:S01]  /*4ec30*/  LDL.LU R235, [R1+0x4d0] ;  /* 0x0004d00001eb7983 */ /* 0x000f220000300800 */
[----:B------:R-:W-:Y:S06]  /*4ec40*/  BAR.SYNC.DEFER_BLOCKING 0x0 ;  /* 0x0000000000007b1d */ /* 0x000fec0000010000 */
[----:B------:R-:W4:Y:S04]  /*4ec50*/  LDL.LU R248, [R1+0x44] ;  /* 0x0000440001f87983 */ /* 0x000f280000300800 */
[----:B------:R-:W4:Y:S04]  /*4ec60*/  LDL.LU R238, [R1+0x48] ;  /* 0x0000480001ee7983 */ /* 0x000f280000300800 */
[----:B------:R-:W4:Y:S04]  /*4ec70*/  LDL.LU R245, [R1+0x32c] ;  /* 0x00032c0001f57983 */ /* 0x000f280000300800 */
[----:B------:R-:W4:Y:S04]  /*4ec80*/  LDL.LU R243, [R1+0x330] ;  /* 0x0003300001f37983 */ /* 0x000f280000300800 */
[----:B------:R-:W0:Y:S01]  /*4ec90*/  LDS.128 R136, [R252] ;  /* 0x00000000fc887984 */ /* 0x000e220000000c00 */
[----:B------:R-:W-:Y:S06]  /*4eca0*/  BAR.SYNC.DEFER_BLOCKING 0x0 ;  /* 0x0000000000007b1d */ /* 0x000fec0000010000 */
[----:B------:R-:W4:Y:S04]  /*4ecb0*/  LDL.LU R246, [R1+0x444] ;  /* 0x0004440001f67983 */ /* 0x000f280000300800 */
[----:B------:R-:W4:Y:S04]  /*4ecc0*/  LDL.LU R244, [R1+0x448] ;  /* 0x0004480001f47983 */ /* 0x000f280000300800 */
[----:B------:R-:W4:Y:S04]  /*4ecd0*/  LDL.LU R242, [R1+0x4d4] ;  /* 0x0004d40001f27983 */ /* 0x000f280000300800 */
[----:B------:R-:W4:Y:S04]  /*4ece0*/  LDL.LU R241, [R1+0x4d8] ;  /* 0x0004d80001f17983 */ /* 0x000f280000300800 */
[----:B------:R-:W-:Y:S01]  /*4ecf0*/  STSM.16.M88.4 [R11], R104 ;  /* 0x000000680b007844 */ /* 0x000fe20000000200 */
[----:B------:R-:W-:Y:S06]  /*4ed00*/  BAR.SYNC.DEFER_BLOCKING 0x0 ;  /* 0x0000000000007b1d */ /* 0x000fec0000010000 */
[----:B------:R-:W1:Y:S04]  /*4ed10*/  LDS.128 R132, [R252] ;  /* 0x00000000fc847984 */ /* 0x000e680000000c00 */
[----:B0-----:R-:W-:Y:S04]  /*4ed20*/  STL [R1+0x246c], R137 ;  /* 0x00246c8901007387 */ /* 0x001fe80000100800 */
[----:B------:R0:W-:Y:S04]  /*4ed30*/  STL [R1+0x2468], R138 ;  /* 0x0024688a01007387 */ /* 0x0001e80000100800 */
[----:B------:R-:W-:Y:S01]  /*4ed40*/  STL [R1+0x2458], R139 ;  /* 0x0024588b01007387 */ /* 0x000fe20000100800 */
[----:B------:R-:W-:Y:S06]  /*4ed50*/  BAR.SYNC.DEFER_BLOCKING 0x0 ;  /* 0x0000000000007b1d */ /* 0x000fec0000010000 */
[----:B-1----:R1:W-:Y:S04]  /*4ed60*/  STL [R1+0x2448], R133 ;  /* 0x0024488501007387 */ /* 0x0023e80000100800 */
[----:B------:R-:W-:Y:S04]  /*4ed70*/  STL.64 [R1+0x2438], R134 ;  /* 0x0024388601007387 */ /* 0x000fe80000100a00 */
[----:B------:R-:W4:Y:S04]  /*4ed80*/  LDL.LU R240, [R1+0x54] ;  /* 0x0000540001f07983 */ /* 0x000f280000300800 */
[----:B------:R-:W4:Y:S04]  /*4ed90*/  LDL.LU R250, [R1+0x58] ;  /* 0x0000580001fa7983 */ /* 0x000f280000300800 */
[----:B------:R-:W4:Y:S04]  /*4eda0*/  LDL.LU R206, [R1+0x35c] ;  /* 0x00035c0001ce7983 */ /* 0x000f280000300800 */
[----:B------:R1:W-:Y:S01]  /*4edb0*/  STSM.16.M88.4 [R11], R96 ;  /* 0x000000600b007844 */ /* 0x0003e20000000200 */
[----:B------:R-:W-:Y:S01]  /*4edc0*/  BAR.SYNC.DEFER_BLOCKING 0x0 ;  /* 0x0000000000007b1d */ /* 0x000fe20000010000 */
[----:B--2---:R-:W-:-:S05]  /*4edd0*/  F2FP.SATFINITE.E4M3.F32.PACK_AB_MERGE_C R196, R205, R213, R196 ;  /* 0x000000d5cdc4723e */ /* 0x004fca00048070c4 */
[----:B------:R-:W2:Y:S01]  /*4ede0*/  LDS.128 R128, [R252] ;  /* 0x00000000fc807984 */ /* 0x000ea20000000c00 */
[----:B---3--:R-:W-:-:S03]  /*4edf0*/  F2FP.SATFINITE.E4M3.F32.PACK_AB_MERGE_C R197, R197, R233, R188 ;  /* 0x000000e9c5c5723e */ /* 0x008fc600048070bc */
[----:B------:R-:W3:Y:S01]  /*4ee00*/  LDL.LU R205, [R1+0x360] ;  /* 0x0003600001cd7983 */ /* 0x000ee20000300800 */
[----:B----4-:R-:W-:-:S03]  /*4ee10*/  F2FP.SATFINITE.E4M3.F32.PACK_AB_MERGE_C R198, R198, R234, R92 ;  /* 0x000000eac6c6723e */ /* 0x010fc6000480705c */
[----:B------:R-:W4:Y:S01]  /*4ee20*/  LDL.LU R212, [R1+0x45c] ;  /* 0x00045c0001d47983 */ /* 0x000f220000300800 */
[----:B------:R-:W-:-:S03]  /*4ee30*/  F2FP.SATFINITE.E4M3.F32.PACK_AB_MERGE_C R199, R235, R0, R93 ;  /* 0x00000000ebc7723e */ /* 0x000fc6000480705d */
[----:B------:R-:W4:Y:S01]  /*4ee40*/  LDL.LU R214, [R1+0x460] ;  /* 0x0004600001d67983 */ /* 0x000f220000300800 */
[----:B------:R-:W-:-:S03]  /*4ee50*/  F2FP.SATFINITE.E4M3.F32.PACK_AB_MERGE_C R94, R244, R246, R94 ;  /* 0x000000f6f45e723e */ /* 0x000fc6000480705e */
[----:B------:R-:W4:Y:S01]  /*4ee60*/  LDL.LU R220, [R1+0x4dc] ;  /* 0x0004dc0001dc7983 */ /* 0x000f220000300800 */
[----:B------:R-:W-:-:S03]  /*4ee70*/  F2FP.SATFINITE.E4M3.F32.PACK_AB_MERGE_C R95, R241, R242, R89 ;  /* 0x000000f2f15f723e */ /* 0x000fc60004807059 */
[----:B------:R-:W4:Y:S01]  /*4ee80*/  LDL.LU R222, [R1+0x4e0] ;  /* 0x0004e00001de7983 */ /* 0x000f220000300800 */
[----:B0-----:R-:W-:Y:S01]  /*4ee90*/  PRMT R138, R5, 0x7773, RZ ;  /* 0x00007773058a7816 */ /* 0x001fe200000000ff */
[----:B------:R-:W-:Y:S01]  /*4eea0*/  IMAD R51, R51, 0x31, RZ ;  /* 0x0000003133337824 */ /* 0x000fe200078e02ff */
[----:B------:R-:W-:Y:S01]  /*4eeb0*/  PRMT R137, R5, 0x7772, RZ ;  /* 0x0000777205897816 */ /* 0x000fe200000000ff */
[----:B------:R-:W4:Y:S01]  /*4eec0*/  LDL.LU R228, [R1+0x70] ;  /* 0x0000700001e47983 */ /* 0x000f220000300800 */
[----:B------:R-:W-:Y:S01]  /*4eed0*/  PRMT R143, R4, 0x7772, RZ ;  /* 0x00007772048f7816 */ /* 0x000fe200000000ff */
[----:B------:R-:W0:Y:S02]  /*4eee0*/  LDC R89, c[0x0][0x278] ;  /* 0x00009e00ff597b82 */ /* 0x000e240000000800 */
[----:B------:R-:W4:Y:S06]  /*4eef0*/  LDL.LU R230, [R1+0x78] ;  /* 0x0000780001e67983 */ /* 0x000f2c0000300800 */
[----:B------:R-:W-:Y:S01]  /*4ef00*/  BAR.SYNC.DEFER_BLOCKING 0x0 ;  /* 0x0000000000007b1d */ /* 0x000fe20000010000 */
[----:B-1----:R-:W-:-:S02]  /*4ef10*/  PRMT R133, R7, 0x7772, RZ ;  /* 0x0000777207857816 */ /* 0x002fc400000000ff */
[----:B------:R-:W-:Y:S02]  /*4ef20*/  PRMT R142, R7, 0x7771, RZ ;  /* 0x00007771078e7816 */ /* 0x000fe400000000ff */
[----:B------:R-:W-:-:S03]  /*4ef30*/  PRMT R139, R6, 0x7772, RZ ;  /* 0x00007772068b7816 */ /* 0x000fc600000000ff */
[----:B------:R-:W1:Y:S01]  /*4ef40*/  LDC R96, c[0x0][0x278] ;  /* 0x00009e00ff607b82 */ /* 0x000e620000000800 */
[----:B------:R-:W4:Y:S04]  /*4ef50*/  LDL.LU R236, [R1+0x374] ;  /* 0x0003740001ec7983 */ /* 0x000f280000300800 */
[----:B------:R-:W4:Y:S03]  /*4ef60*/  LDL.LU R239, [R1+0x378] ;  /* 0x0003780001ef7983 */ /* 0x000f260000300800 */
[----:B------:R-:W1:Y:S01]  /*4ef70*/  LDC R97, c[0x0][0x278] ;  /* 0x00009e00ff617b82 */ /* 0x000e620000000800 */
[----:B------:R-:W4:Y:S04]  /*4ef80*/  LDL.LU R237, [R1+0x464] ;  /* 0x0004640001ed7983 */ /* 0x000f280000300800 */
[----:B------:R-:W4:Y:S03]  /*4ef90*/  LDL.LU R229, [R1+0x468] ;  /* 0x0004680001e57983 */ /* 0x000f260000300800 */
[----:B------:R-:W1:Y:S01]  /*4efa0*/  LDC R98, c[0x0][0x278] ;  /* 0x00009e00ff627b82 */ /* 0x000e620000000800 */
[----:B------:R-:W-:Y:S07]  /*4efb0*/  STSM.16.M88.4 [R11], R196 ;  /* 0x000000c40b007844 */ /* 0x000fee0000000200 */
[----:B------:R-:W-:Y:S08]  /*4efc0*/  BAR.SYNC.DEFER_BLOCKING 0x0 ;  /* 0x0000000000007b1d */ /* 0x000ff00000010000 */
[----:B------:R-:W1:Y:S01]  /*4efd0*/  LDC R99, c[0x0][0x278] ;  /* 0x00009e00ff637b82 */ /* 0x000e620000000800 */
[----:B------:R-:W4:Y:S04]  /*4efe0*/  LDL.LU R221, [R1+0x4e4] ;  /* 0x0004e40001dd7983 */ /* 0x000f280000300800 */
[----:B------:R-:W4:Y:S01]  /*4eff0*/  LDL.LU R213, [R1+0x4e8] ;  /* 0x0004e80001d57983 */ /* 0x000f220000300800 */
[----:B------:R-:W-:Y:S01]  /*4f000*/  F2FP.SATFINITE.E4M3.F32.PACK_AB_MERGE_C R92, R238, R248, R172 ;  /* 0x000000f8ee5c723e */ /* 0x000fe200048070ac */
[----:B------:R-:W-:Y:S01]  /*4f010*/  IMAD R173, R173, 0x73, RZ ;  /* 0x00000073adad7824 */ /* 0x000fe200078e02ff */
[----:B------:R-:W-:Y:S01]  /*4f020*/  F2FP.SATFINITE.E4M3.F32.PACK_AB_MERGE_C R93, R243, R245, R35 ;  /* 0x000000f5f35d723e */ /* 0x000fe20004807023 */
[----:B------:R-:W-:Y:S01]  /*4f030*/  IMAD R177, R177, 0x77, RZ ;  /* 0x00000077b1b17824 */ /* 0x000fe200078e02ff */
[----:B------:R-:W1:Y:S01]  /*4f040*/  LDC R188, c[0x0][0x278] ;  /* 0x00009e00ffbc7b82 */ /* 0x000e620000000800 */
[----:B------:R-:W0:Y:S01]  /*4f050*/  LDS.128 R124, [R252] ;  /* 0x00000000fc7c7984 */ /* 0x000e220000000c00 */
[----:B------:R-:W-:-:S03]  /*4f060*/  F2FP.SATFINITE.E4M3.F32.PACK_AB_MERGE_C R204, R250, R240, R204 ;  /* 0x000000f0facc723e */ /* 0x000fc600048070cc */
[----:B--2---:R2:W-:Y:S01]  /*4f070*/  STL [R1+0x2434], R128 ;  /* 0x0024348001007387 */ /* 0x0045e20000100800 */
[----:B---3--:R-:W-:-:S03]  /*4f080*/  F2FP.SATFINITE.E4M3.F32.PACK_AB_MERGE_C R205, R205, R206, R187 ;  /* 0x000000cecdcd723e */ /* 0x008fc600048070bb */
[----:B------:R3:W-:Y:S01]  /*4f090*/  STL [R1+0x2430], R129 ;  /* 0x0024308101007387 */ /* 0x0007e20000100800 */
[----:B----4-:R-:W-:-:S03]  /*4f0a0*/  F2FP.SATFINITE.E4M3.F32.PACK_AB_MERGE_C R207, R222, R220, R81 ;  /* 0x000000dcdecf723e */ /* 0x010fc60004807051 */
[----:B------:R4:W-:Y:S01]  /*4f0b0*/  STL [R1+0x2420], R130 ;  /* 0x0024208201007387 */ /* 0x0009e20000100800 */
[----:B------:R-:W-:Y:S01]  /*4f0c0*/  F2FP.SATFINITE.E4M3.F32.PACK_AB_MERGE_C R206, R214, R212, R80 ;  /* 0x000000d4d6ce723e */ /* 0x000fe20004807050 */
[----:B------:R-:W4:Y:S02]  /*4f0d0*/  LDC R35, c[0x0][0x278] ;  /* 0x00009e00ff237b82 */ /* 0x000f240000000800 */
[----:B------:R4:W-:Y:S04]  /*4f0e0*/  STL [R1+0x2410], R131 ;  /* 0x0024108301007387 */ /* 0x0009e80000100800 */
[----:B0-----:R-:W-:Y:S01]  /*4f0f0*/  STL [R1+0x240c], R124 ;  /* 0x00240c7c01007387 */ /* 0x001fe20000100800 */
[----:B------:R-:W-:-:S03]  /*4f100*/  F2FP.SATFINITE.E4M3.F32.PACK_AB_MERGE_C R82, R229, R237, R82 ;  /* 0x000000ede552723e */ /* 0x000fc60004807052 */
[----:B------:R-:W-:Y:S01]  /*4f110*/  STL [R1+0x2408], R125 ;  /* 0x0024087d01007387 */ /* 0x000fe20000100800 */
[----:B------:R-:W-:Y:S01]  /*4f120*/  PRMT R5, R21, 0x7770, RZ ;  /* 0x0000777015057816 */ /* 0x000fe200000000ff */
[----:B------:R-:W-:Y:S01]  /*4f130*/  IMAD R89, R89, 0x57, RZ ;  /* 0x0000005759597824 */ /* 0x000fe200078e02ff */
[----:B------:R-:W0:Y:S01]  /*4f140*/  LDC R172, c[0x0][0x278] ;  /* 0x00009e00ffac7b82 */ /* 0x000e220000000800 */
[----:B------:R-:W-:Y:S04]  /*4f150*/  STL [R1+0x23f8], R126 ;  /* 0x0023f87e01007387 */ /* 0x000fe80000100800 */
[----:B------:R4:W-:Y:S01]  /*4f160*/  STL [R1+0x23e8], R127 ;  /* 0x0023e87f01007387 */ /* 0x0009e20000100800 */
[----:B-1----:R-:W-:Y:S02]  /*4f170*/  IMAD R96, R96, 0x5e, RZ ;  /* 0x0000005e60607824 */ /* 0x002fe400078e02ff */
[----:B------:R-:W-:Y:S01]  /*4f180*/  IMAD R97, R97, 0x5f, RZ ;  /* 0x0000005f61617824 */ /* 0x000fe200078e02ff */
[----:B------:R-:W4:Y:S01]  /*4f190*/  LDL.LU R219, [R1+0xc8] ;  /* 0x0000c80001db7983 */ /* 0x000f220000300800 */
[----:B------:R-:W-:Y:S01]  /*4f1a0*/  IMAD R98, R98, 0x60, RZ ;  /* 0x0000006062627824 */ /* 0x000fe200078e02ff */
[----:B------:R-:W1:Y:S02]  /*4f1b0*/  LDC R196, c[0x0][0x278] ;  /* 0x00009e00ffc47b82 */ /* 0x000e640000000800 */
[----:B------:R-:W4:Y:S04]  /*4f1c0*/  LDL.LU R225, [R1+0xe4] ;  /* 0x0000e40001e17983 */ /* 0x000f280000300800 */
        /* <DEDUP_REMOVED lines=12> */
[----:B------:R-:W4:Y:S02]  /*4f290*/  LDL.LU R0, [R1+0x108] ;  /* 0x0001080001007983 */ /* 0x000f240000300800 */
[----:B------:R-:W-:Y:S01]  /*4f2a0*/  BAR.SYNC.DEFER_BLOCKING 0x0 ;  /* 0x0000000000007b1d */ /* 0x000fe20000010000 */
[----:B------:R-:W-:-:S02]  /*4f2b0*/  F2FP.SATFINITE.E4M3.F32.PACK_AB_MERGE_C R83, R213, R221, R88 ;  /* 0x000000ddd553723e */ /* 0x000fc40004807058 */
[----:B------:R-:W-:Y:S02]  /*4f2c0*/  F2FP.SATFINITE.E4M3.F32.PACK_AB_MERGE_C R80, R230, R228, R166 ;  /* 0x000000e4e650723e */ /* 0x000fe400048070a6 */
[----:B------:R-:W-:Y:S01]  /*4f2d0*/  F2FP.SATFINITE.E4M3.F32.PACK_AB_MERGE_C R81, R239, R236, R19 ;  /* 0x000000ecef51723e */ /* 0x000fe20004807013 */
[----:B------:R-:W-:Y:S01]  /*4f2e0*/  IMAD R99, R99, 0x61, RZ ;  /* 0x0000006163637824 */ /* 0x000fe200078e02ff */
[----:B--2---:R-:W-:Y:S01]  /*4f2f0*/  PRMT R128, R12, 0x7771, RZ ;  /* 0x000077710c807816 */ /* 0x004fe200000000ff */
[----:B------:R-:W2:Y:S01]  /*4f300*/  LDL.LU R248, [R1+0x124] ;  /* 0x0001240001f87983 */ /* 0x000ea20000300800 */
[C---:B---3--:R-:W-:Y:S01]  /*4f310*/  PRMT R129, R13.reuse, 0x7770, RZ ;  /* 0x000077700d817816 */ /* 0x048fe200000000ff */
[----:B------:R-:W3:Y:S02]  /*4f320*/  LDC R19, c[0x0][0x278] ;  /* 0x00009e00ff137b82 */ /* 0x000ee40000000800 */
[----:B------:R-:W3:Y:S04]  /*4f330*/  LDL.LU R235, [R1+0x3a4] ;  /* 0x0003a40001eb7983 */ /* 0x000ee80000300800 */
[----:B------:R-:W3:Y:S01]  /*4f340*/  LDL.LU R238, [R1+0x3a8] ;  /* 0x0003a80001ee7983 */ /* 0x000ee20000300800 */
[----:B----4-:R-:W-:Y:S01]  /*4f350*/  PRMT R130, R13, 0x7771, RZ ;  /* 0x000077710d827816 */ /* 0x010fe200000000ff */
[----:B------:R-:W-:Y:S01]  /*4f360*/  IMAD R35, R35, 0x21, RZ ;  /* 0x0000002123237824 */ /* 0x000fe200078e02ff */
[----:B------:R-:W-:Y:S01]  /*4f370*/  PRMT R131, R14, 0x7770, RZ ;  /* 0x000077700e837816 */ /* 0x000fe200000000ff */
[----:B------:R-:W4:Y:S01]  /*4f380*/  LDL.LU R245, [R1+0x484] ;  /* 0x0004840001f57983 */ /* 0x000f220000300800 */
[----:B------:R-:W-:Y:S01]  /*4f390*/  PRMT R127, R12, 0x7772, RZ ;  /* 0x000077720c7f7816 */ /* 0x000fe200000000ff */
[----:B------:R-:W0:Y:S02]  /*4f3a0*/  LDC R88, c[0x0][0x278] ;  /* 0x00009e00ff587b82 */ /* 0x000e240000000800 */
[----:B------:R-:W4:Y:S04]  /*4f3b0*/  LDL.LU R250, [R1+0x488] ;  /* 0x0004880001fa7983 */ /* 0x000f280000300800 */
[----:B------:R-:W4:Y:S02]  /*4f3c0*/  LDL.LU R243, [R1+0x4f4] ;  /* 0x0004f40001f37983 */ /* 0x000f240000300800 */
[----:B------:R-:W1:Y:S02]  /*4f3d0*/  LDC R187, c[0x0][0x278] ;  /* 0x00009e00ffbb7b82 */ /* 0x000e640000000800 */
        /* <DEDUP_REMOVED lines=11> */
[----:B------:R0:W-:Y:S01]  /*4f490*/  STSM.16.M88.4 [R11], R92 ;  /* 0x0000005c0b007844 */ /* 0x0001e20000000200 */
[----:B------:R-:W-:Y:S06]  /*4f4a0*/  BAR.SYNC.DEFER_BLOCKING 0x0 ;  /* 0x0000000000007b1d */ /* 0x000fec0000010000 */
[----:B------:R-:W4:Y:S04]  /*4f4b0*/  LDL.LU R236, [R1+0x4a4] ;  /* 0x0004a40001ec7983 */ /* 0x000f280000300800 */
[----:B------:R-:W4:Y:S01]  /*4f4c0*/  LDL.LU R239, [R1+0x4a8] ;  /* 0x0004a80001ef7983 */ /* 0x000f220000300800 */
[----:B------:R-:W-:-:S02]  /*4f4d0*/  PRMT R126, R15, 0x7771, RZ ;  /* 0x000077710f7e7816 */ /* 0x000fc400000000ff */
[----:B------:R-:W-:Y:S01]  /*4f4e0*/  PRMT R124, R14, 0x7771, RZ ;  /* 0x000077710e7c7816 */ /* 0x000fe200000000ff */
[----:B------:R-:W4:Y:S01]  /*4f4f0*/  LDL.LU R237, [R1+0x504] ;  /* 0x0005040001ed7983 */ /* 0x000f220000300800 */
[----:B------:R-:W-:Y:S02]  /*4f500*/  PRMT R125, R15, 0x7770, RZ ;  /* 0x000077700f7d7816 */ /* 0x000fe400000000ff */
[----:B--2---:R-:W-:Y:S01]  /*4f510*/  F2FP.SATFINITE.E4M3.F32.PACK_AB_MERGE_C R248, R248, R0, R165 ;  /* 0x00000000f8f8723e */ /* 0x004fe200048070a5 */
[----:B------:R-:W2:Y:S01]  /*4f520*/  LDS.128 R120, [R252] ;  /* 0x00000000fc787984 */ /* 0x000ea20000000c00 */
[----:B---3--:R-:W-:Y:S01]  /*4f530*/  IMAD R19, R19, 0x11, RZ ;  /* 0x0000001113137824 */ /* 0x008fe200078e02ff */
[----:B0-----:R-:W0:Y:S08]  /*4f540*/  LDC R92, c[0x0][0x278] ;  /* 0x00009e00ff5c7b82 */ /* 0x001e300000000800 */
[----:B------:R-:W-:Y:S01]  /*4f550*/  BAR.SYNC.DEFER_BLOCKING 0x0 ;  /* 0x0000000000007b1d */ /* 0x000fe20000010000 */
[----:B------:R-:W-:-:S07]  /*4f560*/  F2FP.SATFINITE.E4M3.F32.PACK_AB_MERGE_C R249, R238, R235, R249 ;  /* 0x000000ebeef9723e */ /* 0x000fce00048070f9 */
[----:B------:R-:W3:Y:S01]  /*4f570*/  LDC R93, c[0x0][0x278] ;  /* 0x00009e00ff5d7b82 */ /* 0x000ee20000000800 */
[----:B------:R-:W3:Y:S01]  /*4f580*/  LDL.LU R229, [R1+0x508] ;  /* 0x0005080001e57983 */ /* 0x000ee20000300800 */
[----:B----4-:R-:W-:-:S03]  /*4f590*/  F2FP.SATFINITE.E4M3.F32.PACK_AB_MERGE_C R250, R250, R245, R64 ;  /* 0x000000f5fafa723e */ /* 0x010fc60004807040 */
[----:B------:R-:W4:Y:S01]  /*4f5a0*/  LDL.LU R221, [R1+0x158] ;  /* 0x0001580001dd7983 */ /* 0x000f220000300800 */
[----:B------:R-:W-:-:S03]  /*4f5b0*/  F2FP.SATFINITE.E4M3.F32.PACK_AB_MERGE_C R251, R246, R243, R65 ;  /* 0x000000f3f6fb723e */ /* 0x000fc60004807041 */
[----:B------:R-:W4:Y:S01]  /*4f5c0*/  LDL.LU R213, [R1+0x174] ;  /* 0x0001740001d57983 */ /* 0x000f220000300800 */
[----:B------:R-:W-:-:S03]  /*4f5d0*/  F2FP.SATFINITE.E4M3.F32.PACK_AB_MERGE_C R67, R230, R228, R34 ;  /* 0x000000e4e643723e */ /* 0x000fc60004807022 */
[----:B------:R-:W-:Y:S01]  /*4f5e0*/  STSM.16.M88.4 [R11], R204 ;  /* 0x000000cc0b007844 */ /* 0x000fe20000000200 */
[----:B------:R-:W-:Y:S01]  /*4f5f0*/  F2FP.SATFINITE.E4M3.F32.PACK_AB_MERGE_C R64, R240, R241, R189 ;  /* 0x000000f1f040723e */ /* 0x000fe200048070bd */
[----:B------:R-:W1:Y:S08]  /*4f600*/  LDC R34, c[0x0][0x278] ;  /* 0x00009e00ff227b82 */ /* 0x000e700000000800 */
[----:B------:R-:W-:Y:S01]  /*4f610*/  BAR.SYNC.DEFER_BLOCKING 0x0 ;  /* 0x0000000000007b1d */ /* 0x000fe20000010000 */
[----:B------:R-:W-:-:S02]  /*4f620*/  F2FP.SATFINITE.E4M3.F32.PACK_AB_MERGE_C R65, R214, R212, R174 ;  /* 0x000000d4d641723e */ /* 0x000fc400048070ae */
[----:B------:R-:W-:Y:S02]  /*4f630*/  PRMT R0, R4, 0x7773, RZ ;  /* 0x0000777304007816 */ /* 0x000fe400000000ff */
[----:B------:R-:W-:-:S03]  /*4f640*/  F2FP.SATFINITE.E4M3.F32.PACK_AB_MERGE_C R165, R242, R244, R8 ;  /* 0x000000f4f2a5723e */ /* 0x000fc60004807008 */
[----:B------:R-:W4:Y:S01]  /*4f650*/  LDC R94, c[0x0][0x278] ;  /* 0x00009e00ff5e7b82 */ /* 0x000f220000000800 */
[----:B--2---:R2:W-:Y:S01]  /*4f660*/  STL [R1+0x23e4], R120 ;  /* 0x0023e47801007387 */ /* 0x0045e20000100800 */
[----:B------:R-:W-:-:S06]  /*4f670*/  IMAD R88, R88, 0x56, RZ ;  /* 0x0000005658587824 */ /* 0x000fcc00078e02ff */
[----:B------:R-:W4:Y:S01]  /*4f680*/  LDC R95, c[0x0][0x278] ;  /* 0x00009e00ff5f7b82 */ /* 0x000f220000000800 */
[----:B------:R-:W-:Y:S01]  /*4f690*/  F2FP.SATFINITE.E4M3.F32.PACK_AB_MERGE_C R166, R239, R236, R48 ;  /* 0x000000ecefa6723e */ /* 0x000fe20004807030 */
[----:B0-----:R-:W-:Y:S02]  /*4f6a0*/  IMAD R92, R92, 0x5a, RZ ;  /* 0x0000005a5c5c7824 */ /* 0x001fe400078e02ff */
[----:B---3--:R-:W-:Y:S02]  /*4f6b0*/  IMAD R93, R93, 0x5b, RZ ;  /* 0x0000005b5d5d7824 */ /* 0x008fe400078e02ff */
[----:B------:R-:W-:Y:S02]  /*4f6c0*/  IMAD R172, R172, 0x72, RZ ;  /* 0x00000072acac7824 */ /* 0x000fe400078e02ff */
[----:B------:R-:W0:Y:S01]  /*4f6d0*/  LDC R189, c[0x0][0x278] ;  /* 0x00009e00ffbd7b82 */ /* 0x000e220000000800 */
[----:B------:R-:W3:Y:S07]  /*4f6e0*/  LDS.128 R116, [R252] ;  /* 0x00000000fc747984 */ /* 0x000eee0000000c00 */
[----:B------:R-:W-:Y:S01]  /*4f6f0*/  BAR.SYNC.DEFER_BLOCKING 0x0 ;  /* 0x0000000000007b1d */ /* 0x000fe20000010000 */
[----:B------:R-:W-:-:S02]  /*4f700*/  PRMT R4, R6, 0x7771, RZ ;  /* 0x0000777106047816 */ /* 0x000fc400000000ff */
[----:B--2---:R-:W-:-:S05]  /*4f710*/  PRMT R120, R12, 0x7773, RZ ;  /* 0x000077730c787816 */ /* 0x004fca00000000ff */
[----:B------:R-:W2:Y:S01]  /*4f720*/  LDC R8, c[0x0][0x278] ;  /* 0x00009e00ff087b82 */ /* 0x000ea20000000800 */
[----:B------:R-:W-:Y:S01]  /*4f730*/  STL [R1+0x23e0], R121 ;  /* 0x0023e07901007387 */ /* 0x000fe20000100800 */
[----:B-1----:R-:W-:-:S06]  /*4f740*/  IMAD.SHL.U32 R34, R34, 0x20, RZ ;  /* 0x0000002022227824 */ /* 0x002fcc00078e00ff */
[----:B------:R-:W1:Y:S01]  /*4f750*/  LDC R48, c[0x0][0x278] ;  /* 0x00009e00ff307b82 */ /* 0x000e620000000800 */
[----:B------:R-:W-:Y:S02]  /*4f760*/  IMAD R181, R181, 0x7b, RZ ;  /* 0x0000007bb5b57824 */ /* 0x000fe400078e02ff */
[----:B------:R-:W-:Y:S02]  /*4f770*/  IMAD R183, R183, 0x7d, RZ ;  /* 0x0000007db7b77824 */ /* 0x000fe400078e02ff */
[----:B------:R-:W-:Y:S02]  /*4f780*/  IMAD R184, R184, 0x7e, RZ ;  /* 0x0000007eb8b87824 */ /* 0x000fe400078e02ff */
[----:B------:R-:W-:Y:S01]  /*4f790*/  IMAD R185, R185, 0x7f, RZ ;  /* 0x0000007fb9b97824 */ /* 0x000fe200078e02ff */
[----:B------:R-:W0:Y:S01]  /*4f7a0*/  LDC R174, c[0x0][0x278] ;  /* 0x00009e00ffae7b82 */ /* 0x000e220000000800 */
[----:B------:R2:W-:Y:S07]  /*4f7b0*/  STSM.16.M88.4 [R11], R80 ;  /* 0x000000500b007844 */ /* 0x0005ee0000000200 */
[----:B------:R-:W-:Y:S01]  /*4f7c0*/  BAR.SYNC.DEFER_BLOCKING 0x0 ;  /* 0x0000000000007b1d */ /* 0x000fe20000010000 */
[----:B------:R-:W-:-:S02]  /*4f7d0*/  IMAD.SHL.U32 R186, R186, 0x80, RZ ;  /* 0x00000080baba7824 */ /* 0x000fc400078e00ff */
[----:B------:R-:W-:Y:S02]  /*4f7e0*/  IMAD R187, R187, 0x81, RZ ;  /* 0x00000081bbbb7824 */ /* 0x000fe400078e02ff */
[----:B------:R-:W-:-:S03]  /*4f7f0*/  IMAD R188, R188, 0x82, RZ ;  /* 0x00000082bcbc7824 */ /* 0x000fc600078e02ff */
[----:B------:R-:W0:Y:S01]  /*4f800*/  LDC R204, c[0x0][0x278] ;  /* 0x00009e00ffcc7b82 */ /* 0x000e220000000800 */
[----:B------:R-:W-:Y:S02]  /*4f810*/  IMAD R196, R196, 0x8a, RZ ;  /* 0x0000008ac4c47824 */ /* 0x000fe400078e02ff */
[----:B------:R-:W-:Y:S02]  /*4f820*/  IMAD R197, R197, 0x8b, RZ ;  /* 0x0000008bc5c57824 */ /* 0x000fe400078e02ff */
[----:B------:R-:W-:Y:S02]  /*4f830*/  IMAD R198, R198, 0x8c, RZ ;  /* 0x0000008cc6c67824 */ /* 0x000fe400078e02ff */
[----:B------:R-:W-:Y:S01]  /*4f840*/  IMAD R199, R199, 0x8d, RZ ;  /* 0x0000008dc7c77824 */ /* 0x000fe200078e02ff */
[----:B------:R-:W0:Y:S01]  /*4f850*/  LDC R205, c[0x0][0x278] ;  /* 0x00009e00ffcd7b82 */ /* 0x000e220000000800 */
[----:B------:R-:W-:Y:S02]  /*4f860*/  IMAD R201, R201, 0x8f, RZ ;  /* 0x0000008fc9c97824 */ /* 0x000fe400078e02ff */
[----:B------:R-:W-:-:S02]  /*4f870*/  IMAD R202, R202, 0x90, RZ ;  /* 0x00000090caca7824 */ /* 0x000fc400078e02ff */
[----:B------:R-:W-:Y:S02]  /*4f880*/  IMAD R203, R203, 0x91, RZ ;  /* 0x00000091cbcb7824 */ /* 0x000fe400078e02ff */
[----:B------:R-:W-:Y:S01]  /*4f890*/  IMAD R208, R208, 0x96, RZ ;  /* 0x00000096d0d07824 */ /* 0x000fe200078e02ff */
[----:B------:R-:W0:Y:S01]  /*4f8a0*/  LDC R206, c[0x0][0x278] ;  /* 0x00009e00ffce7b82 */ /* 0x000e220000000800 */
[----:B------:R-:W0:Y:S01]  /*4f8b0*/  LDS.128 R112, [R252] ;  /* 0x00000000fc707984 */ /* 0x000e220000000c00 */
[----:B--2---:R-:W-:Y:S02]  /*4f8c0*/  F2FP.SATFINITE.E4M3.F32.PACK_AB_MERGE_C R80, R225, R219, R190 ;  /* 0x000000dbe150723e */ /* 0x004fe400048070be */
[----:B------:R-:W-:Y:S02]  /*4f8d0*/  F2FP.SATFINITE.E4M3.F32.PACK_AB_MERGE_C R81, R231, R226, R182 ;  /* 0x000000e2e751723e */ /* 0x000fe400048070b6 */
[----:B------:R-:W-:Y:S01]  /*4f8e0*/  F2FP.SATFINITE.E4M3.F32.PACK_AB_MERGE_C R82, R227, R232, R50 ;  /* 0x000000e8e352723e */ /* 0x000fe20004807032 */
[----:B------:R2:W-:Y:S01]  /*4f8f0*/  STL [R1+0x23d0], R122 ;  /* 0x0023d07a01007387 */ /* 0x0005e20000100800 */
[----:B------:R-:W-:Y:S01]  /*4f900*/  F2FP.SATFINITE.E4M3.F32.PACK_AB_MERGE_C R83, R234, R233, R66 ;  /* 0x000000e9ea53723e */ /* 0x000fe20004807042 */
[----:B------:R-:W-:Y:S01]  /*4f910*/  IMAD R8, R8, 0x6, RZ ;  /* 0x0000000608087824 */ /* 0x000fe200078e02ff */
[----:B------:R-:W0:Y:S08]  /*4f920*/  LDC R207, c[0x0][0x278] ;  /* 0x00009e00ffcf7b82 */ /* 0x000e300000000800 */
[----:B------:R-:W-:Y:S01]  /*4f930*/  BAR.SYNC.DEFER_BLOCKING 0x0 ;  /* 0x0000000000007b1d */ /* 0x000fe20000010000 */
[----:B------:R-:W-:-:S02]  /*4f940*/  PRMT R121, R13, 0x7772, RZ ;  /* 0x000077720d797816 */ /* 0x000fc400000000ff */
[----:B--2---:R-:W-:-:S05]  /*4f950*/  PRMT R122, R13, 0x7773, RZ ;  /* 0x000077730d7a7816 */ /* 0x004fca00000000ff */
[----:B------:R-:W2:Y:S01]  /*4f960*/  LDC R50, c[0x0][0x278] ;  /* 0x00009e00ff327b82 */ /* 0x000ea20000000800 */
[----:B------:R-:W-:Y:S01]  /*4f970*/  F2FP.SATFINITE.E4M3.F32.PACK_AB_MERGE_C R66, R222, R220, R16 ;  /* 0x000000dcde42723e */ /* 0x000fe20004807010 */
[----:B------:R3:W-:Y:S01]  /*4f980*/  STL [R1+0x23c0], R123 ;  /* 0x0023c07b01007387 */ /* 0x0007e20000100800 */
[----:B-1----:R-:W-:Y:S02]  /*4f990*/  IMAD R48, R48, 0x2e, RZ ;  /* 0x0000002e30307824 */ /* 0x002fe400078e02ff */
[----:B------:R-:W-:Y:S02]  /*4f9a0*/  IMAD R209, R209, 0x97, RZ ;  /* 0x00000097d1d17824 */ /* 0x000fe400078e02ff */
[----:B------:R-:W-:Y:S01]  /*4f9b0*/  IMAD R210, R210, 0x98, RZ ;  /* 0x00000098d2d27824 */ /* 0x000fe200078e02ff */
[----:B------:R-:W1:Y:S01]  /*4f9c0*/  LDC R182, c[0x0][0x278] ;  /* 0x00009e00ffb67b82 */ /* 0x000e620000000800 */
[----:B------:R-:W-:Y:S02]  /*4f9d0*/  IMAD R211, R211, 0x99, RZ ;  /* 0x00000099d3d37824 */ /* 0x000fe400078e02ff */
[----:B------:R-:W-:-:S02]  /*4f9e0*/  IMAD R215, R215, 0x9d, RZ ;  /* 0x0000009dd7d77824 */ /* 0x000fc400078e02ff */
[----:B------:R-:W-:Y:S02]  /*4f9f0*/  IMAD R216, R216, 0x9e, RZ ;  /* 0x0000009ed8d87824 */ /* 0x000fe400078e02ff */
[----:B------:R-:W-:Y:S01]  /*4fa00*/  IMAD R217, R217, 0x9f, RZ ;  /* 0x0000009fd9d97824 */ /* 0x000fe200078e02ff */
[----:B------:R-:W1:Y:S01]  /*4fa10*/  LDC R190, c[0x0][0x278] ;  /* 0x00009e00ffbe7b82 */ /* 0x000e620000000800 */
[----:B------:R-:W-:Y:S07]  /*4fa20*/  STSM.16.M88.4 [R11], R80 ;  /* 0x000000500b007844 */ /* 0x000fee0000000200 */
[----:B------:R-:W-:Y:S08]  /*4fa30*/  BAR.SYNC.DEFER_BLOCKING 0x0 ;  /* 0x0000000000007b1d */ /* 0x000ff00000010000 */
[----:B------:R-:W0:Y:S01]  /*4fa40*/  LDC R13, c[0x0][0x278] ;  /* 0x00009e00ff0d7b82 */ /* 0x000e220000000800 */
[----:B---3--:R3:W-:Y:S01]  /*4fa50*/  STL [R1+0x23bc], R117 ;  /* 0x0023bc7501007387 */ /* 0x0087e20000100800 */
[----:B------:R-:W-:-:S06]  /*4fa60*/  PRMT R123, R14, 0x7772, RZ ;  /* 0x000077720e7b7816 */ /* 0x000fcc00000000ff */
[----:B------:R-:W2:Y:S01]  /*4fa70*/  LDC R16, c[0x0][0x278] ;  /* 0x00009e00ff107b82 */ /* 0x000ea20000000800 */
[----:B------:R-:W-:Y:S02]  /*4fa80*/  IMAD R218, R218, 0xa0, RZ ;  /* 0x000000a0dada7824 */ /* 0x000fe400078e02ff */
[----:B------:R-:W-:Y:S02]  /*4fa90*/  IMAD R223, R223, 0xa5, RZ ;  /* 0x000000a5dfdf7824 */ /* 0x000fe400078e02ff */
[----:B------:R-:W-:-:S03]  /*4faa0*/  IMAD R224, R224, 0xa6, RZ ;  /* 0x000000a6e0e07824 */ /* 0x000fc600078e02ff */
[----:B------:R-:W1:Y:S01]  /*4fab0*/  LDC R235, c[0x0][0x278] ;  /* 0x00009e00ffeb7b82 */ /* 0x000e620000000800 */
[----:B------:R-:W1:Y:S07]  /*4fac0*/  LDS.128 R108, [R252] ;  /* 0x00000000fc6c7984 */ /* 0x000e6e0000000c00 */
[----:B------:R-:W-:Y:S08]  /*4fad0*/  BAR.SYNC.DEFER_BLOCKING 0x0 ;  /* 0x0000000000007b1d */ /* 0x000ff00000010000 */
[----:B------:R-:W1:Y:S08]  /*4fae0*/  LDC R238, c[0x0][0x278] ;  /* 0x00009e00ffee7b82 */ /* 0x000e700000000800 */
[----:B------:R-:W1:Y:S08]  /*4faf0*/  LDC R243, c[0x0][0x278] ;  /* 0x00009e00fff37b82 */ /* 0x000e700000000800 */
[----:B------:R-:W1:Y:S01]  /*4fb00*/  LDC R245, c[0x0][0x278] ;  /* 0x00009e00fff57b82 */ /* 0x000e620000000800 */
[----:B------:R-:W-:Y:S07]  /*4fb10*/  STSM.16.M88.4 [R11], R248 ;  /* 0x000000f80b007844 */ /* 0x000fee0000000200 */
[----:B------:R-:W-:Y:S08]  /*4fb20*/  BAR.SYNC.DEFER_BLOCKING 0x0 ;  /* 0x0000000000007b1d */ /* 0x000ff00000010000 */
[----:B------:R-:W1:Y:S01]  /*4fb30*/  LDC R246, c[0x0][0x278] ;  /* 0x00009e00fff67b82 */ /* 0x000e620000000800 */
[----:B------:R2:W-:Y:S01]  /*4fb40*/  STL [R1+0x23b8], R118 ;  /* 0x0023b87601007387 */ /* 0x0005e20000100800 */
[----:B---3--:R-:W-:Y:S01]  /*4fb50*/  PRMT R117, R15, 0x7772, RZ ;  /* 0x000077720f757816 */ /* 0x008fe200000000ff */
[----:B0-----:R-:W-:-:S02]  /*4fb60*/  IMAD R13, R13, 0xb, RZ ;  /* 0x0000000b0d0d7824 */ /* 0x001fc400078e02ff */
[----:B--2---:R-:W-:Y:S01]  /*4fb70*/  IMAD R16, R16, 0xe, RZ ;  /* 0x0000000e10107824 */ /* 0x004fe200078e02ff */
[----:B------:R-:W-:Y:S01]  /*4fb80*/  F2FP.SATFINITE.E4M3.F32.PACK_AB_MERGE_C R167, R229, R237, R49 ;  /* 0x000000ede5a7723e */ /* 0x000fe20004807031 */
[----:B------:R-:W0:Y:S01]  /*4fb90*/  LDS.128 R104, [R252] ;  /* 0x00000000fc687984 */ /* 0x000e220000000c00 */
[----:B------:R-:W-:Y:S01]  /*4fba0*/  PRMT R118, R15, 0x7773, RZ ;  /* 0x000077730f767816 */ /* 0x000fe200000000ff */
[----:B------:R-:W2:Y:S08]  /*4fbb0*/  LDC R49, c[0x0][0x278] ;  /* 0x00009e00ff317b82 */ /* 0x000eb00000000800 */
[----:B------:R-:W-:Y:S08]  /*4fbc0*/  BAR.SYNC.DEFER_BLOCKING 0x0 ;  /* 0x0000000000007b1d */ /* 0x000ff00000010000 */
[----:B------:R-:W3:Y:S01]  /*4fbd0*/  LDC R15, c[0x0][0x278] ;  /* 0x00009e00ff0f7b82 */ /* 0x000ee20000000800 */
[----:B------:R1:W-:Y:S01]  /*4fbe0*/  STL [R1+0x23ac], R119 ;  /* 0x0023ac7701007387 */ /* 0x0003e20000100800 */
[----:B----4-:R-:W-:Y:S01]  /*4fbf0*/  F2FP.SATFINITE.E4M3.F32.PACK_AB_MERGE_C R164, R213, R221, R164 ;  /* 0x000000ddd5a4723e */ /* 0x010fe200048070a4 */
[----:B------:R-:W-:-:S05]  /*4fc00*/  IMAD R50, R50, 0x30, RZ ;  /* 0x0000003032327824 */ /* 0x000fca00078e02ff */
[----:B------:R-:W4:Y:S08]  /*4fc10*/  LDC R80, c[0x0][0x278] ;  /* 0x00009e00ff507b82 */ /* 0x000f300000000800 */
[----:B------:R-:W4:Y:S01]  /*4fc20*/  LDC R81, c[0x0][0x278] ;  /* 0x00009e00ff517b82 */ /* 0x000f220000000800 */
[----:B------:R0:W-:Y:S07]  /*4fc30*/  STSM.16.M88.4 [R11], R64 ;  /* 0x000000400b007844 */ /* 0x0001ee0000000200 */
[----:B------:R-:W-:Y:S01]  /*4fc40*/  BAR.SYNC.DEFER_BLOCKING 0x0 ;  /* 0x0000000000007b1d */ /* 0x000fe20000010000 */
[----:B-1----:R-:W-:Y:S01]  /*4fc50*/  PRMT R119, R20, 0x7770, RZ ;  /* 0x0000777014777816 */ /* 0x002fe200000000ff */
[----:B---3--:R-:W-:-:S02]  /*4fc60*/  IMAD R15, R15, 0xd, RZ ;  /* 0x0000000d0f0f7824 */ /* 0x008fc400078e02ff */
[----:B--2---:R-:W-:-:S04]  /*4fc70*/  IMAD R49, R49, 0x2f, RZ ;  /* 0x0000002f31317824 */ /* 0x004fc800078e02ff */
[----:B------:R-:W1:Y:S01]  /*4fc80*/  LDC R82, c[0x0][0x278] ;  /* 0x00009e00ff527b82 */ /* 0x000e620000000800 */
[----:B------:R-:W-:Y:S07]  /*4fc90*/  STL [R1+0x23a8], R112 ;  /* 0x0023a87001007387 */ /* 0x000fee0000100800 */
[----:B0-----:R-:W0:Y:S08]  /*4fca0*/  LDC R64, c[0x0][0x278] ;  /* 0x00009e00ff407b82 */ /* 0x001e300000000800 */
[----:B------:R-:W2:Y:S01]  /*4fcb0*/  LDC R65, c[0x0][0x278] ;  /* 0x00009e00ff417b82 */ /* 0x000ea20000000800 */
[----:B------:R-:W3:Y:S04]  /*4fcc0*/  LDS.128 R100, [R252] ;  /* 0x00000000fc647984 */ /* 0x000ee80000000c00 */
[----:B------:R-:W-:Y:S03]  /*4fcd0*/  STL [R1+0x2390], R113 ;  /* 0x0023907101007387 */ /* 0x000fe60000100800 */
[----:B------:R-:W4:Y:S01]  /*4fce0*/  LDC R66, c[0x0][0x278] ;  /* 0x00009e00ff427b82 */ /* 0x000f220000000800 */
[----:B------:R-:W-:Y:S04]  /*4fcf0*/  STL.64 [R1+0x2388], R114 ;  /* 0x0023887201007387 */ /* 0x000fe80000100a00 */
[----:B------:R-:W-:Y:S03]  /*4fd00*/  STL [R1+0x2384], R108 ;  /* 0x0023846c01007387 */ /* 0x000fe60000100800 */
[----:B------:R-:W1:Y:S01]  /*4fd10*/  LDC R67, c[0x0][0x278] ;  /* 0x00009e00ff437b82 */ /* 0x000e620000000800 */
[----:B------:R-:W-:Y:S04]  /*4fd20*/  STL [R1+0x2380], R109 ;  /* 0x0023806d01007387 */ /* 0x000fe80000100800 */
[----:B------:R-:W-:Y:S03]  /*4fd30*/  STL [R1+0x2370], R110 ;  /* 0x0023706e01007387 */ /* 0x000fe60000100800 */
[----:B------:R-:W1:Y:S01]  /*4fd40*/  LDC R83, c[0x0][0x278] ;  /* 0x00009e00ff537b82 */ /* 0x000e620000000800 */
[----:B------:R-:W-:Y:S04]  /*4fd50*/  STL [R1+0x2360], R111 ;  /* 0x0023606f01007387 */ /* 0x000fe80000100800 */
[----:B------:R-:W-:Y:S01]  /*4fd60*/  STL [R1+0x235c], R105 ;  /* 0x00235c6901007387 */ /* 0x000fe20000100800 */
[----:B------:R-:W-:-:S02]  /*4fd70*/  IMAD R94, R94, 0x5c, RZ ;  /* 0x0000005c5e5e7824 */ /* 0x000fc400078e02ff */
[----:B------:R-:W1:Y:S01]  /*4fd80*/  LDC R212, c[0x0][0x278] ;  /* 0x00009e00ffd47b82 */ /* 0x000e620000000800 */
[----:B------:R-:W-:Y:S04]  /*4fd90*/  STL [R1+0x2358], R106 ;  /* 0x0023586a01007387 */ /* 0x000fe80000100800 */
[----:B------:R-:W-:Y:S01]  /*4fda0*/  STL [R1+0x234c], R107 ;  /* 0x00234c6b01007387 */ /* 0x000fe20000100800 */
[----:B------:R-:W-:Y:S02]  /*4fdb0*/  IMAD R95, R95, 0x5d, RZ ;  /* 0x0000005d5f5f7824 */ /* 0x000fe400078e02ff */
[----:B------:R-:W1:Y:S01]  /*4fdc0*/  LDC R213, c[0x0][0x278] ;  /* 0x00009e00ffd57b82 */ /* 0x000e620000000800 */
[----:B---3--:R-:W-:Y:S04]  /*4fdd0*/  STL [R1+0x2348], R102 ;  /* 0x0023486601007387 */ /* 0x008fe80000100800 */
[----:B------:R-:W-:Y:S01]  /*4fde0*/  STL.64 [R1+0x2340], R100 ;  /* 0x0023406401007387 */ /* 0x000fe20000100a00 */
[----:B------:R-:W-:-:S02]  /*4fdf0*/  IMAD R174, R174, 0x74, RZ ;  /* 0x00000074aeae7824 */ /* 0x000fc400078e02ff */
[----:B------:R-:W3:Y:S01]  /*4fe00*/  LDC R214, c[0x0][0x278] ;  /* 0x00009e00ffd67b82 */ /* 0x000ee20000000800 */
[----:B------:R-:W-:Y:S04]  /*4fe10*/  STL [R1+0x2338], R103 ;  /* 0x0023386701007387 */ /* 0x000fe80000100800 */
[----:B------:R-:W-:Y:S01]  /*4fe20*/  STL [R1+0x1e28], R252 ;  /* 0x001e28fc01007387 */ /* 0x000fe20000100800 */
[----:B------:R-:W-:Y:S02]  /*4fe30*/  IMAD R182, R182, 0x7c, RZ ;  /* 0x0000007cb6b67824 */ /* 0x000fe400078e02ff */
[----:B------:R-:W3:Y:S01]  /*4fe40*/  LDC R219, c[0x0][0x278] ;  /* 0x00009e00ffdb7b82 */ /* 0x000ee20000000800 */
[----:B------:R0:W-:Y:S04]  /*4fe50*/  STL [R1+0xd40], R0 ;  /* 0x000d400001007387 */ /* 0x0001e80000100800 */
[----:B------:R2:W-:Y:S01]  /*4fe60*/  STL [R1+0x2490], R138 ;  /* 0x0024908a01007387 */ /* 0x0005e20000100800 */
[----:B------:R-:W-:Y:S01]  /*4fe70*/  PRMT R112, R20, 0x7771, RZ ;  /* 0x0000777114707816 */ /* 0x000fe200000000ff */
[----:B------:R-:W-:Y:S01]  /*4fe80*/  IMAD R189, R189, 0x83, RZ ;  /* 0x00000083bdbd7824 */ /* 0x000fe200078e02ff */
[----:B------:R-:W3:Y:S08]  /*4fe90*/  LDC R220, c[0x0][0x278] ;  /* 0x00009e00ffdc7b82 */ /* 0x000ef00000000800 */
[----:B------:R-:W-:Y:S01]  /*4fea0*/  BAR.SYNC.DEFER_BLOCKING 0x0 ;  /* 0x0000000000007b1d */ /* 0x000fe20000010000 */
[----:B0-----:R-:W-:Y:S01]  /*4feb0*/  PRMT R0, R6, 0x7773, RZ ;  /* 0x0000777306007816 */ /* 0x001fe200000000ff */
[----:B------:R-:W-:-:S02]  /*4fec0*/  IMAD R190, R190, 0x84, RZ ;  /* 0x00000084bebe7824 */ /* 0x000fc400078e02ff */
[----:B------:R-:W-:Y:S02]  /*4fed0*/  IMAD R204, R204, 0x92, RZ ;  /* 0x00000092cccc7824 */ /* 0x000fe400078e02ff */
[----:B------:R-:W-:Y:S01]  /*4fee0*/  IMAD R205, R205, 0x93, RZ ;  /* 0x00000093cdcd7824 */ /* 0x000fe200078e02ff */
[----:B------:R-:W-:Y:S01]  /*4fef0*/  STL.64 [R1+0x2478], R136 ;  /* 0x0024788801007387 */ /* 0x000fe20000100a00 */
[----:B--2---:R-:W-:Y:S01]  /*4ff00*/  PRMT R138, R7, 0x7770, RZ ;  /* 0x00007770078a7816 */ /* 0x004fe200000000ff */
[----:B------:R-:W-:Y:S01]  /*4ff10*/  IMAD R206, R206, 0x94, RZ ;  /* 0x00000094cece7824 */ /* 0x000fe200078e02ff */
[----:B------:R-:W0:Y:S01]  /*4ff20*/  LDC R221, c[0x0][0x278] ;  /* 0x00009e00ffdd7b82 */ /* 0x000e220000000800 */
[----:B------:R2:W-:Y:S04]  /*4ff30*/  STL [R1+0xd24], R0 ;  /* 0x000d240001007387 */ /* 0x0005e80000100800 */
[----:B------:R4:W-:Y:S01]  /*4ff40*/  STL [R1+0xd1c], R4 ;  /* 0x000d1c0401007387 */ /* 0x0009e20000100800 */
[----:B------:R-:W-:-:S02]  /*4ff50*/  IMAD R207, R207, 0x95, RZ ;  /* 0x00000095cfcf7824 */ /* 0x000fc400078e02ff */
[----:B------:R-:W0:Y:S01]  /*4ff60*/  LDC R222, c[0x0][0x278] ;  /* 0x00009e00ffde7b82 */ /* 0x000e220000000800 */
[----:B--2---:R-:W-:Y:S01]  /*4ff70*/  PRMT R0, R7, 0x7773, RZ ;  /* 0x0000777307007816 */ /* 0x004fe200000000ff */
[----:B------:R-:W-:Y:S01]  /*4ff80*/  STL.64 [R1+0x2460], R132 ;  /* 0x0024608401007387 */ /* 0x000fe20000100a00 */
[----:B----4-:R-:W-:-:S03]  /*4ff90*/  PRMT R4, R14, 0x7773, RZ ;  /* 0x000077730e047816 */ /* 0x010fc600000000ff */
[----:B------:R-:W-:Y:S01]  /*4ffa0*/  STL [R1+0xd14], R0 ;  /* 0x000d140001007387 */ /* 0x000fe20000100800 */
[----:B------:R-:W-:Y:S01]  /*4ffb0*/  PRMT R105, R20, 0x7773, RZ ;  /* 0x0000777314697816 */ /* 0x000fe200000000ff */
[----:B------:R-:W2:Y:S02]  /*4ffc0*/  LDC R7, c[0x0][0x278] ;  /* 0x00009e00ff077b82 */ /* 0x000ea40000000800 */
[----:B------:R-:W-:Y:S04]  /*4ffd0*/  STL.64 [R1+0x2498], R142 ;  /* 0x0024988e01007387 */ /* 0x000fe80000100a00 */
[----:B------:R-:W-:Y:S01]  /*4ffe0*/  STL.64 [R1+0x24a8], R138 ;  /* 0x0024a88a01007387 */ /* 0x000fe20000100a00 */
[C---:B------:R-:W-:Y:S01]  /*4fff0*/  PRMT R113, R21.reuse, 0x7771, RZ ;  /* 0x0000777115717816 */ /* 0x040fe200000000ff */
[----:B------:R-:W4:Y:S02]  /*50000*/  LDC R14, c[0x0][0x278] ;  /* 0x00009e00ff0e7b82 */ /* 0x000f240000000800 */
[----:B------:R-:W-:Y:S04]  /*50010*/  STL.64 [R1+0x23f0], R120 ;  /* 0x0023f07801007387 */ /* 0x000fe80000100a00 */
[----:B------:R-:W-:Y:S02]  /*50020*/  STL.64 [R1+0x2440], R128 ;  /* 0x0024408001007387 */ /* 0x000fe40000100a00 */
[----:B------:R-:W0:Y:S02]  /*50030*/  LDC R225, c[0x0][0x278] ;  /* 0x00009e00ffe17b82 */ /* 0x000e240000000800 */
[----:B------:R-:W-:Y:S04]  /*50040*/  STL.64 [R1+0x2400], R122 ;  /* 0x0024007a01007387 */ /* 0x000fe80000100a00 */
[----:B------:R1:W-:Y:S02]  /*50050*/  STL [R1+0xe54], R4 ;  /* 0x000e540401007387 */ /* 0x0003e40000100800 */
[----:B------:R-:W0:Y:S02]  /*50060*/  LDC R226, c[0x0][0x278] ;  /* 0x00009e00ffe27b82 */ /* 0x000e240000000800 */
[----:B------:R-:W-:Y:S04]  /*50070*/  STL.64 [R1+0x2450], R130 ;  /* 0x0024508201007387 */ /* 0x000fe80000100a00 */
[----:B------:R-:W-:Y:S01]  /*50080*/  STL.64 [R1+0x23c8], R116 ;  /* 0x0023c87401007387 */ /* 0x000fe20000100a00 */
[C---:B-1----:R-:W-:Y:S01]  /*50090*/  PRMT R4, R21.reuse, 0x7772, RZ ;  /* 0x0000777215047816 */ /* 0x042fe200000000ff */
[----:B------:R-:W1:Y:S02]  /*500a0*/  LDC R227, c[0x0][0x278] ;  /* 0x00009e00ffe37b82 */ /* 0x000e640000000800 */
[----:B------:R-:W-:Y:S04]  /*500b0*/  STL.64 [R1+0x2418], R126 ;  /* 0x0024187e01007387 */ /* 0x000fe80000100a00 */
[----:B------:R-:W-:Y:S01]  /*500c0*/  STL.64 [R1+0x2428], R124 ;  /* 0x0024287c01007387 */ /* 0x000fe20000100a00 */
[----:B------:R-:W-:-:S02]  /*500d0*/  PRMT R106, R21, 0x7773, RZ ;  /* 0x00007773156a7816 */ /* 0x000fc400000000ff */
[----:B------:R-:W-:Y:S01]  /*500e0*/  PRMT R107, R22, 0x7772, RZ ;  /* 0x00007772166b7816 */ /* 0x000fe200000000ff */
[----:B------:R-:W-:Y:S01]  /*500f0*/  STL.64 [R1+0x2368], R104 ;  /* 0x0023686801007387 */ /* 0x000fe20000100a00 */
[----:B------:R-:W-:Y:S01]  /*50100*/  PRMT R111, R20, 0x7772, RZ ;  /* 0x00007772146f7816 */ /* 0x000fe200000000ff */
[----:B------:R-:W1:Y:S02]  /*50110*/  LDC R228, c[0x0][0x278] ;  /* 0x00009e00ffe47b82 */ /* 0x000e640000000800 */
[----:B------:R-:W-:Y:S04]  /*50120*/  STL.64 [R1+0x23d8], R118 ;  /* 0x0023d87601007387 */ /* 0x000fe80000100a00 */
[----:B------:R-:W-:Y:S01]  /*50130*/  STL.64 [R1+0x23b0], R112 ;  /* 0x0023b07001007387 */ /* 0x000fe20000100a00 */
[C---:B------:R-:W-:Y:S01]  /*50140*/  PRMT R110, R23.reuse, 0x7771, RZ ;  /* 0x00007771176e7816 */ /* 0x040fe200000000ff */
[----:B------:R-:W3:Y:S02]  /*50150*/  LDC R20, c[0x0][0x278] ;  /* 0x00009e00ff147b82 */ /* 0x000ee40000000800 */
[----:B------:R2:W-:Y:S04]  /*50160*/  STL [R1+0x10b0], R4 ;  /* 0x0010b00401007387 */ /* 0x0005e80000100800 */
[----:B------:R4:W-:Y:S01]  /*50170*/  STL [R1+0xe9c], R5 ;  /* 0x000e9c0501007387 */ /* 0x0009e20000100800 */
[C---:B------:R-:W-:Y:S01]  /*50180*/  PRMT R108, R22.reuse, 0x7771, RZ ;  /* 0x00007771166c7816 */ /* 0x040fe200000000ff */
[----:B------:R-:W1:Y:S01]  /*50190*/  LDC R229, c[0x0][0x278] ;  /* 0x00009e00ffe57b82 */ /* 0x000e620000000800 */
[----:B--2---:R-:W-:Y:S01]  /*501a0*/  PRMT R4, R22, 0x7773, RZ ;  /* 0x0000777316047816 */ /* 0x004fe200000000ff */
[----:B------:R-:W-:Y:S01]  /*501b0*/  STL.64 [R1+0x2378], R106 ;  /* 0x0023786a01007387 */ /* 0x000fe20000100a00 */
[----:B------:R-:W-:-:S02]  /*501c0*/  PRMT R109, R23, 0x7770, RZ ;  /* 0x00007770176d7816 */ /* 0x000fc400000000ff */
[C---:B------:R-:W-:Y:S01]  /*501d0*/  PRMT R6, R24.reuse, 0x7773, RZ ;  /* 0x0000777318067816 */ /* 0x040fe200000000ff */
[----:B------:R2:W-:Y:S01]  /*501e0*/  STL [R1+0x11b8], R4 ;  /* 0x0011b80401007387 */ /* 0x0005e20000100800 */
[----:B----4-:R-:W-:Y:S01]  /*501f0*/  PRMT R5, R24, 0x7772, RZ ;  /* 0x0000777218057816 */ /* 0x010fe200000000ff */
[----:B------:R-:W4:Y:S02]  /*50200*/  LDC R230, c[0x0][0x278] ;  /* 0x00009e00ffe67b82 */ /* 0x000f240000000800 */
[----:B------:R-:W-:Y:S01]  /*50210*/  STL.64 [R1+0x2398], R110 ;  /* 0x0023986e01007387 */ /* 0x000fe20000100a00 */
[----:B--2---:R-:W-:-:S05]  /*50220*/  PRMT R4, R23, 0x7772, RZ ;  /* 0x0000777217047816 */ /* 0x004fca00000000ff */
[----:B------:R-:W2:Y:S01]  /*50230*/  LDC R231, c[0x0][0x278] ;  /* 0x00009e00ffe77b82 */ /* 0x000ea20000000800 */
[----:B------:R-:W-:Y:S01]  /*50240*/  PRMT R102, R23, 0x7773, RZ ;  /* 0x0000777317667816 */ /* 0x000fe200000000ff */
[----:B------:R0:W-:Y:S01]  /*50250*/  STL [R1+0x11a0], R4 ;  /* 0x0011a00401007387 */ /* 0x0001e20000100800 */
[----:B------:R-:W-:-:S03]  /*50260*/  PRMT R103, R24, 0x7770, RZ ;  /* 0x0000777018677816 */ /* 0x000fc600000000ff */
[----:B------:R-:W-:Y:S01]  /*50270*/  STL.64 [R1+0x23a0], R108 ;  /* 0x0023a06c01007387 */ /* 0x000fe20000100a00 */
[----:B------:R-:W-:Y:S01]  /*50280*/  PRMT R0, R12, 0x7770, RZ ;  /* 0x000077700c007816 */ /* 0x000fe200000000ff */
[----:B------:R-:W2:Y:S02]  /*50290*/  LDC R232, c[0x0][0x278] ;  /* 0x00009e00ffe87b82 */ /* 0x000ea40000000800 */
[----:B------:R3:W-:Y:S01]  /*502a0*/  STL [R1+0x1290], R6 ;  /* 0x0012900601007387 */ /* 0x0007e20000100800 */
[----:B0-----:R-:W-:-:S03]  /*502b0*/  PRMT R4, R24, 0x7771, RZ ;  /* 0x0000777118047816 */ /* 0x001fc600000000ff */
[----:B------:R0:W-:Y:S02]  /*502c0*/  STL [R1+0x128c], R5 ;  /* 0x00128c0501007387 */ /* 0x0001e40000100800 */
[----:B------:R-:W1:Y:S02]  /*502d0*/  LDC R12, c[0x0][0x278] ;  /* 0x00009e00ff0c7b82 */ /* 0x000e640000000800 */
[----:B------:R4:W-:Y:S01]  /*502e0*/  STL.64 [R1+0x2350], R102 ;  /* 0x0023506601007387 */ /* 0x0009e20000100a00 */
[C---:B---3--:R-:W-:Y:S02]  /*502f0*/  PRMT R6, R25.reuse, 0x7772, RZ ;  /* 0x0000777219067816 */ /* 0x048fe400000000ff */
[C---:B0-----:R-:W-:Y:S01]  /*50300*/  PRMT R5, R25.reuse, 0x7773, RZ ;  /* 0x0000777319057816 */ /* 0x041fe200000000ff */
[----:B------:R0:W-:Y:S02]  /*50310*/  STL [R1+0x1288], R4 ;  /* 0x0012880401007387 */ /* 0x0001e40000100800 */
[----:B------:R-:W3:Y:S02]  /*50320*/  LDC R233, c[0x0][0x278] ;  /* 0x00009e00ffe97b82 */ /* 0x000ee40000000800 */
[----:B------:R0:W-:Y:S06]  /*50330*/  STL [R1+0x1284], R5 ;  /* 0x0012840501007387 */ /* 0x0001ec0000100800 */
[----:B----4-:R-:W4:Y:S01]  /*50340*/  LDC R102, c[0x0][0x278] ;  /* 0x00009e00ff667b82 */ /* 0x010f220000000800 */
[C---:B0-----:R-:W-:Y:S01]  /*50350*/  PRMT R4, R25.reuse, 0x7771, RZ ;  /* 0x0000777119047816 */ /* 0x041fe200000000ff */
[----:B------:R0:W-:Y:S01]  /*50360*/  STL [R1+0x1280], R6 ;  /* 0x0012800601007387 */ /* 0x0001e20000100800 */
[----:B------:R-:W-:-:S03]  /*50370*/  PRMT R5, R25, 0x7770, RZ ;  /* 0x0000777019057816 */ /* 0x000fc600000000ff */
[----:B------:R2:W-:Y:S02]  /*50380*/  STL [R1+0x127c], R4 ;  /* 0x00127c0401007387 */ /* 0x0005e40000100800 */
[----:B------:R-:W3:Y:S02]  /*50390*/  LDC R234, c[0x0][0x278] ;  /* 0x00009e00ffea7b82 */ /* 0x000ee40000000800 */
[----:B------:R2:W-:Y:S01]  /*503a0*/  STL [R1+0x126c], R5 ;  /* 0x00126c0501007387 */ /* 0x0005e20000100800 */
[C---:B0-----:R-:W-:Y:S02]  /*503b0*/  PRMT R6, R26.reuse, 0x7773, RZ ;  /* 0x000077731a067816 */ /* 0x041fe400000000ff */
[----:B--2---:R-:W-:-:S03]  /*503c0*/  PRMT R4, R26, 0x7772, RZ ;  /* 0x000077721a047816 */ /* 0x004fc600000000ff */
[----:B------:R0:W-:Y:S01]  /*503d0*/  STL [R1+0x1278], R6 ;  /* 0x0012780601007387 */ /* 0x0001e20000100800 */
[----:B------:R-:W2:Y:S01]  /*503e0*/  LDC R236, c[0x0][0x278] ;  /* 0x00009e00ffec7b82 */ /* 0x000ea20000000800 */
[C---:B------:R-:W-:Y:S02]  /*503f0*/  PRMT R5, R26.reuse, 0x7771, RZ ;  /* 0x000077711a057816 */ /* 0x040fe400000000ff */
[----:B------:R1:W-:Y:S04]  /*50400*/  STL [R1+0x1274], R4 ;  /* 0x0012740401007387 */ /* 0x0003e80000100800 */
[----:B------:R1:W-:Y:S01]  /*50410*/  STL [R1+0x1270], R5 ;  /* 0x0012700501007387 */ /* 0x0003e20000100800 */
[----:B------:R-:W2:Y:S01]  /*50420*/  LDC R237, c[0x0][0x278] ;  /* 0x00009e00ffed7b82 */ /* 0x000ea20000000800 */
[----:B0-----:R-:W-:-:S02]  /*50430*/  PRMT R6, R26, 0x7770, RZ ;  /* 0x000077701a067816 */ /* 0x001fc400000000ff */
[----:B-1----:R-:W-:-:S03]  /*50440*/  PRMT R4, R27, 0x7773, RZ ;  /* 0x000077731b047816 */ /* 0x002fc600000000ff */
[----:B------:R0:W-:Y:S02]  /*50450*/  STL [R1+0x125c], R6 ;  /* 0x00125c0601007387 */ /* 0x0001e40000100800 */
[----:B------:R-:W1:Y:S01]  /*50460*/  LDC R239, c[0x0][0x278] ;  /* 0x00009e00ffef7b82 */ /* 0x000e620000000800 */
[C---:B------:R-:W-:Y:S01]  /*50470*/  PRMT R5, R27.reuse, 0x7772, RZ ;  /* 0x000077721b057816 */ /* 0x040fe200000000ff */
[----:B------:R4:W-:Y:S04]  /*50480*/  STL [R1+0x1268], R4 ;  /* 0x0012680401007387 */ /* 0x0009e80000100800 */
[----:B------:R4:W-:Y:S01]  /*50490*/  STL [R1+0x1264], R5 ;  /* 0x0012640501007387 */ /* 0x0009e20000100800 */
[C---:B0-----:R-:W-:Y:S01]  /*504a0*/  PRMT R6, R27.reuse, 0x7771, RZ ;  /* 0x000077711b067816 */ /* 0x041fe200000000ff */
[----:B------:R-:W0:Y:S01]  /*504b0*/  LDC R240, c[0x0][0x278] ;  /* 0x00009e00fff07b82 */ /* 0x000e220000000800 */
[----:B----4-:R-:W-:-:S03]  /*504c0*/  PRMT R4, R27, 0x7770, RZ ;  /* 0x000077701b047816 */ /* 0x010fc600000000ff */
[----:B------:R4:W-:Y:S01]  /*504d0*/  STL [R1+0x1260], R6 ;  /* 0x0012600601007387 */ /* 0x0009e20000100800 */
[----:B------:R-:W-:-:S03]  /*504e0*/  PRMT R5, R28, 0x7773, RZ ;  /* 0x000077731c057816 */ /* 0x000fc600000000ff */
[----:B------:R3:W-:Y:S01]  /*504f0*/  STL [R1+0x1258], R4 ;  /* 0x0012580401007387 */ /* 0x0007e20000100800 */
[----:B------:R-:W0:Y:S03]  /*50500*/  LDC R241, c[0x0][0x278] ;  /* 0x00009e00fff17b82 */ /* 0x000e260000000800 */
[----:B------:R3:W-:Y:S01]  /*50510*/  STL [R1+0x1254], R5 ;  /* 0x0012540501007387 */ /* 0x0007e20000100800 */
[----:B----4-:R-:W-:-:S03]  /*50520*/  PRMT R6, R28, 0x7772, RZ ;  /* 0x000077721c067816 */ /* 0x010fc600000000ff */
[----:B------:R-:W-:Y:S01]  /*50530*/  STSM.16.M88.4 [R11], R164 ;  /* 0x000000a40b007844 */ /* 0x000fe20000000200 */
[----:B------:R-:W-:Y:S01]  /*50540*/  IMAD R7, R7, 0x5, RZ ;  /* 0x0000000507077824 */ /* 0x000fe200078e02ff */
[----:B---3--:R-:W-:Y:S01]  /*50550*/  PRMT R4, R28, 0x7771, RZ ;  /* 0x000077711c047816 */ /* 0x008fe200000000ff */
[----:B------:R-:W-:Y:S01]  /*50560*/  IMAD R12, R12, 0xa, RZ ;  /* 0x0000000a0c0c7824 */ /* 0x000fe200078e02ff */
[----:B------:R-:W3:Y:S01]  /*50570*/  LDC R21, c[0x0][0x278] ;  /* 0x00009e00ff157b82 */ /* 0x000ee20000000800 */
[----:B------:R-:W-:Y:S01]  /*50580*/  PRMT R5, R28, 0x7770, RZ ;  /* 0x000077701c057816 */ /* 0x000fe200000000ff */
[----:B------:R4:W-:Y:S04]  /*50590*/  STL [R1+0x1250], R6 ;  /* 0x0012500601007387 */ /* 0x0009e80000100800 */
[----:B------:R2:W-:Y:S01]  /*505a0*/  STL [R1+0x124c], R4 ;  /* 0x00124c0401007387 */ /* 0x0005e20000100800 */
[----:B------:R-:W-:Y:S01]  /*505b0*/  PRMT R252, R22, 0x7770, RZ ;  /* 0x0000777016fc7816 */ /* 0x000fe200000000ff */
[----:B------:R-:W1:Y:S02]  /*505c0*/  LDC R23, c[0x0][0x278] ;  /* 0x00009e00ff177b82 */ /* 0x000e640000000800 */
[----:B------:R2:W-:Y:S01]  /*505d0*/  STL [R1+0x123c], R5 ;  /* 0x00123c0501007387 */ /* 0x0005e20000100800 */
[----:B----4-:R-:W-:-:S05]  /*505e0*/  PRMT R6, R29, 0x7773, RZ ;  /* 0x000077731d067816 */ /* 0x010fca00000000ff */
[----:B------:R-:W4:Y:S01]  /*505f0*/  LDC R24, c[0x0][0x278] ;  /* 0x00009e00ff187b82 */ /* 0x000f220000000800 */
[----:B--2---:R-:W-:Y:S01]  /*50600*/  PRMT R4, R29, 0x7772, RZ ;  /* 0x000077721d047816 */ /* 0x004fe200000000ff */
[----:B------:R-:W-:-:S06]  /*50610*/  IMAD R14, R14, 0xc, RZ ;  /* 0x0000000c0e0e7824 */ /* 0x000fcc00078e02ff */
[----:B------:R-:W-:Y:S01]  /*50620*/  BAR.SYNC.DEFER_BLOCKING 0x0 ;  /* 0x0000000000007b1d */ /* 0x000fe20000010000 */
[----:B------:R-:W-:-:S07]  /*50630*/  PRMT R5, R29, 0x7771, RZ ;  /* 0x000077711d057816 */ /* 0x000fce00000000ff */
[----:B------:R-:W2:Y:S01]  /*50640*/  LDC R11, c[0x0][0x278] ;  /* 0x00009e00ff0b7b82 */ /* 0x000ea20000000800 */
[----:B------:R0:W-:Y:S04]  /*50650*/  STL [R1+0x1248], R6 ;  /* 0x0012480601007387 */ /* 0x0001e80000100800 */
[----:B------:R3:W-:Y:S03]  /*50660*/  STL [R1+0x1244], R4 ;  /* 0x0012440401007387 */ /* 0x0007e60000100800 */
[----:B------:R-:W4:Y:S01]  /*50670*/  LDC R22, c[0x0][0x278] ;  /* 0x00009e00ff167b82 */ /* 0x000f220000000800 */
[----:B------:R1:W-:Y:S01]  /*50680*/  STL [R1+0x1240], R5 ;  /* 0x0012400501007387 */ /* 0x0003e20000100800 */
[----:B0-----:R-:W-:-:S02]  /*50690*/  PRMT R6, R29, 0x7770, RZ ;  /* 0x000077701d067816 */ /* 0x001fc400000000ff */
[----:B---3--:R-:W-:-:S03]  /*506a0*/  PRMT R4, R30, 0x7773, RZ ;  /* 0x000077731e047816 */ /* 0x008fc600000000ff */
[----:B------:R0:W-:Y:S01]  /*506b0*/  STL [R1+0x122c], R6 ;  /* 0x00122c0601007387 */ /* 0x0001e20000100800 */
[----:B------:R-:W3:Y:S01]  /*506c0*/  LDC R25, c[0x0][0x278] ;  /* 0x00009e00ff197b82 */ /* 0x000ee20000000800 */
[C---:B-1----:R-:W-:Y:S02]  /*506d0*/  PRMT R5, R30.reuse, 0x7772, RZ ;  /* 0x000077721e057816 */ /* 0x042fe400000000ff */
[----:B------:R1:W-:Y:S04]  /*506e0*/  STL [R1+0x1238], R4 ;  /* 0x0012380401007387 */ /* 0x0003e80000100800 */
[----:B------:R1:W-:Y:S01]  /*506f0*/  STL [R1+0x1234], R5 ;  /* 0x0012340501007387 */ /* 0x0003e20000100800 */
[----:B--2---:R-:W-:Y:S01]  /*50700*/  IMAD R11, R11, 0x9, RZ ;  /* 0x000000090b0b7824 */ /* 0x004fe200078e02ff */
[C---:B0-----:R-:W-:Y:S01]  /*50710*/  PRMT R6, R30.reuse, 0x7771, RZ ;  /* 0x000077711e067816 */ /* 0x041fe200000000ff */
[----:B------:R-:W0:Y:S01]  /*50720*/  LDC R27, c[0x0][0x278] ;  /* 0x00009e00ff1b7b82 */ /* 0x000e220000000800 */
[----:B-1----:R-:W-:-:S03]  /*50730*/  PRMT R4, R30, 0x7770, RZ ;  /* 0x000077701e047816 */ /* 0x002fc600000000ff */
[----:B------:R1:W-:Y:S01]  /*50740*/  STL [R1+0x1230], R6 ;  /* 0x0012300601007387 */ /* 0x0003e20000100800 */
[----:B------:R-:W-:-:S03]  /*50750*/  PRMT R5, R31, 0x7773, RZ ;  /* 0x000077731f057816 */ /* 0x000fc600000000ff */
[----:B------:R2:W-:Y:S01]  /*50760*/  STL [R1+0x121c], R4 ;  /* 0x00121c0401007387 */ /* 0x0005e20000100800 */
[----:B------:R-:W0:Y:S03]  /*50770*/  LDC R26, c[0x0][0x278] ;  /* 0x00009e00ff1a7b82 */ /* 0x000e260000000800 */
[----:B------:R4:W-:Y:S01]  /*50780*/  STL [R1+0x1228], R5 ;  /* 0x0012280501007387 */ /* 0x0009e20000100800 */
[----:B-1----:R-:W-:-:S04]  /*50790*/  PRMT R6, R31, 0x7772, RZ ;  /* 0x000077721f067816 */ /* 0x002fc800000000ff */
[----:B------:R-:W1:Y:S01]  /*507a0*/  LDC R28, c[0x0][0x278] ;  /* 0x00009e00ff1c7b82 */ /* 0x000e620000000800 */
[C---:B--2---:R-:W-:Y:S01]  /*507b0*/  PRMT R4, R31.reuse, 0x7771, RZ ;  /* 0x000077711f047816 */ /* 0x044fe200000000ff */
[----:B------:R2:W-:Y:S01]  /*507c0*/  STL [R1+0x1224], R6 ;  /* 0x0012240601007387 */ /* 0x0005e20000100800 */
[----:B----4-:R-:W-:-:S03]  /*507d0*/  PRMT R5, R31, 0x7770, RZ ;  /* 0x000077701f057816 */ /* 0x010fc600000000ff */
[----:B------:R4:W-:Y:S01]  /*507e0*/  STL [R1+0x1220], R4 ;  /* 0x0012200401007387 */ /* 0x0009e20000100800 */
[----:B------:R-:W-:Y:S01]  /*507f0*/  IMAD R20, R20, 0x12, RZ ;  /* 0x0000001214147824 */ /* 0x000fe200078e02ff */
[----:B------:R-:W1:Y:S02]  /*50800*/  LDC R29, c[0x0][0x278] ;  /* 0x00009e00ff1d7b82 */ /* 0x000e640000000800 */
[----:B------:R3:W-:Y:S01]  /*50810*/  STL [R1+0x1218], R5 ;  /* 0x0012180501007387 */ /* 0x0007e20000100800 */
[C---:B--2---:R-:W-:Y:S02]  /*50820*/  PRMT R6, R36.reuse, 0x7773, RZ ;  /* 0x0000777324067816 */ /* 0x044fe400000000ff */
[----:B----4-:R-:W-:-:S03]  /*50830*/  PRMT R4, R36, 0x7772, RZ ;  /* 0x0000777224047816 */ /* 0x010fc600000000ff */
[----:B------:R2:W-:Y:S01]  /*50840*/  STL [R1+0x1214], R6 ;  /* 0x0012140601007387 */ /* 0x0005e20000100800 */
[----:B------:R-:W-:Y:S01]  /*50850*/  IMAD R21, R21, 0x13, RZ ;  /* 0x0000001315157824 */ /* 0x000fe200078e02ff */
[----:B------:R-:W4:Y:S01]  /*50860*/  LDC R30, c[0x0][0x278] ;  /* 0x00009e00ff1e7b82 */ /* 0x000f220000000800 */
[C---:B---3--:R-:W-:Y:S01]  /*50870*/  PRMT R5, R36.reuse, 0x7771, RZ ;  /* 0x0000777124057816 */ /* 0x048fe200000000ff */
[----:B------:R3:W-:Y:S04]  /*50880*/  STL [R1+0x1210], R4 ;  /* 0x0012100401007387 */ /* 0x0007e80000100800 */
[----:B------:R0:W-:Y:S01]  /*50890*/  STL [R1+0x120c], R5 ;  /* 0x00120c0501007387 */ /* 0x0001e20000100800 */
[----:B--2---:R-:W-:Y:S01]  /*508a0*/  PRMT R6, R36, 0x7770, RZ ;  /* 0x0000777024067816 */ /* 0x004fe200000000ff */
[----:B------:R-:W-:Y:S01]  /*508b0*/  IMAD R23, R23, 0x15, RZ ;  /* 0x0000001517177824 */ /* 0x000fe200078e02ff */
[----:B------:R-:W2:Y:S01]  /*508c0*/  LDC R31, c[0x0][0x278] ;  /* 0x00009e00ff1f7b82 */ /* 0x000ea20000000800 */
[----:B---3--:R-:W-:-:S02]  /*508d0*/  PRMT R4, R37, 0x7773, RZ ;  /* 0x0000777325047816 */ /* 0x008fc400000000ff */
[----:B------:R3:W-:Y:S01]  /*508e0*/  STL [R1+0x11fc], R6 ;  /* 0x0011fc0601007387 */ /* 0x0007e20000100800 */
[----:B0-----:R-:W-:-:S03]  /*508f0*/  PRMT R5, R37, 0x7772, RZ ;  /* 0x0000777225057816 */ /* 0x001fc600000000ff */
[----:B------:R0:W-:Y:S01]  /*50900*/  STL [R1+0x1208], R4 ;  /* 0x0012080401007387 */ /* 0x0001e20000100800 */
[----:B------:R-:W-:Y:S01]  /*50910*/  IMAD R22, R22, 0x14, RZ ;  /* 0x0000001416167824 */ /* 0x000fe200078e02ff */
[----:B------:R-:W2:Y:S02]  /*50920*/  LDC R36, c[0x0][0x278] ;  /* 0x00009e00ff247b82 */ /* 0x000ea40000000800 */
[----:B------:R0:W-:Y:S01]  /*50930*/  STL [R1+0x1204], R5 ;  /* 0x0012040501007387 */ /* 0x0001e20000100800 */
[C---:B---3--:R-:W-:Y:S02]  /*50940*/  PRMT R6, R37.reuse, 0x7771, RZ ;  /* 0x0000777125067816 */ /* 0x048fe400000000ff */
[----:B0-----:R-:W-:-:S03]  /*50950*/  PRMT R4, R37, 0x7770, RZ ;  /* 0x0000777025047816 */ /* 0x001fc600000000ff */
[----:B------:R0:W-:Y:S01]  /*50960*/  STL [R1+0x1200], R6 ;  /* 0x0012000601007387 */ /* 0x0001e20000100800 */
[----:B------:R-:W-:Y:S01]  /*50970*/  IMAD R24, R24, 0x16, RZ ;  /* 0x0000001618187824 */ /* 0x000fe200078e02ff */
[----:B------:R-:W3:Y:S01]  /*50980*/  LDC R37, c[0x0][0x278] ;  /* 0x00009e00ff257b82 */ /* 0x000ee20000000800 */
[C---:B------:R-:W-:Y:S01]  /*50990*/  PRMT R5, R38.reuse, 0x7773, RZ ;  /* 0x0000777326057816 */ /* 0x040fe200000000ff */
[----:B------:R1:W-:Y:S04]  /*509a0*/  STL [R1+0x11ec], R4 ;  /* 0x0011ec0401007387 */ /* 0x0003e80000100800 */
[----:B------:R4:W-:Y:S01]  /*509b0*/  STL [R1+0x11f8], R5 ;  /* 0x0011f80501007387 */ /* 0x0009e20000100800 */
[----:B0-----:R-:W-:Y:S01]  /*509c0*/  PRMT R6, R38, 0x7772, RZ ;  /* 0x0000777226067816 */ /* 0x001fe200000000ff */
[----:B------:R-:W-:Y:S01]  /*509d0*/  IMAD R64, R64, 0x3e, RZ ;  /* 0x0000003e40407824 */ /* 0x000fe200078e02ff */
[----:B------:R-:W0:Y:S01]  /*509e0*/  LDC R164, c[0x0][0x278] ;  /* 0x00009e00ffa47b82 */ /* 0x000e220000000800 */
[----:B-1----:R-:W-:-:S02]  /*509f0*/  PRMT R4, R38, 0x7771, RZ ;  /* 0x0000777126047816 */ /* 0x002fc400000000ff */
[----:B------:R1:W-:Y:S01]  /*50a00*/  STL [R1+0x11f4], R6 ;  /* 0x0011f40601007387 */ /* 0x0003e20000100800 */
[----:B----4-:R-:W-:-:S03]  /*50a10*/  PRMT R5, R38, 0x7770, RZ ;  /* 0x0000777026057816 */ /* 0x010fc600000000ff */
[----:B------:R4:W-:Y:S01]  /*50a20*/  STL [R1+0x11f0], R4 ;  /* 0x0011f00401007387 */ /* 0x0009e20000100800 */
[----:B------:R-:W-:Y:S01]  /*50a30*/  IMAD R25, R25, 0x17, RZ ;  /* 0x0000001719197824 */ /* 0x000fe200078e02ff */
[----:B------:R-:W0:Y:S02]  /*50a40*/  LDC R38, c[0x0][0x278] ;  /* 0x00009e00ff267b82 */ /* 0x000e240000000800 */
[----:B------:R2:W-:Y:S01]  /*50a50*/  STL [R1+0x11dc], R5 ;  /* 0x0011dc0501007387 */ /* 0x0005e20000100800 */
[C---:B-1----:R-:W-:Y:S02]  /*50a60*/  PRMT R6, R39.reuse, 0x7773, RZ ;  /* 0x0000777327067816 */ /* 0x042fe400000000ff */
[----:B----4-:R-:W-:-:S03]  /*50a70*/  PRMT R4, R39, 0x7772, RZ ;  /* 0x0000777227047816 */ /* 0x010fc600000000ff */
[----:B------:R1:W-:Y:S01]  /*50a80*/  STL [R1+0x11e8], R6 ;  /* 0x0011e80601007387 */ /* 0x0003e20000100800 */
[----:B------:R-:W-:Y:S01]  /*50a90*/  IMAD R65, R65, 0x3f, RZ ;  /* 0x0000003f41417824 */ /* 0x000fe200078e02ff */
[----:B------:R-:W4:Y:S01]  /*50aa0*/  LDC R165, c[0x0][0x278] ;  /* 0x00009e00ffa57b82 */ /* 0x000f220000000800 */
[C---:B--2---:R-:W-:Y:S01]  /*50ab0*/  PRMT R5, R39.reuse, 0x7771, RZ ;  /* 0x0000777127057816 */ /* 0x044fe200000000ff */
[----:B------:R2:W-:Y:S04]  /*50ac0*/  STL [R1+0x11e4], R4 ;  /* 0x0011e40401007387 */ /* 0x0005e80000100800 */
[----:B------:R3:W-:Y:S01]  /*50ad0*/  STL [R1+0x11e0], R5 ;  /* 0x0011e00501007387 */ /* 0x0007e20000100800 */
[----:B-1----:R-:W-:Y:S01]  /*50ae0*/  PRMT R6, R39, 0x7770, RZ ;  /* 0x0000777027067816 */ /* 0x002fe200000000ff */
[----:B------:R-:W-:Y:S01]  /*50af0*/  IMAD R27, R27, 0x19, RZ ;  /* 0x000000191b1b7824 */ /* 0x000fe200078e02ff */
[----:B------:R-:W1:Y:S01]  /*50b00*/  LDC R39, c[0x0][0x278] ;  /* 0x00009e00ff277b82 */ /* 0x000e620000000800 */
[----:B--2---:R-:W-:-:S02]  /*50b10*/  PRMT R4, R40, 0x7773, RZ ;  /* 0x0000777328047816 */ /* 0x004fc400000000ff */
[----:B------:R2:W-:Y:S01]  /*50b20*/  STL [R1+0x11d8], R6 ;  /* 0x0011d80601007387 */ /* 0x0005e20000100800 */
[----:B---3--:R-:W-:-:S03]  /*50b30*/  PRMT R5, R40, 0x7772, RZ ;  /* 0x0000777228057816 */ /* 0x008fc600000000ff */
[----:B------:R3:W-:Y:S01]  /*50b40*/  STL [R1+0x11d4], R4 ;  /* 0x0011d40401007387 */ /* 0x0007e20000100800 */
[----:B------:R-:W-:Y:S01]  /*50b50*/  IMAD.SHL.U32 R66, R66, 0x40, RZ ;  /* 0x0000004042427824 */ /* 0x000fe200078e00ff */
[----:B------:R-:W4:Y:S02]  /*50b60*/  LDC R166, c[0x0][0x278] ;  /* 0x00009e00ffa67b82 */ /* 0x000f240000000800 */
[----:B------:R0:W-:Y:S01]  /*50b70*/  STL [R1+0x11d0], R5 ;  /* 0x0011d00501007387 */ /* 0x0001e20000100800 */
[C---:B--2---:R-:W-:Y:S02]  /*50b80*/  PRMT R6, R40.reuse, 0x7771, RZ ;  /* 0x0000777128067816 */ /* 0x044fe400000000ff */
[----:B---3--:R-:W-:-:S03]  /*50b90*/  PRMT R4, R40, 0x7770, RZ ;  /* 0x0000777028047816 */ /* 0x008fc600000000ff */
[----:B------:R2:W-:Y:S01]  /*50ba0*/  STL [R1+0x11cc], R6 ;  /* 0x0011cc0601007387 */ /* 0x0005e20000100800 */
[----:B------:R-:W-:Y:S01]  /*50bb0*/  IMAD R26, R26, 0x18, RZ ;  /* 0x000000181a1a7824 */ /* 0x000fe200078e02ff */
[----:B------:R-:W3:Y:S01]  /*50bc0*/  LDC R40, c[0x0][0x278] ;  /* 0x00009e00ff287b82 */ /* 0x000ee20000000800 */
[C---:B0-----:R-:W-:Y:S01]  /*50bd0*/  PRMT R5, R41.reuse, 0x7773, RZ ;  /* 0x0000777329057816 */ /* 0x041fe200000000ff */
[----:B------:R0:W-:Y:S04]  /*50be0*/  STL [R1+0x11bc], R4 ;  /* 0x0011bc0401007387 */ /* 0x0001e80000100800 */
[----:B------:R0:W-:Y:S01]  /*50bf0*/  STL [R1+0x11c8], R5 ;  /* 0x0011c80501007387 */ /* 0x0001e20000100800 */
[----:B--2---:R-:W-:Y:S01]  /*50c00*/  PRMT R6, R41, 0x7772, RZ ;  /* 0x0000777229067816 */ /* 0x004fe200000000ff */
[----:B------:R-:W-:Y:S01]  /*50c10*/  IMAD R67, R67, 0x41, RZ ;  /* 0x0000004143437824 */ /* 0x000fe200078e02ff */
[----:B------:R-:W2:Y:S01]  /*50c20*/  LDC R167, c[0x0][0x278] ;  /* 0x00009e00ffa77b82 */ /* 0x000ea20000000800 */
[----:B0-----:R-:W-:-:S02]  /*50c30*/  PRMT R4, R41, 0x7771, RZ ;  /* 0x0000777129047816 */ /* 0x001fc400000000ff */
[----:B------:R0:W-:Y:S01]  /*50c40*/  STL [R1+0x11c4], R6 ;  /* 0x0011c40601007387 */ /* 0x0001e20000100800 */
[----:B------:R-:W-:-:S03]  /*50c50*/  PRMT R5, R41, 0x7770, RZ ;  /* 0x0000777029057816 */ /* 0x000fc600000000ff */
[----:B------:R1:W-:Y:S01]  /*50c60*/  STL [R1+0x11c0], R4 ;  /* 0x0011c00401007387 */ /* 0x0003e20000100800 */
[----:B------:R-:W-:Y:S01]  /*50c70*/  IMAD R28, R28, 0x1a, RZ ;  /* 0x0000001a1c1c7824 */ /* 0x000fe200078e02ff */
[----:B------:R-:W4:Y:S02]  /*50c80*/  LDC R41, c[0x0][0x278] ;  /* 0x00009e00ff297b82 */ /* 0x000f240000000800 */
[----:B------:R1:W-:Y:S01]  /*50c90*/  STL [R1+0x11a8], R5 ;  /* 0x0011a80501007387 */ /* 0x0003e20000100800 */
[C---:B0-----:R-:W-:Y:S02]  /*50ca0*/  PRMT R6, R42.reuse, 0x7773, RZ ;  /* 0x000077732a067816 */ /* 0x041fe400000000ff */
[----:B-1----:R-:W-:-:S03]  /*50cb0*/  PRMT R4, R42, 0x7772, RZ ;  /* 0x000077722a047816 */ /* 0x002fc600000000ff */
[----:B------:R0:W-:Y:S01]  /*50cc0*/  STL [R1+0x11b4], R6 ;  /* 0x0011b40601007387 */ /* 0x0001e20000100800 */
[----:B------:R-:W1:Y:S01]  /*50cd0*/  LDC R242, c[0x0][0x278] ;  /* 0x00009e00fff27b82 */ /* 0x000e620000000800 */
[C---:B------:R-:W-:Y:S02]  /*50ce0*/  PRMT R5, R42.reuse, 0x7771, RZ ;  /* 0x000077712a057816 */ /* 0x040fe400000000ff */
[----:B------:R3:W-:Y:S04]  /*50cf0*/  STL [R1+0x11b0], R4 ;  /* 0x0011b00401007387 */ /* 0x0007e80000100800 */
[----:B------:R3:W-:Y:S01]  /*50d00*/  STL [R1+0x11ac], R5 ;  /* 0x0011ac0501007387 */ /* 0x0007e20000100800 */
[----:B------:R-:W-:Y:S01]  /*50d10*/  IMAD R235, R235, 0xb1, RZ ;  /* 0x000000b1ebeb7824 */ /* 0x000fe200078e02ff */
[----:B0-----:R-:W-:Y:S01]  /*50d20*/  PRMT R6, R42, 0x7770, RZ ;  /* 0x000077702a067816 */ /* 0x001fe200000000ff */
[----:B------:R-:W-:Y:S01]  /*50d30*/  IMAD R29, R29, 0x1b, RZ ;  /* 0x0000001b1d1d7824 */ /* 0x000fe200078e02ff */
[----:B------:R-:W0:Y:S01]  /*50d40*/  LDC R42, c[0x0][0x278] ;  /* 0x00009e00ff2a7b82 */ /* 0x000e220000000800 */
[----:B---3--:R-:W-:-:S02]  /*50d50*/  PRMT R4, R43, 0x7773, RZ ;  /* 0x000077732b047816 */ /* 0x008fc400000000ff */
[----:B------:R3:W-:Y:S01]  /*50d60*/  STL [R1+0x1190], R6 ;  /* 0x0011900601007387 */ /* 0x0007e20000100800 */
[----:B------:R-:W-:-:S03]  /*50d70*/  PRMT R5, R43, 0x7772, RZ ;  /* 0x000077722b057816 */ /* 0x000fc600000000ff */
[----:B------:R2:W-:Y:S01]  /*50d80*/  STL [R1+0x119c], R4 ;  /* 0x00119c0401007387 */ /* 0x0005e20000100800 */
[----:B------:R-:W1:Y:S03]  /*50d90*/  LDC R244, c[0x0][0x278] ;  /* 0x00009e00fff47b82 */ /* 0x000e660000000800 */
[----:B------:R4:W-:Y:S01]  /*50da0*/  STL [R1+0x1198], R5 ;  /* 0x0011980501007387 */ /* 0x0009e20000100800 */
[----:B---3--:R-:W-:Y:S01]  /*50db0*/  PRMT R6, R43, 0x7771, RZ ;  /* 0x000077712b067816 */ /* 0x008fe200000000ff */
[----:B------:R-:W-:Y:S02]  /*50dc0*/  IMAD R238, R238, 0xb4, RZ ;  /* 0x000000b4eeee7824 */ /* 0x000fe400078e02ff */
[----:B------:R-:W-:Y:S01]  /*50dd0*/  IMAD R243, R243, 0xb9, RZ ;  /* 0x000000b9f3f37824 */ /* 0x000fe200078e02ff */
[----:B--2---:R-:W-:Y:S01]  /*50de0*/  PRMT R4, R43, 0x7770, RZ ;  /* 0x000077702b047816 */ /* 0x004fe200000000ff */
[----:B------:R2:W-:Y:S01]  /*50df0*/  STL [R1+0x1194], R6 ;  /* 0x0011940601007387 */ /* 0x0005e20000100800 */
[----:B------:R-:W3:Y:S01]  /*50e00*/  LDC R43, c[0x0][0x278] ;  /* 0x00009e00ff2b7b82 */ /* 0x000ee20000000800 */
[----:B----4-:R-:W-:-:S02]  /*50e10*/  PRMT R5, R44, 0x7773, RZ ;  /* 0x000077732c057816 */ /* 0x010fc400000000ff */
[----:B------:R4:W-:Y:S04]  /*50e20*/  STL [R1+0x118c], R4 ;  /* 0x00118c0401007387 */ /* 0x0009e80000100800 */
[----:B------:R4:W-:Y:S01]  /*50e30*/  STL [R1+0x1188], R5 ;  /* 0x0011880501007387 */ /* 0x0009e20000100800 */
[----:B------:R-:W-:Y:S01]  /*50e40*/  IMAD R245, R245, 0xbb, RZ ;  /* 0x000000bbf5f57824 */ /* 0x000fe200078e02ff */
[C---:B--2---:R-:W-:Y:S01]  /*50e50*/  PRMT R6, R44.reuse, 0x7772, RZ ;  /* 0x000077722c067816 */ /* 0x044fe200000000ff */
[----:B------:R-:W2:Y:S01]  /*50e60*/  LDC R248, c[0x0][0x278] ;  /* 0x00009e00fff87b82 */ /* 0x000ea20000000800 */
[----:B----4-:R-:W-:-:S03]  /*50e70*/  PRMT R4, R44, 0x7771, RZ ;  /* 0x000077712c047816 */ /* 0x010fc600000000ff */
[----:B------:R4:W-:Y:S01]  /*50e80*/  STL [R1+0x1184], R6 ;  /* 0x0011840601007387 */ /* 0x0009e20000100800 */
[----:B------:R-:W-:-:S03]  /*50e90*/  PRMT R5, R44, 0x7770, RZ ;  /* 0x000077702c057816 */ /* 0x000fc600000000ff */
[----:B------:R0:W-:Y:S01]  /*50ea0*/  STL [R1+0x1180], R4 ;  /* 0x0011800401007387 */ /* 0x0001e20000100800 */
[----:B------:R-:W-:Y:S01]  /*50eb0*/  IMAD R30, R30, 0x1c, RZ ;  /* 0x0000001c1e1e7824 */ /* 0x000fe200078e02ff */
[----:B------:R-:W1:Y:S02]  /*50ec0*/  LDC R44, c[0x0][0x278] ;  /* 0x00009e00ff2c7b82 */ /* 0x000e640000000800 */
[----:B------:R0:W-:Y:S01]  /*50ed0*/  STL [R1+0x116c], R5 ;  /* 0x00116c0501007387 */ /* 0x0001e20000100800 */
[C---:B----4-:R-:W-:Y:S02]  /*50ee0*/  PRMT R6, R45.reuse, 0x7773, RZ ;  /* 0x000077732d067816 */ /* 0x050fe400000000ff */
[----:B0-----:R-:W-:-:S03]  /*50ef0*/  PRMT R4, R45, 0x7772, RZ ;  /* 0x000077722d047816 */ /* 0x001fc600000000ff */
[----:B------:R0:W-:Y:S01]  /*50f00*/  STL [R1+0x1178], R6 ;  /* 0x0011780601007387 */ /* 0x0001e20000100800 */
[----:B------:R-:W4:Y:S01]  /*50f10*/  LDC R249, c[0x0][0x278] ;  /* 0x00009e00fff97b82 */ /* 0x000f220000000800 */
[C---:B------:R-:W-:Y:S02]  /*50f20*/  PRMT R5, R45.reuse, 0x7771, RZ ;  /* 0x000077712d057816 */ /* 0x040fe400000000ff */
[----:B------:R3:W-:Y:S04]  /*50f30*/  STL [R1+0x1174], R4 ;  /* 0x0011740401007387 */ /* 0x0007e80000100800 */
[----:B------:R3:W-:Y:S01]  /*50f40*/  STL [R1+0x1170], R5 ;  /* 0x0011700501007387 */ /* 0x0007e20000100800 */
[----:B------:R-:W4:Y:S01]  /*50f50*/  LDC R250, c[0x0][0x278] ;  /* 0x00009e00fffa7b82 */ /* 0x000f220000000800 */
[----:B0-----:R-:W-:-:S02]  /*50f60*/  PRMT R6, R45, 0x7770, RZ ;  /* 0x000077702d067816 */ /* 0x001fc400000000ff */
[----:B---3--:R-:W-:-:S03]  /*50f70*/  PRMT R4, R46, 0x7773, RZ ;  /* 0x000077732e047816 */ /* 0x008fc600000000ff */
[----:B------:R0:W-:Y:S01]  /*50f80*/  STL [R1+0x115c], R6 ;  /* 0x00115c0601007387 */ /* 0x0001e20000100800 */
[----:B------:R-:W-:Y:S01]  /*50f90*/  IMAD R31, R31, 0x1d, RZ ;  /* 0x0000001d1f1f7824 */ /* 0x000fe200078e02ff */
[----:B------:R-:W3:Y:S01]  /*50fa0*/  LDC R45, c[0x0][0x278] ;  /* 0x00009e00ff2d7b82 */ /* 0x000ee20000000800 */
[C---:B------:R-:W-:Y:S01]  /*50fb0*/  PRMT R5, R46.reuse, 0x7772, RZ ;  /* 0x000077722e057816 */ /* 0x040fe200000000ff */
[----:B------:R2:W-:Y:S04]  /*50fc0*/  STL [R1+0x1168], R4 ;  /* 0x0011680401007387 */ /* 0x0005e80000100800 */
[----:B------:R2:W-:Y:S01]  /*50fd0*/  STL [R1+0x1164], R5 ;  /* 0x0011640501007387 */ /* 0x0005e20000100800 */
[C---:B0-----:R-:W-:Y:S01]  /*50fe0*/  PRMT R6, R46.reuse, 0x7771, RZ ;  /* 0x000077712e067816 */ /* 0x041fe200000000ff */
[----:B------:R-:W-:Y:S01]  /*50ff0*/  IMAD R247, R247, 0xbd, RZ ;  /* 0x000000bdf7f77824 */ /* 0x000fe200078e02ff */
[----:B------:R-:W0:Y:S01]  /*51000*/  LDC R251, c[0x0][0x278] ;  /* 0x00009e00fffb7b82 */ /* 0x000e220000000800 */
[----:B--2---:R-:W-:-:S02]  /*51010*/  PRMT R4, R46, 0x7770, RZ ;  /* 0x000077702e047816 */ /* 0x004fc400000000ff */
[----:B------:R2:W-:Y:S01]  /*51020*/  STL [R1+0x1160], R6 ;  /* 0x0011600601007387 */ /* 0x0005e20000100800 */
[----:B------:R-:W-:-:S03]  /*51030*/  PRMT R5, R47, 0x7773, RZ ;  /* 0x000077732f057816 */ /* 0x000fc600000000ff */
[----:B------:R1:W-:Y:S01]  /*51040*/  STL [R1+0x114c], R4 ;  /* 0x00114c0401007387 */ /* 0x0003e20000100800 */
[----:B------:R-:W4:Y:S03]  /*51050*/  LDC R46, c[0x0][0x278] ;  /* 0x00009e00ff2e7b82 */ /* 0x000f260000000800 */
[----:B------:R1:W-:Y:S01]  /*51060*/  STL [R1+0x1158], R5 ;  /* 0x0011580501007387 */ /* 0x0003e20000100800 */
[C---:B--2---:R-:W-:Y:S02]  /*51070*/  PRMT R6, R47.reuse, 0x7772, RZ ;  /* 0x000077722f067816 */ /* 0x044fe400000000ff */
[----:B-1----:R-:W-:-:S03]  /*51080*/  PRMT R4, R47, 0x7771, RZ ;  /* 0x000077712f047816 */ /* 0x002fc600000000ff */
[----:B------:R1:W-:Y:S01]  /*51090*/  STL [R1+0x1154], R6 ;  /* 0x0011540601007387 */ /* 0x0003e20000100800 */
[----:B------:R-:W-:-:S03]  /*510a0*/  PRMT R5, R47, 0x7770, RZ ;  /* 0x000077702f057816 */ /* 0x000fc600000000ff */
[----:B------:R2:W-:Y:S01]  /*510b0*/  STL [R1+0x1150], R4 ;  /* 0x0011500401007387 */ /* 0x0005e20000100800 */
[----:B------:R-:W-:Y:S01]  /*510c0*/  IMAD R36, R36, 0x22, RZ ;  /* 0x0000002224247824 */ /* 0x000fe200078e02ff */
[----:B------:R-:W0:Y:S02]  /*510d0*/  LDC R47, c[0x0][0x278] ;  /* 0x00009e00ff2f7b82 */ /* 0x000e240000000800 */
[----:B------:R3:W-:Y:S01]  /*510e0*/  STL [R1+0x1148], R5 ;  /* 0x0011480501007387 */ /* 0x0007e20000100800 */
[C---:B-1----:R-:W-:Y:S02]  /*510f0*/  PRMT R6, R52.reuse, 0x7773, RZ ;  /* 0x0000777334067816 */ /* 0x042fe400000000ff */
[----:B--2---:R-:W-:-:S03]  /*51100*/  PRMT R4, R52, 0x7772, RZ ;  /* 0x0000777234047816 */ /* 0x004fc600000000ff */
[----:B------:R1:W-:Y:S01]  /*51110*/  STL [R1+0x1144], R6 ;  /* 0x0011440601007387 */ /* 0x0003e20000100800 */
[----:B---3--:R-:W-:-:S03]  /*51120*/  PRMT R5, R52, 0x7771, RZ ;  /* 0x0000777134057816 */ /* 0x008fc600000000ff */
[----:B------:R2:W-:Y:S04]  /*51130*/  STL [R1+0x1140], R4 ;  /* 0x0011400401007387 */ /* 0x0005e80000100800 */
[----:B------:R3:W-:Y:S01]  /*51140*/  STL [R1+0x113c], R5 ;  /* 0x00113c0501007387 */ /* 0x0007e20000100800 */
[----:B-1----:R-:W-:Y:S01]  /*51150*/  PRMT R6, R52, 0x7770, RZ ;  /* 0x0000777034067816 */ /* 0x002fe200000000ff */
[----:B------:R-:W-:Y:S01]  /*51160*/  IMAD R37, R37, 0x23, RZ ;  /* 0x0000002325257824 */ /* 0x000fe200078e02ff */
[----:B------:R-:W1:Y:S01]  /*51170*/  LDC R52, c[0x0][0x278] ;  /* 0x00009e00ff347b82 */ /* 0x000e620000000800 */
[C---:B--2---:R-:W-:Y:S02]  /*51180*/  PRMT R4, R53.reuse, 0x7773, RZ ;  /* 0x0000777335047816 */ /* 0x044fe400000000ff */
[----:B------:R2:W-:Y:S01]  /*51190*/  STL [R1+0x112c], R6 ;  /* 0x00112c0601007387 */ /* 0x0005e20000100800 */
[----:B---3--:R-:W-:-:S03]  /*511a0*/  PRMT R5, R53, 0x7772, RZ ;  /* 0x0000777235057816 */ /* 0x008fc600000000ff */
[----:B------:R3:W-:Y:S04]  /*511b0*/  STL [R1+0x1138], R4 ;  /* 0x0011380401007387 */ /* 0x0007e80000100800 */
[----:B------:R4:W-:Y:S01]  /*511c0*/  STL [R1+0x1134], R5 ;  /* 0x0011340501007387 */ /* 0x0009e20000100800 */
[C---:B--2---:R-:W-:Y:S02]  /*511d0*/  PRMT R6, R53.reuse, 0x7771, RZ ;  /* 0x0000777135067816 */ /* 0x044fe400000000ff */
[----:B---3--:R-:W-:-:S03]  /*511e0*/  PRMT R4, R53, 0x7770, RZ ;  /* 0x0000777035047816 */ /* 0x008fc600000000ff */
[----:B------:R2:W-:Y:S01]  /*511f0*/  STL [R1+0x1130], R6 ;  /* 0x0011300601007387 */ /* 0x0005e20000100800 */
[----:B------:R-:W-:Y:S01]  /*51200*/  IMAD R38, R38, 0x24, RZ ;  /* 0x0000002426267824 */ /* 0x000fe200078e02ff */
[----:B------:R-:W3:Y:S01]  /*51210*/  LDC R53, c[0x0][0x278] ;  /* 0x00009e00ff357b82 */ /* 0x000ee20000000800 */
[C---:B----4-:R-:W-:Y:S01]  /*51220*/  PRMT R5, R54.reuse, 0x7773, RZ ;  /* 0x0000777336057816 */ /* 0x050fe200000000ff */
[----:B------:R4:W-:Y:S04]  /*51230*/  STL [R1+0x111c], R4 ;  /* 0x00111c0401007387 */ /* 0x0009e80000100800 */
[----:B------:R0:W-:Y:S01]  /*51240*/  STL [R1+0x1128], R5 ;  /* 0x0011280501007387 */ /* 0x0001e20000100800 */
[C---:B--2---:R-:W-:Y:S02]  /*51250*/  PRMT R6, R54.reuse, 0x7772, RZ ;  /* 0x0000777236067816 */ /* 0x044fe400000000ff */
[----:B----4-:R-:W-:-:S03]  /*51260*/  PRMT R4, R54, 0x7771, RZ ;  /* 0x0000777136047816 */ /* 0x010fc600000000ff */
[----:B------:R2:W-:Y:S01]  /*51270*/  STL [R1+0x1124], R6 ;  /* 0x0011240601007387 */ /* 0x0005e20000100800 */
[----:B0-----:R-:W-:-:S03]  /*51280*/  PRMT R5, R54, 0x7770, RZ ;  /* 0x0000777036057816 */ /* 0x001fc600000000ff */
[----:B------:R0:W-:Y:S01]  /*51290*/  STL [R1+0x1120], R4 ;  /* 0x0011200401007387 */ /* 0x0001e20000100800 */
[----:B------:R-:W-:Y:S01]  /*512a0*/  IMAD R39, R39, 0x25, RZ ;  /* 0x0000002527277824 */ /* 0x000fe200078e02ff */
[----:B------:R-:W4:Y:S02]  /*512b0*/  LDC R54, c[0x0][0x278] ;  /* 0x00009e00ff367b82 */ /* 0x000f240000000800 */
[----:B------:R1:W-:Y:S01]  /*512c0*/  STL [R1+0x110c], R5 ;  /* 0x00110c0501007387 */ /* 0x0003e20000100800 */
[C---:B--2---:R-:W-:Y:S02]  /*512d0*/  PRMT R6, R55.reuse, 0x7773, RZ ;  /* 0x0000777337067816 */ /* 0x044fe400000000ff */
[----:B0-----:R-:W-:-:S03]  /*512e0*/  PRMT R4, R55, 0x7772, RZ ;  /* 0x0000777237047816 */ /* 0x001fc600000000ff */
[----:B------:R0:W-:Y:S01]  /*512f0*/  STL [R1+0x1118], R6 ;  /* 0x0011180601007387 */ /* 0x0001e20000100800 */
[----:B-1----:R-:W-:-:S03]  /*51300*/  PRMT R5, R55, 0x7771, RZ ;  /* 0x0000777137057816 */ /* 0x002fc600000000ff */
[----:B------:R1:W-:Y:S04]  /*51310*/  STL [R1+0x1114], R4 ;  /* 0x0011140401007387 */ /* 0x0003e80000100800 */
[----:B------:R2:W-:Y:S01]  /*51320*/  STL [R1+0x1110], R5 ;  /* 0x0011100501007387 */ /* 0x0005e20000100800 */
[----:B0-----:R-:W-:Y:S01]  /*51330*/  PRMT R6, R55, 0x7770, RZ ;  /* 0x0000777037067816 */ /* 0x001fe200000000ff */
[----:B------:R-:W-:Y:S01]  /*51340*/  IMAD R40, R40, 0x26, RZ ;  /* 0x0000002628287824 */ /* 0x000fe200078e02ff */
[----:B------:R-:W0:Y:S01]  /*51350*/  LDC R55, c[0x0][0x278] ;  /* 0x00009e00ff377b82 */ /* 0x000e220000000800 */
[C---:B-1----:R-:W-:Y:S02]  /*51360*/  PRMT R4, R56.reuse, 0x7773, RZ ;  /* 0x0000777338047816 */ /* 0x042fe400000000ff */
[----:B------:R1:W-:Y:S01]  /*51370*/  STL [R1+0x1108], R6 ;  /* 0x0011080601007387 */ /* 0x0003e20000100800 */
[----:B--2---:R-:W-:-:S03]  /*51380*/  PRMT R5, R56, 0x7772, RZ ;  /* 0x0000777238057816 */ /* 0x004fc600000000ff */
[----:B------:R2:W-:Y:S04]  /*51390*/  STL [R1+0x1104], R4 ;  /* 0x0011040401007387 */ /* 0x0005e80000100800 */
[----:B------:R3:W-:Y:S01]  /*513a0*/  STL [R1+0x1100], R5 ;  /* 0x0011000501007387 */ /* 0x0007e20000100800 */
[C---:B-1----:R-:W-:Y:S02]  /*513b0*/  PRMT R6, R56.reuse, 0x7771, RZ ;  /* 0x0000777138067816 */ /* 0x042fe400000000ff */
[----:B--2---:R-:W-:-:S03]  /*513c0*/  PRMT R4, R56, 0x7770, RZ ;  /* 0x0000777038047816 */ /* 0x004fc600000000ff */
[----:B------:R1:W-:Y:S01]  /*513d0*/  STL [R1+0x10fc], R6 ;  /* 0x0010fc0601007387 */ /* 0x0003e20000100800 */
[----:B------:R-:W-:Y:S01]  /*513e0*/  IMAD R41, R41, 0x27, RZ ;  /* 0x0000002729297824 */ /* 0x000fe200078e02ff */
[----:B------:R-:W2:Y:S01]  /*513f0*/  LDC R56, c[0x0][0x278] ;  /* 0x00009e00ff387b82 */ /* 0x000ea20000000800 */
[C---:B---3--:R-:W-:Y:S01]  /*51400*/  PRMT R5, R57.reuse, 0x7773, RZ ;  /* 0x0000777339057816 */ /* 0x048fe200000000ff */
[----:B------:R3:W-:Y:S04]  /*51410*/  STL [R1+0x10ec], R4 ;  /* 0x0010ec0401007387 */ /* 0x0007e80000100800 */
[----:B------:R4:W-:Y:S01]  /*51420*/  STL [R1+0x10f8], R5 ;  /* 0x0010f80501007387 */ /* 0x0009e20000100800 */
[C---:B-1----:R-:W-:Y:S02]  /*51430*/  PRMT R6, R57.reuse, 0x7772, RZ ;  /* 0x0000777239067816 */ /* 0x042fe400000000ff */
[----:B---3--:R-:W-:-:S03]  /*51440*/  PRMT R4, R57, 0x7771, RZ ;  /* 0x0000777139047816 */ /* 0x008fc600000000ff */
[----:B------:R1:W-:Y:S01]  /*51450*/  STL [R1+0x10f4], R6 ;  /* 0x0010f40601007387 */ /* 0x0003e20000100800 */
[----:B----4-:R-:W-:-:S03]  /*51460*/  PRMT R5, R57, 0x7770, RZ ;  /* 0x0000777039057816 */ /* 0x010fc600000000ff */
[----:B------:R3:W-:Y:S01]  /*51470*/  STL [R1+0x10f0], R4 ;  /* 0x0010f00401007387 */ /* 0x0007e20000100800 */
[----:B------:R-:W-:Y:S01]  /*51480*/  IMAD R42, R42, 0x28, RZ ;  /* 0x000000282a2a7824 */ /* 0x000fe200078e02ff */
[----:B------:R-:W4:Y:S02]  /*51490*/  LDC R57, c[0x0][0x278] ;  /* 0x00009e00ff397b82 */ /* 0x000f240000000800 */
[----:B------:R0:W-:Y:S01]  /*514a0*/  STL [R1+0x10dc], R5 ;  /* 0x0010dc0501007387 */ /* 0x0001e20000100800 */
[C---:B-1----:R-:W-:Y:S02]  /*514b0*/  PRMT R6, R58.reuse, 0x7773, RZ ;  /* 0x000077733a067816 */ /* 0x042fe400000000ff */
[----:B---3--:R-:W-:-:S03]  /*514c0*/  PRMT R4, R58, 0x7772, RZ ;  /* 0x000077723a047816 */ /* 0x008fc600000000ff */
[----:B------:R1:W-:Y:S01]  /*514d0*/  STL [R1+0x10e8], R6 ;  /* 0x0010e80601007387 */ /* 0x0003e20000100800 */
[----:B0-----:R-:W-:-:S03]  /*514e0*/  PRMT R5, R58, 0x7771, RZ ;  /* 0x000077713a057816 */ /* 0x001fc600000000ff */
[----:B------:R0:W-:Y:S04]  /*514f0*/  STL [R1+0x10e4], R4 ;  /* 0x0010e40401007387 */ /* 0x0001e80000100800 */
[----:B------:R3:W-:Y:S01]  /*51500*/  STL [R1+0x10e0], R5 ;  /* 0x0010e00501007387 */ /* 0x0007e20000100800 */
[----:B-1----:R-:W-:Y:S01]  /*51510*/  PRMT R6, R58, 0x7770, RZ ;  /* 0x000077703a067816 */ /* 0x002fe200000000ff */
[----:B------:R-:W-:Y:S01]  /*51520*/  IMAD R43, R43, 0x29, RZ ;  /* 0x000000292b2b7824 */ /* 0x000fe200078e02ff */
[----:B------:R-:W1:Y:S01]  /*51530*/  LDC R58, c[0x0][0x278] ;  /* 0x00009e00ff3a7b82 */ /* 0x000e620000000800 */
[C---:B0-----:R-:W-:Y:S02]  /*51540*/  PRMT R4, R59.reuse, 0x7773, RZ ;  /* 0x000077733b047816 */ /* 0x041fe400000000ff */
[----:B------:R0:W-:Y:S01]  /*51550*/  STL [R1+0x10cc], R6 ;  /* 0x0010cc0601007387 */ /* 0x0001e20000100800 */
[----:B---3--:R-:W-:-:S03]  /*51560*/  PRMT R5, R59, 0x7772, RZ ;  /* 0x000077723b057816 */ /* 0x008fc600000000ff */
[----:B------:R3:W-:Y:S04]  /*51570*/  STL [R1+0x10d8], R4 ;  /* 0x0010d80401007387 */ /* 0x0007e80000100800 */
[----:B------:R2:W-:Y:S01]  /*51580*/  STL [R1+0x10d4], R5 ;  /* 0x0010d40501007387 */ /* 0x0005e20000100800 */
[C---:B0-----:R-:W-:Y:S02]  /*51590*/  PRMT R6, R59.reuse, 0x7771, RZ ;  /* 0x000077713b067816 */ /* 0x041fe400000000ff */
[----:B---3--:R-:W-:-:S03]  /*515a0*/  PRMT R4, R59, 0x7770, RZ ;  /* 0x000077703b047816 */ /* 0x008fc600000000ff */
[----:B------:R0:W-:Y:S01]  /*515b0*/  STL [R1+0x10d0], R6 ;  /* 0x0010d00601007387 */ /* 0x0001e20000100800 */
[----:B------:R-:W-:Y:S01]  /*515c0*/  IMAD R44, R44, 0x2a, RZ ;  /* 0x0000002a2c2c7824 */ /* 0x000fe200078e02ff */
[----:B------:R-:W3:Y:S01]  /*515d0*/  LDC R59, c[0x0][0x278] ;  /* 0x00009e00ff3b7b82 */ /* 0x000ee20000000800 */
[C---:B--2---:R-:W-:Y:S01]  /*515e0*/  PRMT R5, R60.reuse, 0x7773, RZ ;  /* 0x000077733c057816 */ /* 0x044fe200000000ff */
[----:B------:R2:W-:Y:S04]  /*515f0*/  STL [R1+0x10c4], R4 ;  /* 0x0010c40401007387 */ /* 0x0005e80000100800 */
[----:B------:R4:W-:Y:S01]  /*51600*/  STL [R1+0x10c0], R5 ;  /* 0x0010c00501007387 */ /* 0x0009e20000100800 */
[C---:B0-----:R-:W-:Y:S02]  /*51610*/  PRMT R6, R60.reuse, 0x7772, RZ ;  /* 0x000077723c067816 */ /* 0x041fe400000000ff */
[----:B--2---:R-:W-:-:S03]  /*51620*/  PRMT R4, R60, 0x7771, RZ ;  /* 0x000077713c047816 */ /* 0x004fc600000000ff */
[----:B------:R0:W-:Y:S01]  /*51630*/  STL [R1+0x10bc], R6 ;  /* 0x0010bc0601007387 */ /* 0x0001e20000100800 */
[----:B----4-:R-:W-:-:S03]  /*51640*/  PRMT R5, R60, 0x7770, RZ ;  /* 0x000077703c057816 */ /* 0x010fc600000000ff */
[----:B------:R2:W-:Y:S01]  /*51650*/  STL [R1+0x10b8], R4 ;  /* 0x0010b80401007387 */ /* 0x0005e20000100800 */
[----:B------:R-:W-:Y:S01]  /*51660*/  IMAD R45, R45, 0x2b, RZ ;  /* 0x0000002b2d2d7824 */ /* 0x000fe200078e02ff */
[----:B------:R-:W4:Y:S02]  /*51670*/  LDC R60, c[0x0][0x278] ;  /* 0x00009e00ff3c7b82 */ /* 0x000f240000000800 */
[----:B------:R1:W-:Y:S01]  /*51680*/  STL [R1+0x10a0], R5 ;  /* 0x0010a00501007387 */ /* 0x0003e20000100800 */
[C---:B0-----:R-:W-:Y:S02]  /*51690*/  PRMT R6, R61.reuse, 0x7773, RZ ;  /* 0x000077733d067816 */ /* 0x041fe400000000ff */
[----:B--2---:R-:W-:-:S03]  /*516a0*/  PRMT R4, R61, 0x7772, RZ ;  /* 0x000077723d047816 */ /* 0x004fc600000000ff */
        /* <DEDUP_REMOVED lines=262> */
[----:B------:R-:W-:Y:S01]  /*52710*/  STL [R1+0xef4], R6 ;  /* 0x000ef40601007387 */ /* 0x000fe20000100800 */
[----:B----4-:R-:W-:-:S03]  /*52720*/  PRMT R5, R163, 0x7770, RZ ;  /* 0x00007770a3057816 */ /* 0x010fc600000000ff */
[----:B------:R1:W-:Y:S01]  /*52730*/  STL [R1+0xef0], R4 ;  /* 0x000ef00401007387 */ /* 0x0003e20000100800 */
[----:B------:R-:W-:Y:S01]  /*52740*/  IMAD R80, R80, 0x4e, RZ ;  /* 0x0000004e50507824 */ /* 0x000fe200078e02ff */
[----:B------:R-:W3:Y:S02]  /*52750*/  LDC R163, c[0x0][0x278] ;  /* 0x00009e00ffa37b82 */ /* 0x000ee40000000800 */
[----:B------:R4:W-:Y:S04]  /*52760*/  STL [R1+0xee8], R5 ;  /* 0x000ee80501007387 */ /* 0x0009e80000100800 */
[----:B------:R-:W2:Y:S02]  /*52770*/  LDL.64 R140, [R1+0xd00] ;  /* 0x000d0000018c7983 */ /* 0x000ea40000100a00 */
[----:B-1----:R-:W1:Y:S08]  /*52780*/  LDC R4, c[0x0][0x278] ;  /* 0x00009e00ff047b82 */ /* 0x002e700000000800 */
[----:B----4-:R-:W4:Y:S08]  /*52790*/  LDC R5, c[0x0][0x278] ;  /* 0x00009e00ff057b82 */ /* 0x010f300000000800 */
[----:B------:R-:W0:Y:S01]  /*527a0*/  LDC R6, c[0x0][0x278] ;  /* 0x00009e00ff067b82 */ /* 0x000e220000000800 */
[----:B-1----:R-:W-:-:S05]  /*527b0*/  IMAD.SHL.U32 R4, R4, 0x2, RZ ;  /* 0x0000000204047824 */ /* 0x002fca00078e00ff */
[----:B------:R-:W-:Y:S01]  /*527c0*/  IADD3 R100, P4, R4, R2, RZ ;  /* 0x0000000204647210 */ /* 0x000fe20007f9e0ff */
[----:B----4-:R-:W-:-:S03]  /*527d0*/  IMAD R5, R5, 0x3, RZ ;  /* 0x0000000305057824 */ /* 0x010fc600078e02ff */
[----:B------:R-:W-:Y:S01]  /*527e0*/  LEA.HI.X.SX32 R101, R4, R3, 0x1, P4 ;  /* 0x0000000304657211 */ /* 0x000fe200020f0eff */
[----:B0-----:R-:W-:Y:S01]  /*527f0*/  IMAD.SHL.U32 R6, R6, 0x4, RZ ;  /* 0x0000000406067824 */ /* 0x001fe200078e00ff */
[----:B------:R-:W-:-:S04]  /*52800*/  IADD3 R138, P5, R5, R2, RZ ;  /* 0x00000002058a7210 */ /* 0x000fc80007fbe0ff */
[----:B------:R-:W-:Y:S01]  /*52810*/  LEA.HI.X.SX32 R139, R5, R3, 0x1, P5 ;  /* 0x00000003058b7211 */ /* 0x000fe200028f0eff */
[----:B------:R-:W-:Y:S02]  /*52820*/  IMAD R81, R81, 0x4f, RZ ;  /* 0x0000004f51517824 */ /* 0x000fe400078e02ff */
[----:B------:R-:W-:Y:S02]  /*52830*/  IMAD R82, R82, 0x50, RZ ;  /* 0x0000005052527824 */ /* 0x000fe400078e02ff */
[----:B------:R-:W-:Y:S02]  /*52840*/  IMAD R83, R83, 0x51, RZ ;  /* 0x0000005153537824 */ /* 0x000fe400078e02ff */
[----:B------:R-:W-:Y:S02]  /*52850*/  IMAD R84, R84, 0x52, RZ ;  /* 0x0000005254547824 */ /* 0x000fe400078e02ff */
[----:B------:R-:W-:Y:S02]  /*52860*/  IMAD R85, R85, 0x53, RZ ;  /* 0x0000005355557824 */ /* 0x000fe400078e02ff */
[----:B------:R-:W-:-:S02]  /*52870*/  IMAD R86, R86, 0x54, RZ ;  /* 0x0000005456567824 */ /* 0x000fc400078e02ff */
[----:B------:R-:W-:Y:S01]  /*52880*/  IMAD R87, R87, 0x55, RZ ;  /* 0x0000005557577824 */ /* 0x000fe200078e02ff */
[----:B--2---:R-:W-:Y:S02]  /*52890*/  LEA.HI.X.SX32 R141, R102, R3, 0x1, P6 ;  /* 0x00000003668d7211 */ /* 0x004fe400030f0eff */
[----:B------:R-:W-:-:S03]  /*528a0*/  IADD3 R142, P6, R6, R2, RZ ;  /* 0x00000002068e7210 */ /* 0x000fc60007fde0ff */
[----:B------:R0:W-:Y:S01]  /*528b0*/  STL [R1+0xd04], R141 ;  /* 0x000d048d01007387 */ /* 0x0001e20000100800 */
[-C--:B------:R-:W-:Y:S02]  /*528c0*/  LEA.HI.X.SX32 R143, R6, R3.reuse, 0x1, P6 ;  /* 0x00000003068f7211 */ /* 0x080fe400030f0eff */
[-C--:B------:R-:W-:Y:S01]  /*528d0*/  IADD3 R140, P6, R9, R2.reuse, RZ ;  /* 0x00000002098c7210 */ /* 0x080fe20007fde0ff */
[----:B------:R1:W-:Y:S01]  /*528e0*/  STL.64 [R1+0xcf8], R100 ;  /* 0x000cf86401007387 */ /* 0x0003e20000100a00 */
[-C--:B------:R-:W-:Y:S02]  /*528f0*/  IADD3 R102, P4, R7, R2.reuse, RZ ;  /* 0x0000000207667210 */ /* 0x080fe40007f9e0ff */
[----:B0-----:R-:W-:Y:S02]  /*52900*/  LEA.HI.X.SX32 R141, R9, R3, 0x1, P6 ;  /* 0x00000003098d7211 */ /* 0x001fe400030f0eff */
[-C--:B-1----:R-:W-:Y:S02]  /*52910*/  IADD3 R100, P5, R8, R2.reuse, RZ ;  /* 0x0000000208647210 */ /* 0x082fe40007fbe0ff */
[----:B------:R-:W-:-:S02]  /*52920*/  IADD3 R4, P6, R12, R2, RZ ;  /* 0x000000020c047210 */ /* 0x000fc40007fde0ff */
[-C--:B------:R-:W-:Y:S02]  /*52930*/  LEA.HI.X.SX32 R101, R8, R3.reuse, 0x1, P5 ;  /* 0x0000000308657211 */ /* 0x080fe400028f0eff */
[-C--:B------:R-:W-:Y:S02]  /*52940*/  LEA.HI.X.SX32 R103, R7, R3.reuse, 0x1, P4 ;  /* 0x0000000307677211 */ /* 0x080fe400020f0eff */
[-C--:B------:R-:W-:Y:S01]  /*52950*/  IADD3 R136, P4, R10, R2.reuse, RZ ;  /* 0x000000020a887210 */ /* 0x080fe20007f9e0ff */
[----:B------:R0:W-:Y:S01]  /*52960*/  STL.64 [R1+0xcd8], R100 ;  /* 0x000cd86401007387 */ /* 0x0001e20000100a00 */
[-C--:B------:R-:W-:Y:S02]  /*52970*/  LEA.HI.X.SX32 R5, R12, R3.reuse, 0x1, P6 ;  /* 0x000000030c057211 */ /* 0x080fe400030f0eff */
[----:B------:R-:W-:Y:S01]  /*52980*/  LEA.HI.X.SX32 R137, R10, R3, 0x1, P4 ;  /* 0x000000030a897211 */ /* 0x000fe200020f0eff */
[----:B------:R-:W-:Y:S01]  /*52990*/  STL.64 [R1+0xce0], R102 ;  /* 0x000ce06601007387 */ /* 0x000fe20000100a00 */
[----:B------:R-:W-:-:S03]  /*529a0*/  IADD3 R6, P4, R13, R2, RZ ;  /* 0x000000020d067210 */ /* 0x000fc60007f9e0ff */
[----:B------:R1:W-:Y:S01]  /*529b0*/  STL.64 [R1+0xcb8], R4 ;  /* 0x000cb80401007387 */ /* 0x0003e20000100a00 */
[----:B0-----:R-:W-:-:S04]  /*529c0*/  IADD3 R100, P5, R11, R2, RZ ;  /* 0x000000020b647210 */ /* 0x001fc80007fbe0ff */
[-C--:B------:R-:W-:Y:S02]  /*529d0*/  LEA.HI.X.SX32 R101, R11, R3.reuse, 0x1, P5 ;  /* 0x000000030b657211 */ /* 0x080fe400028f0eff */
[-C--:B------:R-:W-:Y:S02]  /*529e0*/  IADD3 R132, P5, R14, R2.reuse, RZ ;  /* 0x000000020e847210 */ /* 0x080fe40007fbe0ff */
[-C--:B-1----:R-:W-:Y:S02]  /*529f0*/  IADD3 R4, P6, R15, R2.reuse, RZ ;  /* 0x000000020f047210 */ /* 0x082fe40007fde0ff */
[-C--:B------:R-:W-:Y:S02]  /*52a00*/  LEA.HI.X.SX32 R7, R13, R3.reuse, 0x1, P4 ;  /* 0x000000030d077211 */ /* 0x080fe400020f0eff */
[----:B------:R-:W-:Y:S02]  /*52a10*/  IADD3 R130, P4, R16, R2, RZ ;  /* 0x0000000210827210 */ /* 0x000fe40007f9e0ff */
[----:B------:R-:W-:-:S02]  /*52a20*/  LEA.HI.X.SX32 R133, R14, R3, 0x1, P5 ;  /* 0x000000030e857211 */ /* 0x000fc400028f0eff */
[-C--:B------:R-:W-:Y:S02]  /*52a30*/  LEA.HI.X.SX32 R5, R15, R3.reuse, 0x1, P6 ;  /* 0x000000030f057211 */ /* 0x080fe400030f0eff */
[CC--:B------:R-:W-:Y:S01]  /*52a40*/  IADD3 R128, P5, R17.reuse, R2.reuse, RZ ;  /* 0x0000000211807210 */ /* 0x0c0fe20007fbe0ff */
[----:B------:R-:W-:Y:S01]  /*52a50*/  STL.64 [R1+0xcc0], R100 ;  /* 0x000cc06401007387 */ /* 0x000fe20000100a00 */
[-C--:B------:R-:W-:Y:S02]  /*52a60*/  LEA.HI.X.SX32 R131, R16, R3.reuse, 0x1, P4 ;  /* 0x0000000310837211 */ /* 0x080fe400020f0eff */
[----:B------:R-:W-:Y:S01]  /*52a70*/  LEA.HI.X.SX32 R129, R17, R3, 0x1, P5 ;  /* 0x0000000311817211 */ /* 0x000fe200028f0eff */
[----:B------:R0:W-:Y:S01]  /*52a80*/  STL.64 [R1+0xcb0], R6 ;  /* 0x000cb00601007387 */ /* 0x0001e20000100a00 */
[----:B------:R-:W-:-:S03]  /*52a90*/  IADD3 R134, P6, R18, R2, RZ ;  /* 0x0000000212867210 */ /* 0x000fc60007fde0ff */
[----:B------:R1:W-:Y:S01]  /*52aa0*/  STL.64 [R1+0xca0], R4 ;  /* 0x000ca00401007387 */ /* 0x0003e20000100a00 */
[-C--:B------:R-:W-:Y:S02]  /*52ab0*/  LEA.HI.X.SX32 R135, R18, R3.reuse, 0x1, P6 ;  /* 0x0000000312877211 */ /* 0x080fe400030f0eff */
[CC--:B0-----:R-:W-:Y:S02]  /*52ac0*/  IADD3 R6, P4, R19.reuse, R2.reuse, RZ ;  /* 0x0000000213067210 */ /* 0x0c1fe40007f9e0ff */
[CC--:B-1----:R-:W-:Y:S02]  /*52ad0*/  IADD3 R4, P5, R20.reuse, R2.reuse, RZ ;  /* 0x0000000214047210 */ /* 0x0c2fe40007fbe0ff */
[-C--:B------:R-:W-:Y:S02]  /*52ae0*/  LEA.HI.X.SX32 R7, R19, R3.reuse, 0x1, P4 ;  /* 0x0000000313077211 */ /* 0x080fe400020f0eff */
[-C--:B------:R-:W-:Y:S01]  /*52af0*/  LEA.HI.X.SX32 R5, R20, R3.reuse, 0x1, P5 ;  /* 0x0000000314057211 */ /* 0x080fe200028f0eff */
[----:B------:R-:W-:Y:S01]  /*52b00*/  IMAD R156, R156, 0x62, RZ ;  /* 0x000000629c9c7824 */ /* 0x000fe200078e02ff */
[-C--:B------:R-:W-:Y:S01]  /*52b10*/  IADD3 R124, P6, R21, R2.reuse, RZ ;  /* 0x00000002157c7210 */ /* 0x080fe20007fde0ff */
[----:B------:R0:W-:Y:S01]  /*52b20*/  STL.64 [R1+0xc80], R6 ;  /* 0x000c800601007387 */ /* 0x0001e20000100a00 */
[CC--:B------:R-:W-:Y:S01]  /*52b30*/  IADD3 R126, P4, R22.reuse, R2.reuse, RZ ;  /* 0x00000002167e7210 */ /* 0x0c0fe20007f9e0ff */
[----:B------:R-:W-:Y:S01]  /*52b40*/  IMAD R157, R157, 0x63, RZ ;  /* 0x000000639d9d7824 */ /* 0x000fe200078e02ff */
[-C--:B------:R-:W-:Y:S01]  /*52b50*/  LEA.HI.X.SX32 R125, R21, R3.reuse, 0x1, P6 ;  /* 0x00000003157d7211 */ /* 0x080fe200030f0eff */
[----:B------:R1:W-:Y:S01]  /*52b60*/  STL.64 [R1+0xc78], R4 ;  /* 0x000c780401007387 */ /* 0x0003e20000100a00 */
[----:B------:R-:W-:Y:S01]  /*52b70*/  LEA.HI.X.SX32 R127, R22, R3, 0x1, P4 ;  /* 0x00000003167f7211 */ /* 0x000fe200020f0eff */
[----:B------:R-:W-:Y:S01]  /*52b80*/  IMAD R158, R158, 0x64, RZ ;  /* 0x000000649e9e7824 */ /* 0x000fe200078e02ff */
[----:B------:R-:W2:Y:S01]  /*52b90*/  LDC R19, c[0x0][0x278] ;  /* 0x00009e00ff137b82 */ /* 0x000ea20000000800 */
[----:B0-----:R-:W-:Y:S01]  /*52ba0*/  IADD3 R6, P5, R23, R2, RZ ;  /* 0x0000000217067210 */ /* 0x001fe20007fbe0ff */
[----:B------:R-:W-:-:S02]  /*52bb0*/  IMAD R159, R159, 0x65, RZ ;  /* 0x000000659f9f7824 */ /* 0x000fc400078e02ff */
[----:B------:R-:W-:Y:S01]  /*52bc0*/  IMAD R160, R160, 0x66, RZ ;  /* 0x00000066a0a07824 */ /* 0x000fe200078e02ff */
[-C--:B-1----:R-:W-:Y:S01]  /*52bd0*/  IADD3 R4, P6, R24, R2.reuse, RZ ;  /* 0x0000000218047210 */ /* 0x082fe20007fde0ff */
[----:B------:R-:W-:Y:S01]  /*52be0*/  IMAD R161, R161, 0x67, RZ ;  /* 0x00000067a1a17824 */ /* 0x000fe200078e02ff */
[-C--:B------:R-:W-:Y:S01]  /*52bf0*/  LEA.HI.X.SX32 R7, R23, R3.reuse, 0x1, P5 ;  /* 0x0000000317077211 */ /* 0x080fe200028f0eff */
[----:B------:R-:W-:Y:S01]  /*52c00*/  IMAD R162, R162, 0x68, RZ ;  /* 0x00000068a2a27824 */ /* 0x000fe200078e02ff */
[-C--:B------:R-:W-:Y:S01]  /*52c10*/  LEA.HI.X.SX32 R5, R24, R3.reuse, 0x1, P6 ;  /* 0x0000000318057211 */ /* 0x080fe200030f0eff */
[----:B---3--:R-:W-:Y:S01]  /*52c20*/  IMAD R163, R163, 0x69, RZ ;  /* 0x00000069a3a37824 */ /* 0x008fe200078e02ff */
[CC--:B------:R-:W-:Y:S01]  /*52c30*/  IADD3 R122, P4, R25.reuse, R2.reuse, RZ ;  /* 0x00000002197a7210 */ /* 0x0c0fe20007f9e0ff */
[----:B------:R0:W-:Y:S01]  /*52c40*/  STL.64 [R1+0xc60], R6 ;  /* 0x000c600601007387 */ /* 0x0001e20000100a00 */
[-C--:B------:R-:W-:Y:S01]  /*52c50*/  IADD3 R120, P5, R26, R2.reuse, RZ ;  /* 0x000000021a787210 */ /* 0x080fe20007fbe0ff */
[----:B------:R-:W-:Y:S01]  /*52c60*/  IMAD R164, R164, 0x6a, RZ ;  /* 0x0000006aa4a47824 */ /* 0x000fe200078e02ff */
[-C--:B------:R-:W-:Y:S01]  /*52c70*/  LEA.HI.X.SX32 R123, R25, R3.reuse, 0x1, P4 ;  /* 0x00000003197b7211 */ /* 0x080fe200020f0eff */
[----:B------:R1:W-:Y:S01]  /*52c80*/  STL.64 [R1+0xc58], R4 ;  /* 0x000c580401007387 */ /* 0x0003e20000100a00 */
[----:B------:R-:W-:Y:S01]  /*52c90*/  LEA.HI.X.SX32 R121, R26, R3, 0x1, P5 ;  /* 0x000000031a797211 */ /* 0x000fe200028f0eff */
[----:B------:R-:W-:Y:S01]  /*52ca0*/  IMAD R165, R165, 0x6b, RZ ;  /* 0x0000006ba5a57824 */ /* 0x000fe200078e02ff */
[----:B------:R-:W3:Y:S01]  /*52cb0*/  LDC R21, c[0x0][0x278] ;  /* 0x00009e00ff157b82 */ /* 0x000ee20000000800 */
        /* <DEDUP_REMOVED lines=8> */
[----:B------:R-:W-:Y:S01]  /*52d40*/  IMAD R214, R214, 0x9c, RZ ;  /* 0x0000009cd6d67824 */ /* 0x000fe200078e02ff */
[-C--:B------:R-:W-:Y:S01]  /*52d50*/  IADD3 R118, P5, R29, R2.reuse, RZ ;  /* 0x000000021d767210 */ /* 0x080fe20007fbe0ff */
[----:B------:R-:W-:Y:S01]  /*52d60*/  STL.64 [R1+0xc40], R6 ;  /* 0x000c400601007387 */ /* 0x000fe20000100a00 */
[----:B------:R-:W-:Y:S01]  /*52d70*/  IMAD R219, R219, 0xa1, RZ ;  /* 0x000000a1dbdb7824 */ /* 0x000fe200078e02ff */
[----:B------:R-:W0:Y:S01]  /*52d80*/  LDC R25, c[0x0][0x278] ;  /* 0x00009e00ff197b82 */ /* 0x000e220000000800 */
[----:B------:R-:W-:Y:S01]  /*52d90*/  LEA.HI.X.SX32 R119, R29, R3, 0x1, P5 ;  /* 0x000000031d777211 */ /* 0x000fe200028f0eff */
[----:B------:R1:W-:Y:S01]  /*52da0*/  STL.64 [R1+0xc38], R4 ;  /* 0x000c380401007387 */ /* 0x0003e20000100a00 */
[----:B------:R-:W-:-:S02]  /*52db0*/  IADD3 R116, P6, R30, R2, RZ ;  /* 0x000000021e747210 */ /* 0x000fc40007fde0ff */
[-C--:B------:R-:W-:Y:S02]  /*52dc0*/  IADD3 R8, P4, R31, R2.reuse, RZ ;  /* 0x000000021f087210 */ /* 0x080fe40007f9e0ff */
[-C--:B------:R-:W-:Y:S01]  /*52dd0*/  LEA.HI.X.SX32 R117, R30, R3.reuse, 0x1, P6 ;  /* 0x000000031e757211 */ /* 0x080fe200030f0eff */
[----:B------:R-:W-:Y:S01]  /*52de0*/  IMAD R220, R220, 0xa2, RZ ;  /* 0x000000a2dcdc7824 */ /* 0x000fe200078e02ff */
[----:B------:R-:W4:Y:S01]  /*52df0*/  LDC R27, c[0x0][0x278] ;  /* 0x00009e00ff1b7b82 */ /* 0x000f220000000800 */
[-C--:B-1----:R-:W-:Y:S01]  /*52e00*/  IADD3 R4, P5, R32, R2.reuse, RZ ;  /* 0x0000000220047210 */ /* 0x082fe20007fbe0ff */
[----:B------:R-:W-:Y:S02]  /*52e10*/  IMAD R221, R221, 0xa3, RZ ;  /* 0x000000a3dddd7824 */ /* 0x000fe400078e02ff */
[----:B------:R-:W-:Y:S01]  /*52e20*/  IMAD R222, R222, 0xa4, RZ ;  /* 0x000000a4dede7824 */ /* 0x000fe200078e02ff */
[-C--:B------:R-:W-:Y:S01]  /*52e30*/  LEA.HI.X.SX32 R5, R32, R3.reuse, 0x1, P5 ;  /* 0x0000000320057211 */ /* 0x080fe200028f0eff */
[----:B------:R-:W-:Y:S01]  /*52e40*/  IMAD R225, R225, 0xa7, RZ ;  /* 0x000000a7e1e17824 */ /* 0x000fe200078e02ff */
[-C--:B------:R-:W-:Y:S01]  /*52e50*/  IADD3 R6, P6, R33, R2.reuse, RZ ;  /* 0x0000000221067210 */ /* 0x080fe20007fde0ff */
[----:B------:R-:W-:Y:S01]  /*52e60*/  IMAD R226, R226, 0xa8, RZ ;  /* 0x000000a8e2e27824 */ /* 0x000fe200078e02ff */
[-C--:B------:R-:W-:Y:S01]  /*52e70*/  LEA.HI.X.SX32 R9, R31, R3.reuse, 0x1, P4 ;  /* 0x000000031f097211 */ /* 0x080fe200020f0eff */
[----:B------:R1:W-:Y:S01]  /*52e80*/  STL.64 [R1+0xc18], R4 ;  /* 0x000c180401007387 */ /* 0x0003e20000100a00 */
[-C--:B------:R-:W-:Y:S01]  /*52e90*/  IADD3 R112, P4, R34, R2.reuse, RZ ;  /* 0x0000000222707210 */ /* 0x080fe20007f9e0ff */
[----:B------:R-:W-:Y:S01]  /*52ea0*/  IMAD R227, R227, 0xa9, RZ ;  /* 0x000000a9e3e37824 */ /* 0x000fe200078e02ff */
[-C--:B------:R-:W-:Y:S01]  /*52eb0*/  LEA.HI.X.SX32 R7, R33, R3.reuse, 0x1, P6 ;  /* 0x0000000321077211 */ /* 0x080fe200030f0eff */
[----:B------:R-:W-:Y:S01]  /*52ec0*/  IMAD R228, R228, 0xaa, RZ ;  /* 0x000000aae4e47824 */ /* 0x000fe200078e02ff */
[-C--:B------:R-:W-:Y:S01]  /*52ed0*/  IADD3 R108, P6, R36, R2.reuse, RZ ;  /* 0x00000002246c7210 */ /* 0x080fe20007fde0ff */
[----:B------:R-:W-:Y:S01]  /*52ee0*/  STL.64 [R1+0xc20], R8 ;  /* 0x000c200801007387 */ /* 0x000fe20000100a00 */
[----:B------:R-:W-:Y:S01]  /*52ef0*/  LEA.HI.X.SX32 R113, R34, R3, 0x1, P4 ;  /* 0x0000000322717211 */ /* 0x000fe200020f0eff */
[----:B------:R-:W-:Y:S01]  /*52f00*/  IMAD R229, R229, 0xab, RZ ;  /* 0x000000abe5e57824 */ /* 0x000fe200078e02ff */
[----:B------:R-:W3:Y:S01]  /*52f10*/  LDC R31, c[0x0][0x278] ;  /* 0x00009e00ff1f7b82 */ /* 0x000ee20000000800 */
[----:B-1----:R-:W-:-:S02]  /*52f20*/  IADD3 R4, P5, R35, R2, RZ ;  /* 0x0000000223047210 */ /* 0x002fc40007fbe0ff */
[-C--:B------:R-:W-:Y:S02]  /*52f30*/  IADD3 R110, P4, R37, R2.reuse, RZ ;  /* 0x00000002256e7210 */ /* 0x080fe40007f9e0ff */
[-C--:B------:R-:W-:Y:S01]  /*52f40*/  LEA.HI.X.SX32 R5, R35, R3.reuse, 0x1, P5 ;  /* 0x0000000323057211 */ /* 0x080fe200028f0eff */
[----:B------:R1:W-:Y:S01]  /*52f50*/  STL.64 [R1+0xc10], R6 ;  /* 0x000c100601007387 */ /* 0x0003e20000100a00 */
[-C--:B------:R-:W-:Y:S01]  /*52f60*/  LEA.HI.X.SX32 R109, R36, R3.reuse, 0x1, P6 ;  /* 0x00000003246d7211 */ /* 0x080fe200030f0eff */
[----:B------:R-:W-:Y:S01]  /*52f70*/  IMAD R230, R230, 0xac, RZ ;  /* 0x000000ace6e67824 */ /* 0x000fe200078e02ff */
[CC--:B------:R-:W-:Y:S01]  /*52f80*/  IADD3 R114, P5, R38.reuse, R2.reuse, RZ ;  /* 0x0000000226727210 */ /* 0x0c0fe20007fbe0ff */
[----:B------:R2:W-:Y:S01]  /*52f90*/  STL.64 [R1+0xc00], R4 ;  /* 0x000c000401007387 */ /* 0x0005e20000100a00 */
[-C--:B------:R-:W-:Y:S01]  /*52fa0*/  LEA.HI.X.SX32 R111, R37, R3.reuse, 0x1, P4 ;  /* 0x00000003256f7211 */ /* 0x080fe200020f0eff */
[----:B------:R-:W-:Y:S01]  /*52fb0*/  IMAD R231, R231, 0xad, RZ ;  /* 0x000000ade7e77824 */ /* 0x000fe200078e02ff */
[----:B------:R-:W-:Y:S01]  /*52fc0*/  LEA.HI.X.SX32 R115, R38, R3, 0x1, P5 ;  /* 0x0000000326737211 */ /* 0x000fe200028f0eff */
[----:B------:R-:W-:Y:S01]  /*52fd0*/  IMAD R232, R232, 0xae, RZ ;  /* 0x000000aee8e87824 */ /* 0x000fe200078e02ff */
[----:B------:R-:W4:Y:S01]  /*52fe0*/  LDC R33, c[0x0][0x278] ;  /* 0x00009e00ff217b82 */ /* 0x000f220000000800 */
[----:B-1----:R-:W-:-:S02]  /*52ff0*/  IADD3 R6, P6, R39, R2, RZ ;  /* 0x0000000227067210 */ /* 0x002fc40007fde0ff */
[-C--:B--2---:R-:W-:Y:S01]  /*53000*/  IADD3 R4, P4, R40, R2.reuse, RZ ;  /* 0x0000000228047210 */ /* 0x084fe20007f9e0ff */
[----:B------:R-:W-:Y:S01]  /*53010*/  IMAD R233, R233, 0xaf, RZ ;  /* 0x000000afe9e97824 */ /* 0x000fe200078e02ff */
[-C--:B------:R-:W-:Y:S01]  /*53020*/  LEA.HI.X.SX32 R7, R39, R3.reuse, 0x1, P6 ;  /* 0x0000000327077211 */ /* 0x080fe200030f0eff */
[----:B------:R-:W-:Y:S01]  /*53030*/  IMAD R234, R234, 0xb0, RZ ;  /* 0x000000b0eaea7824 */ /* 0x000fe200078e02ff */
[-C--:B------:R-:W-:Y:S01]  /*53040*/  IADD3 R106, P5, R41, R2.reuse, RZ ;  /* 0x00000002296a7210 */ /* 0x080fe20007fbe0ff */
[----:B------:R-:W-:Y:S01]  /*53050*/  IMAD R236, R236, 0xb2, RZ ;  /* 0x000000b2ecec7824 */ /* 0x000fe200078e02ff */
[-C--:B------:R-:W-:Y:S01]  /*53060*/  LEA.HI.X.SX32 R5, R40, R3.reuse, 0x1, P4 ;  /* 0x0000000328057211 */ /* 0x080fe200020f0eff */
[----:B------:R-:W-:Y:S01]  /*53070*/  IMAD R237, R237, 0xb3, RZ ;  /* 0x000000b3eded7824 */ /* 0x000fe200078e02ff */
[CC--:B------:R-:W-:Y:S01]  /*53080*/  IADD3 R104, P6, R42.reuse, R2.reuse, RZ ;  /* 0x000000022a687210 */ /* 0x0c0fe20007fde0ff */
[----:B------:R1:W-:Y:S01]  /*53090*/  STL.64 [R1+0xbe0], R6 ;  /* 0x000be00601007387 */ /* 0x0003e20000100a00 */
[-C--:B------:R-:W-:Y:S01]  /*530a0*/  IADD3 R8, P4, R43, R2.reuse, RZ ;  /* 0x000000022b087210 */ /* 0x080fe20007f9e0ff */
[----:B------:R-:W-:Y:S01]  /*530b0*/  IMAD R239, R239, 0xb5, RZ ;  /* 0x000000b5efef7824 */ /* 0x000fe200078e02ff */
[-C--:B------:R-:W-:Y:S01]  /*530c0*/  LEA.HI.X.SX32 R107, R41, R3.reuse, 0x1, P5 ;  /* 0x00000003296b7211 */ /* 0x080fe200028f0eff */
[----:B------:R2:W-:Y:S01]  /*530d0*/  STL.64 [R1+0xbd8], R4 ;  /* 0x000bd80401007387 */ /* 0x0005e20000100a00 */
[-C--:B------:R-:W-:Y:S01]  /*530e0*/  LEA.HI.X.SX32 R105, R42, R3.reuse, 0x1, P6 ;  /* 0x000000032a697211 */ /* 0x080fe200030f0eff */
[----:B------:R-:W-:Y:S01]  /*530f0*/  IMAD R240, R240, 0xb6, RZ ;  /* 0x000000b6f0f07824 */ /* 0x000fe200078e02ff */
[----:B------:R-:W-:Y:S01]  /*53100*/  LEA.HI.X.SX32 R9, R43, R3, 0x1, P4 ;  /* 0x000000032b097211 */ /* 0x000fe200020f0eff */
[----:B------:R-:W-:Y:S01]  /*53110*/  IMAD R241, R241, 0xb7, RZ ;  /* 0x000000b7f1f17824 */ /* 0x000fe200078e02ff */
[----:B------:R-:W4:Y:S01]  /*53120*/  LDC R37, c[0x0][0x278] ;  /* 0x00009e00ff257b82 */ /* 0x000f220000000800 */
[----:B-1----:R-:W-:-:S02]  /*53130*/  IADD3 R6, P5, R44, R2, RZ ;  /* 0x000000022c067210 */ /* 0x002fc40007fbe0ff */
[CC--:B--2---:R-:W-:Y:S01]  /*53140*/  IADD3 R4, P6, R45.reuse, R2.reuse, RZ ;  /* 0x000000022d047210 */ /* 0x0c4fe20007fde0ff */
[----:B------:R-:W-:Y:S01]  /*53150*/  IMAD R242, R242, 0xb8, RZ ;  /* 0x000000b8f2f27824 */ /* 0x000fe200078e02ff */
[-C--:B------:R-:W-:Y:S01]  /*53160*/  LEA.HI.X.SX32 R7, R44, R3.reuse, 0x1, P5 ;  /* 0x000000032c077211 */ /* 0x080fe200028f0eff */
[----:B------:R-:W-:Y:S01]  /*53170*/  IMAD R244, R244, 0xba, RZ ;  /* 0x000000baf4f47824 */ /* 0x000fe200078e02ff */
[-C--:B------:R-:W-:Y:S01]  /*53180*/  LEA.HI.X.SX32 R5, R45, R3.reuse, 0x1, P6 ;  /* 0x000000032d057211 */ /* 0x080fe200030f0eff */
[----:B------:R1:W-:Y:S01]  /*53190*/  STL.64 [R1+0xbc0], R8 ;  /* 0x000bc00801007387 */ /* 0x0003e20000100a00 */
[----:B------:R-:W-:Y:S01]  /*531a0*/  IADD3 R102, P4, R46, R2, RZ ;  /* 0x000000022e667210 */ /* 0x000fe20007f9e0ff */
[----:B------:R-:W-:Y:S01]  /*531b0*/  IMAD R246, R246, 0xbc, RZ ;  /* 0x000000bcf6f67824 */ /* 0x000fe200078e02ff */
[----:B------:R-:W2:Y:S01]  /*531c0*/  LDC R43, c[0x0][0x278] ;  /* 0x00009e00ff2b7b82 */ /* 0x000ea20000000800 */
[----:B------:R0:W-:Y:S01]  /*531d0*/  STL.64 [R1+0xbb8], R6 ;  /* 0x000bb80601007387 */ /* 0x0001e20000100a00 */
[----:B------:R-:W-:-:S03]  /*531e0*/  LEA.HI.X.SX32 R103, R46, R3, 0x1, P4 ;  /* 0x000000032e677211 */ /* 0x000fc600020f0eff */
[----:B------:R3:W-:Y:S01]  /*531f0*/  STL.64 [R1+0xbb0], R4 ;  /* 0x000bb00401007387 */ /* 0x0007e20000100a00 */
[----:B------:R-:W-:Y:S02]  /*53200*/  IMAD R248, R248, 0xbe, RZ ;  /* 0x000000bef8f87824 */ /* 0x000fe400078e02ff */
[----:B------:R-:W-:Y:S01]  /*53210*/  IMAD R249, R249, 0xbf, RZ ;  /* 0x000000bff9f97824 */ /* 0x000fe200078e02ff */
[-C--:B-1----:R-:W-:Y:S01]  /*53220*/  IADD3 R8, P5, R47, R2.reuse, RZ ;  /* 0x000000022f087210 */ /* 0x082fe20007fbe0ff */
[----:B------:R-:W-:Y:S01]  /*53230*/  IMAD R250, R250, 0xc0, RZ ;  /* 0x000000c0fafa7824 */ /* 0x000fe200078e02ff */
[----:B------:R-:W1:Y:S01]  /*53240*/  LDC R39, c[0x0][0x278] ;  /* 0x00009e00ff277b82 */ /* 0x000e620000000800 */
[CC--:B0-----:R-:W-:Y:S02]  /*53250*/  IADD3 R6, P6, R48.reuse, R2.reuse, RZ ;  /* 0x0000000230067210 */ /* 0x0c1fe40007fde0ff */
[-C--:B---3--:R-:W-:Y:S02]  /*53260*/  IADD3 R4, P4, R49, R2.reuse, RZ ;  /* 0x0000000231047210 */ /* 0x088fe40007f9e0ff */
[-C--:B------:R-:W-:Y:S01]  /*53270*/  LEA.HI.X.SX32 R7, R48, R3.reuse, 0x1, P6 ;  /* 0x0000000330077211 */ /* 0x080fe200030f0eff */
[----:B------:R-:W-:Y:S01]  /*53280*/  IMAD R251, R251, 0xc1, RZ ;  /* 0x000000c1fbfb7824 */ /* 0x000fe200078e02ff */
[-C--:B------:R-:W-:Y:S01]  /*53290*/  LEA.HI.X.SX32 R9, R47, R3.reuse, 0x1, P5 ;  /* 0x000000032f097211 */ /* 0x080fe200028f0eff */
[----:B------:R-:W-:Y:S01]  /*532a0*/  IMAD R30, R25, 0x1aa, RZ ;  /* 0x000001aa191e7824 */ /* 0x000fe200078e02ff */
[----:B------:R-:W-:Y:S01]  /*532b0*/  LEA.HI.X.SX32 R5, R49, R3, 0x1, P4 ;  /* 0x0000000331057211 */ /* 0x000fe200020f0eff */
[----:B------:R0:W-:Y:S01]  /*532c0*/  STL.64 [R1+0xb98], R6 ;  /* 0x000b980601007387 */ /* 0x0001e20000100a00 */
[----:B------:R-:W-:Y:S01]  /*532d0*/  IADD3 R100, P5, R50, R2, RZ ;  /* 0x0000000232647210 */ /* 0x000fe20007fbe0ff */
[----:B------:R-:W-:Y:S01]  /*532e0*/  IMAD R22, R19, 0x1a6, RZ ;  /* 0x000001a613167824 */ /* 0x000fe200078e02ff */
[----:B------:R-:W3:Y:S01]  /*532f0*/  LDC R29, c[0x0][0x278] ;  /* 0x00009e00ff1d7b82 */ /* 0x000ee20000000800 */
[----:B------:R-:W-:Y:S04]  /*53300*/  STL.64 [R1+0xba0], R8 ;  /* 0x000ba00801007387 */ /* 0x000fe80000100a00 */
[----:B------:R2:W-:Y:S01]  /*53310*/  STL.64 [R1+0xb90], R4 ;  /* 0x000b900401007387 */ /* 0x0005e20000100a00 */
[----:B------:R-:W-:-:S02]  /*53320*/  IMAD R36, R31, 0x1ad, RZ ;  /* 0x000001ad1f247824 */ /* 0x000fc400078e02ff */
[----:B----4-:R-:W-:Y:S01]  /*53330*/  IMAD R42, R37, 0x1b0, RZ ;  /* 0x000001b0252a7824 */ /* 0x010fe200078e02ff */
[-C--:B0-----:R-:W-:Y:S01]  /*53340*/  IADD3 R6, P6, R51, R2.reuse, RZ ;  /* 0x0000000233067210 */ /* 0x081fe20007fde0ff */
[----:B--2---:R-:W-:Y:S01]  /*53350*/  IMAD R48, R43, 0x1b3, RZ ;  /* 0x000001b32b307824 */ /* 0x004fe200078e02ff */
[----:B------:R-:W0:Y:S02]  /*53360*/  LDC R35, c[0x0][0x278] ;  /* 0x00009e00ff237b82 */ /* 0x000e240000000800 */
[----:B------:R-:W-:Y:S02]  /*53370*/  LEA.HI.X.SX32 R7, R51, R3, 0x1, P6 ;  /* 0x0000000333077211 */ /* 0x000fe400030f0eff */
[----:B------:R-:W-:Y:S01]  /*53380*/  IADD3 R4, P4, R52, R2, RZ ;  /* 0x0000000234047210 */ /* 0x000fe20007f9e0ff */
[----:B------:R-:W-:-:S03]  /*53390*/  IMAD R26, R21, 0x1a8, RZ ;  /* 0x000001a8151a7824 */ /* 0x000fc600078e02ff */
[----:B------:R-:W2:Y:S01]  /*533a0*/  LDC R41, c[0x0][0x278] ;  /* 0x00009e00ff297b82 */ /* 0x000ea20000000800 */
[-C--:B------:R-:W-:Y:S01]  /*533b0*/  LEA.HI.X.SX32 R5, R52, R3.reuse, 0x1, P4 ;  /* 0x0000000334057211 */ /* 0x080fe200020f0eff */
[----:B------:R4:W-:Y:S01]  /*533c0*/  STL.64 [R1+0xb80], R6 ;  /* 0x000b800601007387 */ /* 0x0009e20000100a00 */
[-C--:B------:R-:W-:Y:S02]  /*533d0*/  LEA.HI.X.SX32 R101, R50, R3.reuse, 0x1, P5 ;  /* 0x0000000332657211 */ /* 0x080fe400028f0eff */
[-C--:B------:R-:W-:Y:S01]  /*533e0*/  IADD3 R8, P5, R53, R2.reuse, RZ ;  /* 0x0000000235087210 */ /* 0x080fe20007fbe0ff */
[----:B------:R1:W-:Y:S01]  /*533f0*/  STL.64 [R1+0xb78], R4 ;  /* 0x000b780401007387 */ /* 0x0003e20000100a00 */
[----:B------:R-:W-:Y:S01]  /*53400*/  IMAD R32, R27, 0x1ab, RZ ;  /* 0x000001ab1b207824 */ /* 0x000fe200078e02ff */
[----:B------:R-:W2:Y:S01]  /*53410*/  LDC R47, c[0x0][0x278] ;  /* 0x00009e00ff2f7b82 */ /* 0x000ea20000000800 */
[----:B------:R-:W-:Y:S02]  /*53420*/  LEA.HI.X.SX32 R9, R53, R3, 0x1, P5 ;  /* 0x0000000335097211 */ /* 0x000fe400028f0eff */
[----:B----4-:R-:W-:Y:S01]  /*53430*/  IADD3 R6, P6, R54, R2, RZ ;  /* 0x0000000236067210 */ /* 0x010fe20007fde0ff */
[----:B------:R-:W-:-:S04]  /*53440*/  IMAD R38, R33, 0x1ae, RZ ;  /* 0x000001ae21267824 */ /* 0x000fc800078e02ff */
[----:B------:R-:W4:Y:S01]  /*53450*/  LDC R49, c[0x0][0x278] ;  /* 0x00009e00ff317b82 */ /* 0x000f220000000800 */
[CC--:B-1----:R-:W-:Y:S02]  /*53460*/  IADD3 R4, P4, R55.reuse, R2.reuse, RZ ;  /* 0x0000000237047210 */ /* 0x0c2fe40007f9e0ff */
[-C--:B------:R-:W-:Y:S02]  /*53470*/  LEA.HI.X.SX32 R7, R54, R3.reuse, 0x1, P6 ;  /* 0x0000000336077211 */ /* 0x080fe400030f0eff */
[----:B------:R-:W-:Y:S01]  /*53480*/  LEA.HI.X.SX32 R5, R55, R3, 0x1, P4 ;  /* 0x0000000337057211 */ /* 0x000fe200020f0eff */
[----:B------:R1:W-:Y:S01]  /*53490*/  STL.64 [R1+0xb70], R8 ;  /* 0x000b700801007387 */ /* 0x0003e20000100a00 */
[----:B------:R-:W-:Y:S01]  /*534a0*/  IMAD R44, R39, 0x1b1, RZ ;  /* 0x000001b1272c7824 */ /* 0x000fe200078e02ff */
[----:B------:R-:W4:Y:S02]  /*534b0*/  LDC R53, c[0x0][0x278] ;  /* 0x00009e00ff357b82 */ /* 0x000f240000000800 */
[----:B------:R3:W-:Y:S04]  /*534c0*/  STL.64 [R1+0xb68], R6 ;  /* 0x000b680601007387 */ /* 0x0007e80000100a00 */
[----:B------:R0:W-:Y:S01]  /*534d0*/  STL.64 [R1+0xb60], R4 ;  /* 0x000b600401007387 */ /* 0x0001e20000100a00 */
[----:B-1----:R-:W-:-:S02]  /*534e0*/  IADD3 R8, P5, R56, R2, RZ ;  /* 0x0000000238087210 */ /* 0x002fc40007fbe0ff */
[CC--:B---3--:R-:W-:Y:S02]  /*534f0*/  IADD3 R6, P6, R57.reuse, R2.reuse, RZ ;  /* 0x0000000239067210 */ /* 0x0c8fe40007fde0ff */
[-C--:B------:R-:W-:Y:S02]  /*53500*/  LEA.HI.X.SX32 R9, R56, R3.reuse, 0x1, P5 ;  /* 0x0000000338097211 */ /* 0x080fe400028f0eff */
[CC--:B0-----:R-:W-:Y:S02]  /*53510*/  IADD3 R4, P4, R58.reuse, R2.reuse, RZ ;  /* 0x000000023a047210 */ /* 0x0c1fe40007f9e0ff */
[-C--:B------:R-:W-:Y:S02]  /*53520*/  LEA.HI.X.SX32 R7, R57, R3.reuse, 0x1, P6 ;  /* 0x0000000339077211 */ /* 0x080fe400030f0eff */
[----:B------:R-:W-:Y:S01]  /*53530*/  LEA.HI.X.SX32 R5, R58, R3, 0x1, P4 ;  /* 0x000000033a057211 */ /* 0x000fe200020f0eff */
[----:B------:R0:W-:Y:S01]  /*53540*/  STL.64 [R1+0xb58], R8 ;  /* 0x000b580801007387 */ /* 0x0001e20000100a00 */
[----:B------:R-:W1:Y:S03]  /*53550*/  LDC R57, c[0x0][0x278] ;  /* 0x00009e00ff397b82 */ /* 0x000e660000000800 */
[----:B------:R3:W-:Y:S04]  /*53560*/  STL.64 [R1+0xb50], R6 ;  /* 0x000b500601007387 */ /* 0x0007e80000100a00 */
[----:B------:R2:W-:Y:S01]  /*53570*/  STL.64 [R1+0xb48], R4 ;  /* 0x000b480401007387 */ /* 0x0005e20000100a00 */
[----:B0-----:R-:W-:-:S02]  /*53580*/  IADD3 R8, P5, R59, R2, RZ ;  /* 0x000000023b087210 */ /* 0x001fc40007fbe0ff */
[CC--:B---3--:R-:W-:Y:S02]  /*53590*/  IADD3 R6, P6, R60.reuse, R2.reuse, RZ ;  /* 0x000000023c067210 */ /* 0x0c8fe40007fde0ff */
[-C--:B------:R-:W-:Y:S02]  /*535a0*/  LEA.HI.X.SX32 R9, R59, R3.reuse, 0x1, P5 ;  /* 0x000000033b097211 */ /* 0x080fe400028f0eff */
[CC--:B--2---:R-:W-:Y:S02]  /*535b0*/  IADD3 R4, P4, R61.reuse, R2.reuse, RZ ;  /* 0x000000023d047210 */ /* 0x0c4fe40007f9e0ff */
[-C--:B------:R-:W-:Y:S02]  /*535c0*/  LEA.HI.X.SX32 R7, R60, R3.reuse, 0x1, P6 ;  /* 0x000000033c077211 */ /* 0x080fe400030f0eff */
[----:B------:R-:W-:Y:S01]  /*535d0*/  LEA.HI.X.SX32 R5, R61, R3, 0x1, P4 ;  /* 0x000000033d057211 */ /* 0x000fe200020f0eff */
[----:B------:R0:W-:Y:S01]  /*535e0*/  STL.64 [R1+0xb40], R8 ;  /* 0x000b400801007387 */ /* 0x0001e20000100a00 */
[----:B------:R-:W-:Y:S01]  /*535f0*/  IMAD R34, R29, 0x1ac, RZ ;  /* 0x000001ac1d227824 */ /* 0x000fe200078e02ff */
[----:B------:R-:W2:Y:S02]  /*53600*/  LDC R61, c[0x0][0x278] ;  /* 0x00009e00ff3d7b82 */ /* 0x000ea40000000800 */
[----:B------:R3:W-:Y:S04]  /*53610*/  STL.64 [R1+0xb38], R6 ;  /* 0x000b380601007387 */ /* 0x0007e80000100a00 */
[----:B------:R4:W-:Y:S01]  /*53620*/  STL.64 [R1+0xb30], R4 ;  /* 0x000b300401007387 */ /* 0x0009e20000100a00 */
[----:B0-----:R-:W-:-:S02]  /*53630*/  IADD3 R8, P5, R62, R2, RZ ;  /* 0x000000023e087210 */ /* 0x001fc40007fbe0ff */
[CC--:B---3--:R-:W-:Y:S02]  /*53640*/  IADD3 R6, P6, R63.reuse, R2.reuse, RZ ;  /* 0x000000023f067210 */ /* 0x0c8fe40007fde0ff */
[-C--:B------:R-:W-:Y:S02]  /*53650*/  LEA.HI.X.SX32 R9, R62, R3.reuse, 0x1, P5 ;  /* 0x000000033e097211 */ /* 0x080fe400028f0eff */
[CC--:B----4-:R-:W-:Y:S02]  /*53660*/  IADD3 R4, P4, R64.reuse, R2.reuse, RZ ;  /* 0x0000000240047210 */ /* 0x0d0fe40007f9e0ff */
[-C--:B------:R-:W-:Y:S02]  /*53670*/  LEA.HI.X.SX32 R7, R63, R3.reuse, 0x1, P6 ;  /* 0x000000033f077211 */ /* 0x080fe400030f0eff */
[----:B------:R-:W-:Y:S01]  /*53680*/  LEA.HI.X.SX32 R5, R64, R3, 0x1, P4 ;  /* 0x0000000340057211 */ /* 0x000fe200020f0eff */
[----:B------:R0:W-:Y:S01]  /*53690*/  STL.64 [R1+0xb28], R8 ;  /* 0x000b280801007387 */ /* 0x0001e20000100a00 */
[----:B-1----:R-:W-:Y:S01]  /*536a0*/  IMAD R62, R57, 0x1ba, RZ ;  /* 0x000001ba393e7824 */ /* 0x002fe200078e02ff */
[----:B------:R-:W1:Y:S02]  /*536b0*/  LDC R63, c[0x0][0x278] ;  /* 0x00009e00ff3f7b82 */ /* 0x000e640000000800 */
        /* <DEDUP_REMOVED lines=9> */
[----:B------:R-:W-:Y:S01]  /*53750*/  IMAD R40, R35, 0x1af, RZ ;  /* 0x000001af23287824 */ /* 0x000fe200078e02ff */
[----:B------:R-:W3:Y:S02]  /*53760*/  LDC R66, c[0x0][0x278] ;  /* 0x00009e00ff427b82 */ /* 0x000ee40000000800 */
[----:B------:R4:W-:Y:S04]  /*53770*/  STL.64 [R1+0xb08], R6 ;  /* 0x000b080601007387 */ /* 0x0009e80000100a00 */
[----:B------:R2:W-:Y:S01]  /*53780*/  STL.64 [R1+0xb00], R4 ;  /* 0x000b000401007387 */ /* 0x0005e20000100a00 */
[----:B0-----:R-:W-:-:S02]  /*53790*/  IADD3 R8, P5, R68, R2, RZ ;  /* 0x0000000244087210 */ /* 0x001fc40007fbe0ff */
[CC--:B----4-:R-:W-:Y:S02]  /*537a0*/  IADD3 R6, P6, R69.reuse, R2.reuse, RZ ;  /* 0x0000000245067210 */ /* 0x0d0fe40007fde0ff */
        /* <DEDUP_REMOVED lines=9> */
[----:B------:R-:W-:Y:S01]  /*53840*/  IMAD R52, R47, 0x1b5, RZ ;  /* 0x000001b52f347824 */ /* 0x000fe200078e02ff */
[----:B------:R-:W2:Y:S01]  /*53850*/  LDC R70, c[0x0][0x278] ;  /* 0x00009e00ff467b82 */ /* 0x000ea20000000800 */
[----:B0-----:R-:W-:-:S02]  /*53860*/  IADD3 R8, P5, R71, R2, RZ ;  /* 0x0000000247087210 */ /* 0x001fc40007fbe0ff */
[CC--:B----4-:R-:W-:Y:S02]  /*53870*/  IADD3 R6, P6, R72.reuse, R2.reuse, RZ ;  /* 0x0000000248067210 */ /* 0x0d0fe40007fde0ff */
[-C--:B------:R-:W-:Y:S02]  /*53880*/  LEA.HI.X.SX32 R9, R71, R3.reuse, 0x1, P5 ;  /* 0x0000000347097211 */ /* 0x080fe400028f0eff */
[CC--:B-1----:R-:W-:Y:S02]  /*53890*/  IADD3 R4, P4, R73.reuse, R2.reuse, RZ ;  /* 0x0000000249047210 */ /* 0x0c2fe40007f9e0ff */
[-C--:B------:R-:W-:Y:S02]  /*538a0*/  LEA.HI.X.SX32 R7, R72, R3.reuse, 0x1, P6 ;  /* 0x0000000348077211 */ /* 0x080fe400030f0eff */
[----:B------:R-:W-:Y:S01]  /*538b0*/  LEA.HI.X.SX32 R5, R73, R3, 0x1, P4 ;  /* 0x0000000349057211 */ /* 0x000fe200020f0eff */
[----:B------:R0:W-:Y:S01]  /*538c0*/  STL.64 [R1+0xae0], R8 ;  /* 0x000ae00801007387 */ /* 0x0001e20000100a00 */
[----:B------:R-:W-:Y:S01]  /*538d0*/  IMAD R68, R63, 0x1bd, RZ ;  /* 0x000001bd3f447824 */ /* 0x000fe200078e02ff */
[----:B------:R-:W1:Y:S02]  /*538e0*/  LDC R73, c[0x0][0x278] ;  /* 0x00009e00ff497b82 */ /* 0x000e640000000800 */
[----:B------:R4:W-:Y:S04]  /*538f0*/  STL.64 [R1+0xad8], R6 ;  /* 0x000ad80601007387 */ /* 0x0009e80000100a00 */
[----:B------:R3:W-:Y:S01]  /*53900*/  STL.64 [R1+0xad0], R4 ;  /* 0x000ad00401007387 */ /* 0x0007e20000100a00 */
[----:B0-----:R-:W-:-:S02]  /*53910*/  IADD3 R8, P5, R74, R2, RZ ;  /* 0x000000024a087210 */ /* 0x001fc40007fbe0ff */
[CC--:B----4-:R-:W-:Y:S02]  /*53920*/  IADD3 R6, P6, R75.reuse, R2.reuse, RZ ;  /* 0x000000024b067210 */ /* 0x0d0fe40007fde0ff */
[-C--:B------:R-:W-:Y:S02]  /*53930*/  LEA.HI.X.SX32 R9, R74, R3.reuse, 0x1, P5 ;  /* 0x000000034a097211 */ /* 0x080fe400028f0eff */
[CC--:B---3--:R-:W-:Y:S02]  /*53940*/  IADD3 R4, P4, R76.reuse, R2.reuse, RZ ;  /* 0x000000024c047210 */ /* 0x0c8fe40007f9e0ff */
        /* <DEDUP_REMOVED lines=19> */
[CC--:B----4-:R-:W-:Y:S02]  /*53a80*/  IADD3 R6, P6, R81.reuse, R2.reuse, RZ ;  /* 0x0000000251067210 */ /* 0x0d0fe40007fde0ff */
[-C--:B------:R-:W-:Y:S02]  /*53a90*/  LEA.HI.X.SX32 R9, R80, R3.reuse, 0x1, P5 ;  /* 0x0000000350097211 */ /* 0x080fe400028f0eff */
[CC--:B-1----:R-:W-:Y:S02]  /*53aa0*/  IADD3 R4, P4, R82.reuse, R2.reuse, RZ ;  /* 0x0000000252047210 */ /* 0x0c2fe40007f9e0ff */
[-C--:B------:R-:W-:Y:S02]  /*53ab0*/  LEA.HI.X.SX32 R7, R81, R3.reuse, 0x1, P6 ;  /* 0x0000000351077211 */ /* 0x080fe400030f0eff */
[----:B------:R-:W-:Y:S01]  /*53ac0*/  LEA.HI.X.SX32 R5, R82, R3, 0x1, P4 ;  /* 0x0000000352057211 */ /* 0x000fe200020f0eff */
[----:B------:R0:W-:Y:S04]  /*53ad0*/  STL.64 [R1+0xa98], R8 ;  /* 0x000a980801007387 */ /* 0x0001e80000100a00 */
[----:B------:R1:W-:Y:S04]  /*53ae0*/  STL.64 [R1+0xa90], R6 ;  /* 0x000a900601007387 */ /* 0x0003e80000100a00 */
[----:B------:R4:W-:Y:S01]  /*53af0*/  STL.64 [R1+0xa88], R4 ;  /* 0x000a880401007387 */ /* 0x0009e20000100a00 */
[----:B0-----:R-:W-:-:S02]  /*53b00*/  IADD3 R8, P5, R83, R2, RZ ;  /* 0x0000000253087210 */ /* 0x001fc40007fbe0ff */
[CC--:B-1----:R-:W-:Y:S02]  /*53b10*/  IADD3 R6, P6, R84.reuse, R2.reuse, RZ ;  /* 0x0000000254067210 */ /* 0x0c2fe40007fde0ff */
[-C--:B------:R-:W-:Y:S02]  /*53b20*/  LEA.HI.X.SX32 R9, R83, R3.reuse, 0x1, P5 ;  /* 0x0000000353097211 */ /* 0x080fe400028f0eff */
[-C--:B----4-:R-:W-:Y:S01]  /*53b30*/  IADD3 R4, P4, R85, R2.reuse, RZ ;  /* 0x0000000255047210 */ /* 0x090fe20007f9e0ff */
[----:B------:R-:W-:Y:S01]  /*53b40*/  IMAD R54, R49, 0x1b6, RZ ;  /* 0x000001b631367824 */ /* 0x000fe200078e02ff */
[-C--:B------:R-:W-:Y:S01]  /*53b50*/  LEA.HI.X.SX32 R7, R84, R3.reuse, 0x1, P6 ;  /* 0x0000000354077211 */ /* 0x080fe200030f0eff */
[----:B------:R-:W-:Y:S01]  /*53b60*/  IMAD R58, R53, 0x1b8, RZ ;  /* 0x000001b8353a7824 */ /* 0x000fe200078e02ff */
[----:B------:R-:W-:Y:S01]  /*53b70*/  LEA.HI.X.SX32 R5, R85, R3, 0x1, P4 ;  /* 0x0000000355057211 */ /* 0x000fe200020f0eff */
[----:B------:R0:W-:Y:S01]  /*53b80*/  STL.64 [R1+0xa80], R8 ;  /* 0x000a800801007387 */ /* 0x0001e20000100a00 */
[----:B------:R-:W-:Y:S01]  /*53b90*/  IMAD R67, R61, 0x1bc, RZ ;  /* 0x000001bc3d437824 */ /* 0x000fe200078e02ff */
[----:B------:R-:W1:Y:S02]  /*53ba0*/  LDC R83, c[0x0][0x278] ;  /* 0x00009e00ff537b82 */ /* 0x000e640000000800 */
[----:B------:R4:W-:Y:S04]  /*53bb0*/  STL.64 [R1+0xa78], R6 ;  /* 0x000a780601007387 */ /* 0x0009e80000100a00 */
[----:B------:R3:W-:Y:S01]  /*53bc0*/  STL.64 [R1+0xa70], R4 ;  /* 0x000a700401007387 */ /* 0x0007e20000100a00 */
[----:B0-----:R-:W-:-:S02]  /*53bd0*/  IADD3 R8, P5, R86, R2, RZ ;  /* 0x0000000256087210 */ /* 0x001fc40007fbe0ff */
[-C--:B----4-:R-:W-:Y:S02]  /*53be0*/  IADD3 R6, P6, R87, R2.reuse, RZ ;  /* 0x0000000257067210 */ /* 0x090fe40007fde0ff */
[-C--:B------:R-:W-:Y:S02]  /*53bf0*/  LEA.HI.X.SX32 R9, R86, R3.reuse, 0x1, P5 ;  /* 0x0000000356097211 */ /* 0x080fe400028f0eff */
[-C--:B---3--:R-:W-:Y:S01]  /*53c00*/  IADD3 R4, P4, R88, R2.reuse, RZ ;  /* 0x0000000258047210 */ /* 0x088fe20007f9e0ff */
[----:B------:R-:W-:Y:S01]  /*53c10*/  IMAD R76, R73, 0x1c1, RZ ;  /* 0x000001c1494c7824 */ /* 0x000fe200078e02ff */
[-C--:B------:R-:W-:Y:S01]  /*53c20*/  LEA.HI.X.SX32 R7, R87, R3.reuse, 0x1, P6 ;  /* 0x0000000357077211 */ /* 0x080fe200030f0eff */
[----:B------:R-:W-:Y:S01]  /*53c30*/  IMAD R78, R70, 0x1c2, RZ ;  /* 0x000001c2464e7824 */ /* 0x000fe200078e02ff */
[----:B------:R-:W-:Y:S01]  /*53c40*/  LEA.HI.X.SX32 R5, R88, R3, 0x1, P4 ;  /* 0x0000000358057211 */ /* 0x000fe200020f0eff */
[----:B------:R0:W-:Y:S01]  /*53c50*/  STL.64 [R1+0xa68], R8 ;  /* 0x000a680801007387 */ /* 0x0001e20000100a00 */
[----:B------:R-:W3:Y:S03]  /*53c60*/  LDC R86, c[0x0][0x278] ;  /* 0x00009e00ff567b82 */ /* 0x000ee60000000800 */
[----:B------:R4:W-:Y:S04]  /*53c70*/  STL.64 [R1+0xa60], R6 ;  /* 0x000a600601007387 */ /* 0x0009e80000100a00 */
[----:B------:R2:W-:Y:S01]  /*53c80*/  STL.64 [R1+0xa58], R4 ;  /* 0x000a580401007387 */ /* 0x0005e20000100a00 */
[----:B0-----:R-:W-:-:S02]  /*53c90*/  IADD3 R8, P5, R89, R2, RZ ;  /* 0x0000000259087210 */ /* 0x001fc40007fbe0ff */
[CC--:B----4-:R-:W-:Y:S02]  /*53ca0*/  IADD3 R6, P6, R90.reuse, R2.reuse, RZ ;  /* 0x000000025a067210 */ /* 0x0d0fe40007fde0ff */
[-C--:B------:R-:W-:Y:S02]  /*53cb0*/  LEA.HI.X.SX32 R9, R89, R3.reuse, 0x1, P5 ;  /* 0x0000000359097211 */ /* 0x080fe400028f0eff */
[CC--:B--2---:R-:W-:Y:S01]  /*53cc0*/  IADD3 R4, P4, R91.reuse, R2.reuse, RZ ;  /* 0x000000025b047210 */ /* 0x0c4fe20007f9e0ff */
[----:B------:R-:W0:Y:S01]  /*53cd0*/  LDC R89, c[0x0][0x278] ;  /* 0x00009e00ff597b82 */ /* 0x000e220000000800 */
[-C--:B------:R-:W-:Y:S02]  /*53ce0*/  LEA.HI.X.SX32 R7, R90, R3.reuse, 0x1, P6 ;  /* 0x000000035a077211 */ /* 0x080fe400030f0eff */
[----:B------:R-:W-:Y:S01]  /*53cf0*/  LEA.HI.X.SX32 R5, R91, R3, 0x1, P4 ;  /* 0x000000035b057211 */ /* 0x000fe200020f0eff */
[----:B------:R2:W-:Y:S04]  /*53d00*/  STL.64 [R1+0xa50], R8 ;  /* 0x000a500801007387 */ /* 0x0005e80000100a00 */
[----:B------:R4:W-:Y:S01]  /*53d10*/  STL.64 [R1+0xa48], R6 ;  /* 0x000a480601007387 */ /* 0x0009e20000100a00 */
[----:B------:R-:W1:Y:S03]  /*53d20*/  LDC R90, c[0x0][0x278] ;  /* 0x00009e00ff5a7b82 */ /* 0x000e660000000800 */
[----:B------:R3:W-:Y:S01]  /*53d30*/  STL.64 [R1+0xa40], R4 ;  /* 0x000a400401007387 */ /* 0x0007e20000100a00 */
[----:B--2---:R-:W-:-:S02]  /*53d40*/  IADD3 R8, P5, R92, R2, RZ ;  /* 0x000000025c087210 */ /* 0x004fc40007fbe0ff */
[CC--:B----4-:R-:W-:Y:S02]  /*53d50*/  IADD3 R6, P6, R93.reuse, R2.reuse, RZ ;  /* 0x000000025d067210 */ /* 0x0d0fe40007fde0ff */
[-C--:B------:R-:W-:Y:S02]  /*53d60*/  LEA.HI.X.SX32 R9, R92, R3.reuse, 0x1, P5 ;  /* 0x000000035c097211 */ /* 0x080fe400028f0eff */
[CC--:B---3--:R-:W-:Y:S02]  /*53d70*/  IADD3 R4, P4, R94.reuse, R2.reuse, RZ ;  /* 0x000000025e047210 */ /* 0x0c8fe40007f9e0ff */
[-C--:B------:R-:W-:Y:S02]  /*53d80*/  LEA.HI.X.SX32 R7, R93, R3.reuse, 0x1, P6 ;  /* 0x000000035d077211 */ /* 0x080fe400030f0eff */
[----:B------:R-:W-:Y:S01]  /*53d90*/  LEA.HI.X.SX32 R5, R94, R3, 0x1, P4 ;  /* 0x000000035e057211 */ /* 0x000fe200020f0eff */
[----:B------:R2:W-:Y:S01]  /*53da0*/  STL.64 [R1+0xa38], R8 ;  /* 0x000a380801007387 */ /* 0x0005e20000100a00 */
[----:B------:R-:W3:Y:S03]  /*53db0*/  LDC R93, c[0x0][0x278] ;  /* 0x00009e00ff5d7b82 */ /* 0x000ee60000000800 */
[----:B------:R4:W-:Y:S04]  /*53dc0*/  STL.64 [R1+0xa30], R6 ;  /* 0x000a300601007387 */ /* 0x0009e80000100a00 */
[----:B------:R0:W-:Y:S01]  /*53dd0*/  STL.64 [R1+0xa28], R4 ;  /* 0x000a280401007387 */ /* 0x0001e20000100a00 */
[----:B------:R-:W1:Y:S01]  /*53de0*/  LDC R94, c[0x0][0x278] ;  /* 0x00009e00ff5e7b82 */ /* 0x000e620000000800 */
[----:B--2---:R-:W-:-:S02]  /*53df0*/  IADD3 R8, P5, R95, R2, RZ ;  /* 0x000000025f087210 */ /* 0x004fc40007fbe0ff */
[CC--:B----4-:R-:W-:Y:S02]  /*53e00*/  IADD3 R6, P6, R96.reuse, R2.reuse, RZ ;  /* 0x0000000260067210 */ /* 0x0d0fe40007fde0ff */
[-C--:B------:R-:W-:Y:S02]  /*53e10*/  LEA.HI.X.SX32 R9, R95, R3.reuse, 0x1, P5 ;  /* 0x000000035f097211 */ /* 0x080fe400028f0eff */
[CC--:B0-----:R-:W-:Y:S02]  /*53e20*/  IADD3 R4, P4, R97.reuse, R2.reuse, RZ ;  /* 0x0000000261047210 */ /* 0x0c1fe40007f9e0ff */
[-C--:B------:R-:W-:Y:S02]  /*53e30*/  LEA.HI.X.SX32 R7, R96, R3.reuse, 0x1, P6 ;  /* 0x0000000360077211 */ /* 0x080fe400030f0eff */
[----:B------:R-:W-:Y:S01]  /*53e40*/  LEA.HI.X.SX32 R5, R97, R3, 0x1, P4 ;  /* 0x0000000361057211 */ /* 0x000fe200020f0eff */
[----:B------:R0:W-:Y:S01]  /*53e50*/  STL.64 [R1+0xa20], R8 ;  /* 0x000a200801007387 */ /* 0x0001e20000100a00 */
[----:B------:R-:W2:Y:S03]  /*53e60*/  LDC R97, c[0x0][0x278] ;  /* 0x00009e00ff617b82 */ /* 0x000ea60000000800 */
[----:B------:R4:W-:Y:S04]  /*53e70*/  STL.64 [R1+0xa18], R6 ;  /* 0x000a180601007387 */ /* 0x0009e80000100a00 */
[----:B------:R3:W-:Y:S01]  /*53e80*/  STL.64 [R1+0xa10], R4 ;  /* 0x000a100401007387 */ /* 0x0007e20000100a00 */
[----:B0-----:R-:W-:-:S02]  /*53e90*/  IADD3 R8, P5, R98, R2, RZ ;  /* 0x0000000262087210 */ /* 0x001fc40007fbe0ff */
[-C--:B----4-:R-:W-:Y:S02]  /*53ea0*/  IADD3 R6, P6, R99, R2.reuse, RZ ;  /* 0x0000000263067210 */ /* 0x090fe40007fde0ff */
[-C--:B------:R-:W-:Y:S02]  /*53eb0*/  LEA.HI.X.SX32 R9, R98, R3.reuse, 0x1, P5 ;  /* 0x0000000362097211 */ /* 0x080fe400028f0eff */
[CC--:B---3--:R-:W-:Y:S01]  /*53ec0*/  IADD3 R4, P4, R156.reuse, R2.reuse, RZ ;  /* 0x000000029c047210 */ /* 0x0c8fe20007f9e0ff */
[----:B------:R-:W-:Y:S01]  /*53ed0*/  IMAD R84, R79, 0x1c5, RZ ;  /* 0x000001c54f547824 */ /* 0x000fe200078e02ff */
[-C--:B------:R-:W-:Y:S01]  /*53ee0*/  LEA.HI.X.SX32 R7, R99, R3.reuse, 0x1, P6 ;  /* 0x0000000363077211 */ /* 0x080fe200030f0eff */
[----:B------:R-:W0:Y:S01]  /*53ef0*/  LDC R98, c[0x0][0x278] ;  /* 0x00009e00ff627b82 */ /* 0x000e220000000800 */
[----:B------:R-:W-:Y:S01]  /*53f00*/  LEA.HI.X.SX32 R5, R156, R3, 0x1, P4 ;  /* 0x000000039c057211 */ /* 0x000fe200020f0eff */
[----:B------:R3:W-:Y:S04]  /*53f10*/  STL.64 [R1+0xa08], R8 ;  /* 0x000a080801007387 */ /* 0x0007e80000100a00 */
[----:B------:R4:W-:Y:S04]  /*53f20*/  STL.64 [R1+0xa00], R6 ;  /* 0x000a000601007387 */ /* 0x0009e80000100a00 */
[----:B------:R1:W-:Y:S01]  /*53f30*/  STL.64 [R1+0x9f8], R4 ;  /* 0x0009f80401007387 */ /* 0x0003e20000100a00 */
[----:B---3--:R-:W-:-:S02]  /*53f40*/  IADD3 R8, P5, R157, R2, RZ ;  /* 0x000000029d087210 */ /* 0x008fc40007fbe0ff */
[CC--:B----4-:R-:W-:Y:S02]  /*53f50*/  IADD3 R6, P6, R158.reuse, R2.reuse, RZ ;  /* 0x000000029e067210 */ /* 0x0d0fe40007fde0ff */
[-C--:B------:R-:W-:Y:S02]  /*53f60*/  LEA.HI.X.SX32 R9, R157, R3.reuse, 0x1, P5 ;  /* 0x000000039d097211 */ /* 0x080fe400028f0eff */
[CC--:B-1----:R-:W-:Y:S01]  /*53f70*/  IADD3 R4, P4, R159.reuse, R2.reuse, RZ ;  /* 0x000000029f047210 */ /* 0x0c2fe20007f9e0ff */
[----:B------:R-:W1:Y:S01]  /*53f80*/  LDC R157, c[0x0][0x278] ;  /* 0x00009e00ff9d7b82 */ /* 0x000e620000000800 */
[-C--:B------:R-:W-:Y:S02]  /*53f90*/  LEA.HI.X.SX32 R7, R158, R3.reuse, 0x1, P6 ;  /* 0x000000039e077211 */ /* 0x080fe400030f0eff */
[----:B------:R-:W-:Y:S01]  /*53fa0*/  LEA.HI.X.SX32 R5, R159, R3, 0x1, P4 ;  /* 0x000000039f057211 */ /* 0x000fe200020f0eff */
[----:B------:R3:W-:Y:S04]  /*53fb0*/  STL.64 [R1+0x9f0], R8 ;  /* 0x0009f00801007387 */ /* 0x0007e80000100a00 */
[----:B------:R4:W-:Y:S01]  /*53fc0*/  STL.64 [R1+0x9e8], R6 ;  /* 0x0009e80601007387 */ /* 0x0009e20000100a00 */
[----:B------:R-:W2:Y:S03]  /*53fd0*/  LDC R159, c[0x0][0x278] ;  /* 0x00009e00ff9f7b82 */ /* 0x000ea60000000800 */
[----:B------:R0:W-:Y:S01]  /*53fe0*/  STL.64 [R1+0x9e0], R4 ;  /* 0x0009e00401007387 */ /* 0x0001e20000100a00 */
[----:B---3--:R-:W-:-:S02]  /*53ff0*/  IADD3 R8, P5, R160, R2, RZ ;  /* 0x00000002a0087210 */ /* 0x008fc40007fbe0ff */
[-C--:B----4-:R-:W-:Y:S02]  /*54000*/  IADD3 R6, P6, R161, R2.reuse, RZ ;  /* 0x00000002a1067210 */ /* 0x090fe40007fde0ff */
[-C--:B------:R-:W-:Y:S02]  /*54010*/  LEA.HI.X.SX32 R9, R160, R3.reuse, 0x1, P5 ;  /* 0x00000003a0097211 */ /* 0x080fe400028f0eff */
[CC--:B0-----:R-:W-:Y:S01]  /*54020*/  IADD3 R4, P4, R162.reuse, R2.reuse, RZ ;  /* 0x00000002a2047210 */ /* 0x0c1fe20007f9e0ff */
        /* <DEDUP_REMOVED lines=11> */
[CC--:B-1----:R-:W-:Y:S01]  /*540e0*/  IADD3 R4, P4, R165.reuse, R2.reuse, RZ ;  /* 0x00000002a5047210 */ /* 0x0c2fe20007f9e0ff */
[----:B------:R-:W0:Y:S01]  /*540f0*/  LDC R163, c[0x0][0x278] ;  /* 0x00009e00ffa37b82 */ /* 0x000e220000000800 */
[-C--:B------:R-:W-:Y:S02]  /*54100*/  LEA.HI.X.SX32 R7, R164, R3.reuse, 0x1, P6 ;  /* 0x00000003a4077211 */ /* 0x080fe400030f0eff */
[----:B------:R-:W-:Y:S01]  /*54110*/  LEA.HI.X.SX32 R5, R165, R3, 0x1, P4 ;  /* 0x00000003a5057211 */ /* 0x000fe200020f0eff */
[----:B------:R1:W-:Y:S04]  /*54120*/  STL.64 [R1+0x9c0], R8 ;  /* 0x0009c00801007387 */ /* 0x0003e80000100a00 */
[----:B------:R4:W-:Y:S01]  /*54130*/  STL.64 [R1+0x9b8], R6 ;  /* 0x0009b80601007387 */ /* 0x0009e20000100a00 */
[----:B------:R-:W3:Y:S03]  /*54140*/  LDC R165, c[0x0][0x278] ;  /* 0x00009e00ffa57b82 */ /* 0x000ee60000000800 */
[----:B------:R2:W-:Y:S01]  /*54150*/  STL.64 [R1+0x9b0], R4 ;  /* 0x0009b00401007387 */ /* 0x0005e20000100a00 */
[----:B-1----:R-:W-:-:S02]  /*54160*/  IADD3 R8, P5, R166, R2, RZ ;  /* 0x00000002a6087210 */ /* 0x002fc40007fbe0ff */
[CC--:B----4-:R-:W-:Y:S02]  /*54170*/  IADD3 R6, P6, R167.reuse, R2.reuse, RZ ;  /* 0x00000002a7067210 */ /* 0x0d0fe40007fde0ff */
[-C--:B------:R-:W-:Y:S02]  /*54180*/  LEA.HI.X.SX32 R9, R166, R3.reuse, 0x1, P5 ;  /* 0x00000003a6097211 */ /* 0x080fe400028f0eff */
[-C--:B--2---:R-:W-:Y:S01]  /*54190*/  IADD3 R4, P4, R168, R2.reuse, RZ ;  /* 0x00000002a8047210 */ /* 0x084fe20007f9e0ff */
[----:B------:R-:W-:Y:S01]  /*541a0*/  IMAD R99, R90, 0x1cc, RZ ;  /* 0x000001cc5a637824 */ /* 0x000fe200078e02ff */
[-C--:B------:R-:W-:Y:S01]  /*541b0*/  LEA.HI.X.SX32 R7, R167, R3.reuse, 0x1, P6 ;  /* 0x00000003a7077211 */ /* 0x080fe200030f0eff */
[----:B------:R-:W-:Y:S01]  /*541c0*/  IMAD R88, R83, 0x1c7, RZ ;  /* 0x000001c753587824 */ /* 0x000fe200078e02ff */
[----:B------:R-:W-:Y:S01]  /*541d0*/  LEA.HI.X.SX32 R5, R168, R3, 0x1, P4 ;  /* 0x00000003a8057211 */ /* 0x000fe200020f0eff */
[----:B------:R1:W-:Y:S01]  /*541e0*/  STL.64 [R1+0x9a8], R8 ;  /* 0x0009a80801007387 */ /* 0x0003e20000100a00 */
[----:B------:R-:W-:Y:S01]  /*541f0*/  IMAD R158, R94, 0x1ce, RZ ;  /* 0x000001ce5e9e7824 */ /* 0x000fe200078e02ff */
[----:B------:R-:W2:Y:S02]  /*54200*/  LDC R166, c[0x0][0x278] ;  /* 0x00009e00ffa67b82 */ /* 0x000ea40000000800 */
[----:B------:R4:W-:Y:S04]  /*54210*/  STL.64 [R1+0x9a0], R6 ;  /* 0x0009a00601007387 */ /* 0x0009e80000100a00 */
[----:B------:R0:W-:Y:S01]  /*54220*/  STL.64 [R1+0x998], R4 ;  /* 0x0009980401007387 */ /* 0x0001e20000100a00 */
[----:B-1----:R-:W-:-:S02]  /*54230*/  IADD3 R8, P5, R169, R2, RZ ;  /* 0x00000002a9087210 */ /* 0x002fc40007fbe0ff */
[CC--:B----4-:R-:W-:Y:S02]  /*54240*/  IADD3 R6, P6, R170.reuse, R2.reuse, RZ ;  /* 0x00000002aa067210 */ /* 0x0d0fe40007fde0ff */
[-C--:B------:R-:W-:Y:S02]  /*54250*/  LEA.HI.X.SX32 R9, R169, R3.reuse, 0x1, P5 ;  /* 0x00000003a9097211 */ /* 0x080fe400028f0eff */
[CC--:B0-----:R-:W-:Y:S01]  /*54260*/  IADD3 R4, P4, R171.reuse, R2.reuse, RZ ;  /* 0x00000002ab047210 */ /* 0x0c1fe20007f9e0ff */
[----:B------:R-:W0:Y:S01]  /*54270*/  LDC R169, c[0x0][0x278] ;  /* 0x00009e00ffa97b82 */ /* 0x000e220000000800 */
[-C--:B------:R-:W-:Y:S02]  /*54280*/  LEA.HI.X.SX32 R7, R170, R3.reuse, 0x1, P6 ;  /* 0x00000003aa077211 */ /* 0x080fe400030f0eff */
[----:B------:R-:W-:Y:S01]  /*54290*/  LEA.HI.X.SX32 R5, R171, R3, 0x1, P4 ;  /* 0x00000003ab057211 */ /* 0x000fe200020f0eff */
[----:B------:R1:W-:Y:S04]  /*542a0*/  STL.64 [R1+0x990], R8 ;  /* 0x0009900801007387 */ /* 0x0003e80000100a00 */
[----:B------:R4:W-:Y:S01]  /*542b0*/  STL.64 [R1+0x988], R6 ;  /* 0x0009880601007387 */ /* 0x0009e20000100a00 */
[----:B------:R-:W2:Y:S03]  /*542c0*/  LDC R171, c[0x0][0x278] ;  /* 0x00009e00ffab7b82 */ /* 0x000ea60000000800 */
[----:B------:R3:W-:Y:S01]  /*542d0*/  STL.64 [R1+0x980], R4 ;  /* 0x0009800401007387 */ /* 0x0007e20000100a00 */
[----:B-1----:R-:W-:-:S02]  /*542e0*/  IADD3 R8, P5, R172, R2, RZ ;  /* 0x00000002ac087210 */ /* 0x002fc40007fbe0ff */
        /* <DEDUP_REMOVED lines=8> */
[----:B------:R-:W-:Y:S01]  /*54370*/  IMAD R164, R159, 0x1d1, RZ ;  /* 0x000001d19fa47824 */ /* 0x000fe200078e02ff */
[----:B------:R-:W3:Y:S02]  /*54380*/  LDC R172, c[0x0][0x278] ;  /* 0x00009e00ffac7b82 */ /* 0x000ee40000000800 */
        /* <DEDUP_REMOVED lines=14> */
[-C--:B----4-:R-:W-:Y:S02]  /*54470*/  IADD3 R6, P6, R179, R2.reuse, RZ ;  /* 0x00000002b3067210 */ /* 0x090fe40007fde0ff */
[-C--:B------:R-:W-:Y:S02]  /*54480*/  LEA.HI.X.SX32 R9, R178, R3.reuse, 0x1, P5 ;  /* 0x00000003b2097211 */ /* 0x080fe400028f0eff */
[CC--:B--2---:R-:W-:Y:S01]  /*54490*/  IADD3 R4, P4, R180.reuse, R2.reuse, RZ ;  /* 0x00000002b4047210 */ /* 0x0c4fe20007f9e0ff */
[----:B------:R-:W-:Y:S01]  /*544a0*/  IMAD R156, R97, 0x1cd, RZ ;  /* 0x000001cd619c7824 */ /* 0x000fe200078e02ff */
[-C--:B------:R-:W-:Y:S01]  /*544b0*/  LEA.HI.X.SX32 R7, R179, R3.reuse, 0x1, P6 ;  /* 0x00000003b3077211 */ /* 0x080fe200030f0eff */
[----:B------:R-:W-:Y:S01]  /*544c0*/  IMAD R170, R165, 0x1d4, RZ ;  /* 0x000001d4a5aa7824 */ /* 0x000fe200078e02ff */
[----:B------:R-:W-:Y:S01]  /*544d0*/  LEA.HI.X.SX32 R5, R180, R3, 0x1, P4 ;  /* 0x00000003b4057211 */ /* 0x000fe200020f0eff */
[----:B------:R1:W-:Y:S01]  /*544e0*/  STL.64 [R1+0x948], R8 ;  /* 0x0009480801007387 */ /* 0x0003e20000100a00 */
[----:B------:R-:W2:Y:S03]  /*544f0*/  LDC R178, c[0x0][0x278] ;  /* 0x00009e00ffb27b82 */ /* 0x000ea60000000800 */
        /* <DEDUP_REMOVED lines=23> */
[----:B-1----:R-:W-:-:S02]  /*54670*/  IADD3 R8, P5, R187, R2, RZ ;  /* 0x00000002bb087210 */ /* 0x002fc40007fbe0ff */
[CC--:B----4-:R-:W-:Y:S02]  /*54680*/  IADD3 R6, P6, R188.reuse, R2.reuse, RZ ;  /* 0x00000002bc067210 */ /* 0x0d0fe40007fde0ff */
[-C--:B------:R-:W-:Y:S02]  /*54690*/  LEA.HI.X.SX32 R9, R187, R3.reuse, 0x1, P5 ;  /* 0x00000003bb097211 */ /* 0x080fe400028f0eff */
[-C--:B0-----:R-:W-:Y:S01]  /*546a0*/  IADD3 R4, P4, R189, R2.reuse, RZ ;  /* 0x00000002bd047210 */ /* 0x081fe20007f9e0ff */
[----:B------:R-:W-:Y:S01]  /*546b0*/  IMAD R161, R157, 0x1cf, RZ ;  /* 0x000001cf9da17824 */ /* 0x000fe200078e02ff */
[-C--:B------:R-:W-:Y:S01]  /*546c0*/  LEA.HI.X.SX32 R7, R188, R3.reuse, 0x1, P6 ;  /* 0x00000003bc077211 */ /* 0x080fe200030f0eff */
[----:B------:R-:W-:Y:S01]  /*546d0*/  IMAD R162, R98, 0x1d0, RZ ;  /* 0x000001d062a27824 */ /* 0x000fe200078e02ff */
[----:B------:R-:W-:Y:S01]  /*546e0*/  LEA.HI.X.SX32 R5, R189, R3, 0x1, P4 ;  /* 0x00000003bd057211 */ /* 0x000fe200020f0eff */
[----:B------:R0:W-:Y:S01]  /*546f0*/  STL.64 [R1+0x900], R8 ;  /* 0x0009000801007387 */ /* 0x0001e20000100a00 */
[----:B------:R-:W1:Y:S03]  /*54700*/  LDC R188, c[0x0][0x278] ;  /* 0x00009e00ffbc7b82 */ /* 0x000e660000000800 */
[----:B------:R4:W-:Y:S04]  /*54710*/  STL.64 [R1+0x8f8], R6 ;  /* 0x0008f80601007387 */ /* 0x0009e80000100a00 */
[----:B------:R2:W-:Y:S01]  /*54720*/  STL.64 [R1+0x8f0], R4 ;  /* 0x0008f00401007387 */ /* 0x0005e20000100a00 */
[----:B------:R-:W-:Y:S01]  /*54730*/  IMAD R176, R171, 0x1d7, RZ ;  /* 0x000001d7abb07824 */ /* 0x000fe200078e02ff */
[----:B------:R-:W1:Y:S01]  /*54740*/  LDC R187, c[0x0][0x278] ;  /* 0x00009e00ffbb7b82 */ /* 0x000e620000000800 */
[----:B0-----:R-:W-:-:S02]  /*54750*/  IADD3 R8, P5, R190, R2, RZ ;  /* 0x00000002be087210 */ /* 0x001fc40007fbe0ff */
[CC--:B----4-:R-:W-:Y:S02]  /*54760*/  IADD3 R6, P6, R191.reuse, R2.reuse, RZ ;  /* 0x00000002bf067210 */ /* 0x0d0fe40007fde0ff */
[-C--:B------:R-:W-:Y:S02]  /*54770*/  LEA.HI.X.SX32 R9, R190, R3.reuse, 0x1, P5 ;  /* 0x00000003be097211 */ /* 0x080fe400028f0eff */
[CC--:B--2---:R-:W-:Y:S02]  /*54780*/  IADD3 R4, P4, R192.reuse, R2.reuse, RZ ;  /* 0x00000002c0047210 */ /* 0x0c4fe40007f9e0ff */
[-C--:B------:R-:W-:Y:S02]  /*54790*/  LEA.HI.X.SX32 R7, R191, R3.reuse, 0x1, P6 ;  /* 0x00000003bf077211 */ /* 0x080fe400030f0eff */
[----:B------:R-:W-:Y:S01]  /*547a0*/  LEA.HI.X.SX32 R5, R192, R3, 0x1, P4 ;  /* 0x00000003c0057211 */ /* 0x000fe200020f0eff */
[----:B------:R0:W-:Y:S01]  /*547b0*/  STL.64 [R1+0x8e8], R8 ;  /* 0x0008e80801007387 */ /* 0x0001e20000100a00 */
[----:B------:R-:W2:Y:S03]  /*547c0*/  LDC R191, c[0x0][0x278] ;  /* 0x00009e00ffbf7b82 */ /* 0x000ea60000000800 */
[----:B------:R4:W-:Y:S04]  /*547d0*/  STL.64 [R1+0x8e0], R6 ;  /* 0x0008e00601007387 */ /* 0x0009e80000100a00 */
[----:B------:R3:W-:Y:S01]  /*547e0*/  STL.64 [R1+0x8d8], R4 ;  /* 0x0008d80401007387 */ /* 0x0007e20000100a00 */
[----:B0-----:R-:W-:-:S02]  /*547f0*/  IADD3 R8, P5, R193, R2, RZ ;  /* 0x00000002c1087210 */ /* 0x001fc40007fbe0ff */
[CC--:B----4-:R-:W-:Y:S02]  /*54800*/  IADD3 R6, P6, R194.reuse, R2.reuse, RZ ;  /* 0x00000002c2067210 */ /* 0x0d0fe40007fde0ff */
        /* <DEDUP_REMOVED lines=10> */
[----:B------:R-:W-:Y:S01]  /*548b0*/  IMAD R183, R177, 0x1da, RZ ;  /* 0x000001dab1b77824 */ /* 0x000fe200078e02ff */
[----:B------:R-:W3:Y:S01]  /*548c0*/  LDC R193, c[0x0][0x278] ;  /* 0x00009e00ffc17b82 */ /* 0x000ee20000000800 */
[----:B0-----:R-:W-:-:S02]  /*548d0*/  IADD3 R8, P5, R196, R2, RZ ;  /* 0x00000002c4087210 */ /* 0x001fc40007fbe0ff */
[CC--:B----4-:R-:W-:Y:S02]  /*548e0*/  IADD3 R6, P6, R197.reuse, R2.reuse, RZ ;  /* 0x00000002c5067210 */ /* 0x0d0fe40007fde0ff */
[-C--:B------:R-:W-:Y:S02]  /*548f0*/  LEA.HI.X.SX32 R9, R196, R3.reuse, 0x1, P5 ;  /* 0x00000003c4097211 */ /* 0x080fe400028f0eff */
[CC--:B-1----:R-:W-:Y:S02]  /*54900*/  IADD3 R4, P4, R198.reuse, R2.reuse, RZ ;  /* 0x00000002c6047210 */ /* 0x0c2fe40007f9e0ff */
[-C--:B------:R-:W-:Y:S02]  /*54910*/  LEA.HI.X.SX32 R7, R197, R3.reuse, 0x1, P6 ;  /* 0x00000003c5077211 */ /* 0x080fe400030f0eff */
[----:B------:R-:W-:Y:S01]  /*54920*/  LEA.HI.X.SX32 R5, R198, R3, 0x1, P4 ;  /* 0x00000003c6057211 */ /* 0x000fe200020f0eff */
[----:B------:R0:W-:Y:S01]  /*54930*/  STL.64 [R1+0x8b8], R8 ;  /* 0x0008b80801007387 */ /* 0x0001e20000100a00 */
[----:B------:R-:W1:Y:S03]  /*54940*/  LDC R197, c[0x0][0x278] ;  /* 0x00009e00ffc57b82 */ /* 0x000e660000000800 */
[----:B------:R4:W-:Y:S04]  /*54950*/  STL.64 [R1+0x8b0], R6 ;  /* 0x0008b00601007387 */ /* 0x0009e80000100a00 */
[----:B------:R2:W-:Y:S01]  /*54960*/  STL.64 [R1+0x8a8], R4 ;  /* 0x0008a80401007387 */ /* 0x0005e20000100a00 */
[----:B0-----:R-:W-:-:S02]  /*54970*/  IADD3 R8, P5, R199, R2, RZ ;  /* 0x00000002c7087210 */ /* 0x001fc40007fbe0ff */
        /* <DEDUP_REMOVED lines=11> */
[----:B------:R-:W-:Y:S01]  /*54a30*/  IMAD R189, R185, 0x1dd, RZ ;  /* 0x000001ddb9bd7824 */ /* 0x000fe200078e02ff */
[----:B------:R-:W2:Y:S01]  /*54a40*/  LDC R199, c[0x0][0x278] ;  /* 0x00009e00ffc77b82 */ /* 0x000ea20000000800 */
[----:B0-----:R-:W-:-:S02]  /*54a50*/  IADD3 R8, P5, R202, R2, RZ ;  /* 0x00000002ca087210 */ /* 0x001fc40007fbe0ff */
        /* <DEDUP_REMOVED lines=12> */
[-C--:B-1----:R-:W-:Y:S01]  /*54b20*/  IADD3 R4, P4, R207, R2.reuse, RZ ;  /* 0x00000002cf047210 */ /* 0x082fe20007f9e0ff */
        /* <DEDUP_REMOVED lines=20> */
[----:B------:R-:W1:Y:S01]  /*54c70*/  LDC R210, c[0x0][0x278] ;  /* 0x00009e00ffd27b82 */ /* 0x000e620000000800 */
        /* <DEDUP_REMOVED lines=61> */
[CC--:B------:R-:W-:Y:S02]  /*55050*/  IADD3 R4, P4, R228.reuse, R2.reuse, RZ ;  /* 0x00000002e4047210 */ /* 0x0c0fe40007f9e0ff */
[-C--:B------:R-:W-:Y:S02]  /*55060*/  LEA.HI.X.SX32 R7, R227, R3.reuse, 0x1, P6 ;  /* 0x00000003e3077211 */ /* 0x080fe400030f0eff */
[----:B------:R-:W-:Y:S01]  /*55070*/  LEA.HI.X.SX32 R5, R228, R3, 0x1, P4 ;  /* 0x00000003e4057211 */ /* 0x000fe200020f0eff */
[----:B------:R0:W-:Y:S01]  /*55080*/  STL.64 [R1+0x7c8], R8 ;  /* 0x0007c80801007387 */ /* 0x0001e20000100a00 */
[----:B------:R-:W-:Y:S01]  /*55090*/  IMAD R192, R187, 0x1df, RZ ;  /* 0x000001dfbbc07824 */ /* 0x000fe200078e02ff */
[----:B------:R-:W4:Y:S02]  /*550a0*/  LDC R228, c[0x0][0x278] ;  /* 0x00009e00ffe47b82 */ /* 0x000f240000000800 */
[----:B------:R2:W-:Y:S04]  /*550b0*/  STL.64 [R1+0x7c0], R6 ;  /* 0x0007c00601007387 */ /* 0x0005e80000100a00 */
[----:B------:R1:W-:Y:S01]  /*550c0*/  STL.64 [R1+0x7b8], R4 ;  /* 0x0007b80401007387 */ /* 0x0003e20000100a00 */
[----:B------:R-:W-:Y:S01]  /*550d0*/  IMAD R207, R203, 0x1e6, RZ ;  /* 0x000001e6cbcf7824 */ /* 0x000fe200078e02ff */
[----:B------:R-:W3:Y:S01]  /*550e0*/  LDC R227, c[0x0][0x278] ;  /* 0x00009e00ffe37b82 */ /* 0x000ee20000000800 */
[----:B0-----:R-:W-:-:S02]  /*550f0*/  IADD3 R8, P5, R229, R2, RZ ;  /* 0x00000002e5087210 */ /* 0x001fc40007fbe0ff */
[CC--:B--2---:R-:W-:Y:S02]  /*55100*/  IADD3 R6, P6, R230.reuse, R2.reuse, RZ ;  /* 0x00000002e6067210 */ /* 0x0c4fe40007fde0ff */
        /* <DEDUP_REMOVED lines=10> */
[CC--:B--2---:R-:W-:Y:S02]  /*551b0*/  IADD3 R6, P6, R233.reuse, R2.reuse, RZ ;  /* 0x00000002e9067210 */ /* 0x0c4fe40007fde0ff */
[-C--:B------:R-:W-:Y:S02]  /*551c0*/  LEA.HI.X.SX32 R9, R232, R3.reuse, 0x1, P5 ;  /* 0x00000003e8097211 */ /* 0x080fe400028f0eff */
[CC--:B------:R-:W-:Y:S02]  /*551d0*/  IADD3 R4, P4, R234.reuse, R2.reuse, RZ ;  /* 0x00000002ea047210 */ /* 0x0c0fe40007f9e0ff */
        /* <DEDUP_REMOVED lines=47> */
[-C--:B------:R-:W-:Y:S01]  /*554d0*/  IADD3 R4, P4, R246, R2.reuse, RZ ;  /* 0x00000002f6047210 */ /* 0x080fe20007f9e0ff */
[----:B------:R-:W-:Y:S01]  /*554e0*/  IMAD R224, R216, 0x1ef, RZ ;  /* 0x000001efd8e07824 */ /* 0x000fe200078e02ff */
[-C--:B------:R-:W-:Y:S01]  /*554f0*/  LEA.HI.X.SX32 R7, R245, R3.reuse, 0x1, P6 ;  /* 0x00000003f5077211 */ /* 0x080fe200030f0eff */
[----:B------:R-:W-:Y:S01]  /*55500*/  IMAD R217, R213, 0x1eb, RZ ;  /* 0x000001ebd5d97824 */ /* 0x000fe200078e02ff */
[----:B------:R-:W-:Y:S01]  /*55510*/  LEA.HI.X.SX32 R5, R246, R3, 0x1, P4 ;  /* 0x00000003f6057211 */ /* 0x000fe200020f0eff */
[----:B------:R-:W-:Y:S01]  /*55520*/  STL.64 [R1+0x738], R8 ;  /* 0x0007380801007387 */ /* 0x000fe20000100a00 */
[----:B------:R-:W-:Y:S01]  /*55530*/  IMAD R230, R222, 0x1f2, RZ ;  /* 0x000001f2dee67824 */ /* 0x000fe200078e02ff */
[----:B------:R-:W0:Y:S02]  /*55540*/  LDC R244, c[0x0][0x278] ;  /* 0x00009e00fff47b82 */ /* 0x000e240000000800 */
[----:B------:R-:W-:Y:S04]  /*55550*/  STL.64 [R1+0x730], R6 ;  /* 0x0007300601007387 */ /* 0x000fe80000100a00 */
[----:B------:R2:W-:Y:S02]  /*55560*/  STL.64 [R1+0x728], R4 ;  /* 0x0007280401007387 */ /* 0x0005e40000100a00 */
[----:B--2---:R-:W2:Y:S01]  /*55570*/  LDC R4, c[0x0][0x278] ;  /* 0x00009e00ff047b82 */ /* 0x004ea20000000800 */
[----:B------:R-:W-:-:S04]  /*55580*/  IADD3 R6, P6, R248, R2, RZ ;  /* 0x00000002f8067210 */ /* 0x000fc80007fde0ff */
[-C--:B------:R-:W-:Y:S02]  /*55590*/  LEA.HI.X.SX32 R7, R248, R3.reuse, 0x1, P6 ;  /* 0x00000003f8077211 */ /* 0x080fe400030f0eff */
[-C--:B------:R-:W-:Y:S01]  /*555a0*/  IADD3 R8, P5, R247, R2.reuse, RZ ;  /* 0x00000002f7087210 */ /* 0x080fe20007fbe0ff */
[----:B------:R-:W4:Y:S02]  /*555b0*/  LDC R5, c[0x0][0x278] ;  /* 0x00009e00ff057b82 */ /* 0x000f240000000800 */
[----:B------:R2:W-:Y:S01]  /*555c0*/  STL.64 [R1+0x718], R6 ;  /* 0x0007180601007387 */ /* 0x0005e20000100a00 */
[----:B------:R-:W-:Y:S01]  /*555d0*/  IADD3 R12, P4, R249, R2, RZ ;  /* 0x00000002f90c7210 */ /* 0x000fe20007f9e0ff */
[----:B--2---:R-:W-:Y:S01]  /*555e0*/  IMAD R7, R4, 0xc2, RZ ;  /* 0x000000c204077824 */ /* 0x004fe200078e02ff */
[----:B------:R-:W-:-:S03]  /*555f0*/  LEA.HI.X.SX32 R9, R247, R3, 0x1, P5 ;  /* 0x00000003f7097211 */ /* 0x000fc600028f0eff */
[----:B------:R-:W2:Y:S01]  /*55600*/  LDC R4, c[0x0][0x278] ;  /* 0x00009e00ff047b82 */ /* 0x000ea20000000800 */
[CC--:B------:R-:W-:Y:S02]  /*55610*/  IADD3 R10, P5, R250.reuse, R2.reuse, RZ ;  /* 0x00000002fa0a7210 */ /* 0x0c0fe40007fbe0ff */
[-C--:B------:R-:W-:Y:S02]  /*55620*/  LEA.HI.X.SX32 R13, R249, R3.reuse, 0x1, P4 ;  /* 0x00000003f90d7211 */ /* 0x080fe400020f0eff */
[----:B------:R-:W-:Y:S01]  /*55630*/  LEA.HI.X.SX32 R11, R250, R3, 0x1, P5 ;  /* 0x00000003fa0b7211 */ /* 0x000fe200028f0eff */
[----:B------:R3:W-:Y:S02]  /*55640*/  STL.64 [R1+0x720], R8 ;  /* 0x0007200801007387 */ /* 0x0007e40000100a00 */
[----:B------:R-:W1:Y:S02]  /*55650*/  LDC R6, c[0x0][0x278] ;  /* 0x00009e00ff067b82 */ /* 0x000e640000000800 */
[----:B------:R-:W-:Y:S04]  /*55660*/  STL.64 [R1+0x710], R12 ;  /* 0x0007100c01007387 */ /* 0x000fe80000100a00 */
[----:B------:R0:W-:Y:S01]  /*55670*/  STL.64 [R1+0x708], R10 ;  /* 0x0007080a01007387 */ /* 0x0001e20000100a00 */
[----:B----4-:R-:W-:Y:S01]  /*55680*/  IMAD R14, R5, 0xc4, RZ ;  /* 0x000000c4050e7824 */ /* 0x010fe200078e02ff */
[----:B------:R-:W4:Y:S01]  /*55690*/  LDC R247, c[0x0][0x278] ;  /* 0x00009e00fff77b82 */ /* 0x000f220000000800 */
[----:B--2---:R-:W-:Y:S01]  /*556a0*/  IMAD R4, R4, 0xc3, RZ ;  /* 0x000000c304047824 */ /* 0x004fe200078e02ff */
[----:B---3--:R-:W-:-:S06]  /*556b0*/  IADD3 R8, P6, R251, R2, RZ ;  /* 0x00000002fb087210 */ /* 0x008fcc0007fde0ff */
[----:B------:R-:W2:Y:S01]  /*556c0*/  LDC R5, c[0x0][0x278] ;  /* 0x00009e00ff057b82 */ /* 0x000ea20000000800 */
[----:B0-----:R-:W-:-:S04]  /*556d0*/  IADD3 R10, P5, R4, R2, RZ ;  /* 0x00000002040a7210 */ /* 0x001fc80007fbe0ff */
[-C--:B------:R-:W-:Y:S01]  /*556e0*/  LEA.HI.X.SX32 R11, R4, R3.reuse, 0x1, P5 ;  /* 0x00000003040b7211 */ /* 0x080fe200028f0eff */
[----:B------:R-:W-:Y:S02]  /*556f0*/  IMAD R220, R215, 0x1ed, RZ ;  /* 0x000001edd7dc7824 */ /* 0x000fe400078e02ff */
[----:B------:R-:W0:Y:S01]  /*55700*/  LDC R4, c[0x0][0x278] ;  /* 0x00009e00ff047b82 */ /* 0x000e220000000800 */
[----:B------:R-:W-:Y:S02]  /*55710*/  IADD3 R12, P4, R7, R2, RZ ;  /* 0x00000002070c7210 */ /* 0x000fe40007f9e0ff */
[-C--:B------:R-:W-:Y:S02]  /*55720*/  LEA.HI.X.SX32 R9, R251, R3.reuse, 0x1, P6 ;  /* 0x00000003fb097211 */ /* 0x080fe400030f0eff */
[----:B------:R-:W-:Y:S01]  /*55730*/  LEA.HI.X.SX32 R13, R7, R3, 0x1, P4 ;  /* 0x00000003070d7211 */ /* 0x000fe200020f0eff */
[----:B-1----:R-:W-:Y:S02]  /*55740*/  IMAD R7, R6, 0xc6, RZ ;  /* 0x000000c606077824 */ /* 0x002fe400078e02ff */
[----:B------:R1:W-:Y:S01]  /*55750*/  STL.64 [R1+0x700], R8 ;  /* 0x0007000801007387 */ /* 0x0003e20000100a00 */
[----:B------:R-:W3:Y:S01]  /*55760*/  LDC R6, c[0x0][0x278] ;  /* 0x00009e00ff067b82 */ /* 0x000ee20000000800 */
[----:B------:R-:W-:-:S02]  /*55770*/  IMAD R223, R219, 0x1ee, RZ ;  /* 0x000001eedbdf7824 */ /* 0x000fc400078e02ff */
[----:B------:R-:W-:Y:S02]  /*55780*/  IMAD R236, R228, 0x1f5, RZ ;  /* 0x000001f5e4ec7824 */ /* 0x000fe400078e02ff */
[----:B------:R-:W-:Y:S02]  /*55790*/  IMAD R226, R221, 0x1f0, RZ ;  /* 0x000001f0dde27824 */ /* 0x000fe400078e02ff */
[----:B------:R-:W-:Y:S01]  /*557a0*/  IMAD R229, R225, 0x1f1, RZ ;  /* 0x000001f1e1e57824 */ /* 0x000fe200078e02ff */
[----:B------:R-:W4:Y:S01]  /*557b0*/  LDC R249, c[0x0][0x278] ;  /* 0x00009e00fff97b82 */ /* 0x000f220000000800 */
[----:B-1----:R-:W-:-:S04]  /*557c0*/  IADD3 R8, P6, R14, R2, RZ ;  /* 0x000000020e087210 */ /* 0x002fc80007fde0ff */
[----:B------:R-:W-:Y:S01]  /*557d0*/  LEA.HI.X.SX32 R9, R14, R3, 0x1, P6 ;  /* 0x000000030e097211 */ /* 0x000fe200030f0eff */
[----:B0-----:R-:W-:Y:S02]  /*557e0*/  IMAD R14, R4, 0xc8, RZ ;  /* 0x000000c8040e7824 */ /* 0x001fe400078e02ff */
[----:B------:R-:W0:Y:S01]  /*557f0*/  LDC R4, c[0x0][0x278] ;  /* 0x00009e00ff047b82 */ /* 0x000e220000000800 */
[----:B--2---:R-:W-:Y:S01]  /*55800*/  IMAD R5, R5, 0xc5, RZ ;  /* 0x000000c505057824 */ /* 0x004fe200078e02ff */
[----:B------:R1:W-:Y:S01]  /*55810*/  STL.64 [R1+0x6f8], R12 ;  /* 0x0006f80c01007387 */ /* 0x0003e20000100a00 */
[----:B---3--:R-:W-:-:S03]  /*55820*/  IMAD R6, R6, 0xc7, RZ ;  /* 0x000000c706067824 */ /* 0x008fc600078e02ff */
[----:B------:R2:W-:Y:S01]  /*55830*/  STL.64 [R1+0x6f0], R10 ;  /* 0x0006f00a01007387 */ /* 0x0005e20000100a00 */
[----:B-1----:R-:W-:-:S03]  /*55840*/  IADD3 R12, P4, R5, R2, RZ ;  /* 0x00000002050c7210 */ /* 0x002fc60007f9e0ff */
[----:B------:R1:W-:Y:S01]  /*55850*/  STL.64 [R1+0x6e8], R8 ;  /* 0x0006e80801007387 */ /* 0x0003e20000100a00 */
[-C--:B--2---:R-:W-:Y:S02]  /*55860*/  IADD3 R10, P5, R7, R2.reuse, RZ ;  /* 0x00000002070a7210 */ /* 0x084fe40007fbe0ff */
[-C--:B------:R-:W-:Y:S02]  /*55870*/  LEA.HI.X.SX32 R13, R5, R3.reuse, 0x1, P4 ;  /* 0x00000003050d7211 */ /* 0x080fe400020f0eff */
[----:B------:R-:W2:Y:S01]  /*55880*/  LDC R5, c[0x0][0x278] ;  /* 0x00009e00ff057b82 */ /* 0x000ea20000000800 */
[-C--:B------:R-:W-:Y:S01]  /*55890*/  LEA.HI.X.SX32 R11, R7, R3.reuse, 0x1, P5 ;  /* 0x00000003070b7211 */ /* 0x080fe200028f0eff */
[----:B0-----:R-:W-:Y:S01]  /*558a0*/  IMAD R4, R4, 0xc9, RZ ;  /* 0x000000c904047824 */ /* 0x001fe200078e02ff */
[CC--:B-1----:R-:W-:Y:S01]  /*558b0*/  IADD3 R8, P6, R6.reuse, R2.reuse, RZ ;  /* 0x0000000206087210 */ /* 0x0c2fe20007fde0ff */
[----:B------:R-:W-:Y:S03]  /*558c0*/  STL.64 [R1+0x6e0], R12 ;  /* 0x0006e00c01007387 */ /* 0x000fe60000100a00 */
[----:B------:R-:W-:Y:S01]  /*558d0*/  LEA.HI.X.SX32 R9, R6, R3, 0x1, P6 ;  /* 0x0000000306097211 */ /* 0x000fe200030f0eff */
[----:B------:R0:W-:Y:S01]  /*558e0*/  STL.64 [R1+0x6d8], R10 ;  /* 0x0006d80a01007387 */ /* 0x0001e20000100a00 */
[----:B------:R-:W1:Y:S01]  /*558f0*/  LDC R6, c[0x0][0x278] ;  /* 0x00009e00ff067b82 */ /* 0x000e620000000800 */
[----:B0-----:R-:W-:-:S04]  /*55900*/  IADD3 R10, P5, R4, R2, RZ ;  /* 0x00000002040a7210 */ /* 0x001fc80007fbe0ff */
[----:B------:R-:W-:-:S03]  /*55910*/  LEA.HI.X.SX32 R11, R4, R3, 0x1, P5 ;  /* 0x00000003040b7211 */ /* 0x000fc600028f0eff */
[----:B------:R-:W0:Y:S01]  /*55920*/  LDC R4, c[0x0][0x278] ;  /* 0x00009e00ff047b82 */ /* 0x000e220000000800 */
[C---:B------:R-:W-:Y:S01]  /*55930*/  IADD3 R12, P4, R14.reuse, R2, RZ ;  /* 0x000000020e0c7210 */ /* 0x040fe20007f9e0ff */
[----:B--2---:R-:W-:Y:S01]  /*55940*/  IMAD R7, R5, 0xca, RZ ;  /* 0x000000ca05077824 */ /* 0x004fe200078e02ff */
[----:B------:R2:W-:Y:S02]  /*55950*/  STL.64 [R1+0x6d0], R8 ;  /* 0x0006d00801007387 */ /* 0x0005e40000100a00 */
[----:B------:R-:W-:-:S03]  /*55960*/  LEA.HI.X.SX32 R13, R14, R3, 0x1, P4 ;  /* 0x000000030e0d7211 */ /* 0x000fc600020f0eff */
[----:B------:R-:W3:Y:S01]  /*55970*/  LDC R5, c[0x0][0x278] ;  /* 0x00009e00ff057b82 */ /* 0x000ee20000000800 */
[----:B-1----:R-:W-:Y:S01]  /*55980*/  IMAD R14, R6, 0xcc, RZ ;  /* 0x000000cc060e7824 */ /* 0x002fe200078e02ff */
[----:B--2---:R-:W-:-:S06]  /*55990*/  IADD3 R8, P6, R7, R2, RZ ;  /* 0x0000000207087210 */ /* 0x004fcc0007fde0ff */
[----:B------:R-:W1:Y:S01]  /*559a0*/  LDC R6, c[0x0][0x278] ;  /* 0x00009e00ff067b82 */ /* 0x000e620000000800 */
[----:B------:R-:W-:Y:S01]  /*559b0*/  LEA.HI.X.SX32 R9, R7, R3, 0x1, P6 ;  /* 0x0000000307097211 */ /* 0x000fe200030f0eff */
[----:B0-----:R-:W-:-:S06]  /*559c0*/  IMAD R7, R4, 0xce, RZ ;  /* 0x000000ce04077824 */ /* 0x001fcc00078e02ff */
[----:B------:R-:W0:Y:S01]  /*559d0*/  LDC R4, c[0x0][0x278] ;  /* 0x00009e00ff047b82 */ /* 0x000e220000000800 */
[----:B------:R2:W-:Y:S01]  /*559e0*/  STL.64 [R1+0x6c8], R12 ;  /* 0x0006c80c01007387 */ /* 0x0005e20000100a00 */
[----:B---3--:R-:W-:-:S03]  /*559f0*/  IMAD R5, R5, 0xcb, RZ ;  /* 0x000000cb05057824 */ /* 0x008fc600078e02ff */
[----:B------:R3:W-:Y:S02]  /*55a00*/  STL.64 [R1+0x6c0], R10 ;  /* 0x0006c00a01007387 */ /* 0x0007e40000100a00 */
[CC--:B--2---:R-:W-:Y:S01]  /*55a10*/  IADD3 R12, P4, R5.reuse, R2.reuse, RZ ;  /* 0x00000002050c7210 */ /* 0x0c4fe20007f9e0ff */
[----:B-1----:R-:W-:Y:S01]  /*55a20*/  IMAD R6, R6, 0xcd, RZ ;  /* 0x000000cd06067824 */ /* 0x002fe200078e02ff */
[----:B------:R1:W-:Y:S01]  /*55a30*/  STL.64 [R1+0x6b8], R8 ;  /* 0x0006b80801007387 */ /* 0x0003e20000100a00 */
[CC--:B---3--:R-:W-:Y:S02]  /*55a40*/  IADD3 R10, P5, R14.reuse, R2.reuse, RZ ;  /* 0x000000020e0a7210 */ /* 0x0c8fe40007fbe0ff */
        /* <DEDUP_REMOVED lines=12> */
[----:B------:R-:W-:Y:S01]  /*55b10*/  IADD3 R12, P4, R7, R2, RZ ;  /* 0x00000002070c7210 */ /* 0x000fe20007f9e0ff */
        /* <DEDUP_REMOVED lines=13> */
[-C--:B--2---:R-:W-:Y:S01]  /*55bf0*/  IADD3 R12, P4, R5, R2.reuse, RZ ;  /* 0x00000002050c7210 */ /* 0x084fe20007f9e0ff */
[----:B-1----:R-:W-:Y:S01]  /*55c00*/  IMAD R6, R6, 0xd3, RZ ;  /* 0x000000d306067824 */ /* 0x002fe200078e02ff */
[----:B------:R1:W-:Y:S01]  /*55c10*/  STL.64 [R1+0x688], R8 ;  /* 0x0006880801007387 */ /* 0x0003e20000100a00 */
[-C--:B---3--:R-:W-:Y:S02]  /*55c20*/  IADD3 R10, P5, R7, R2.reuse, RZ ;  /* 0x00000002070a7210 */ /* 0x088fe40007fbe0ff */
        /* <DEDUP_REMOVED lines=223> */
[----:B--2---:R-:W-:Y:S01]  /*56a20*/  IMAD.SHL.U32 R14, R5, 0x100, RZ ;  /* 0x00000100050e7824 */ /* 0x004fe200078e00ff */
        /* <DEDUP_REMOVED lines=749> */
[----:B--2---:R-:W-:-:S03]  /*59900*/  IMAD R7, R5, 0x196, RZ ;  /* 0x0000019605077824 */ /* 0x004fc600078e02ff */
[----:B------:R-:W-:Y:S01]  /*59910*/  LEA.HI.X.SX32 R13, R14, R3, 0x1, P4 ;  /* 0x000000030e0d7211 */ /* 0x000fe200020f0eff */
[----:B------:R2:W-:Y:S02]  /*59920*/  STL.64 [R1+0x60], R8 ;  /* 0x0000600801007387 */ /* 0x0005e40000100a00 */
[----:B------:R-:W3:Y:S02]  /*59930*/  LDC R5, c[0x0][0x278] ;  /* 0x00009e00ff057b82 */ /* 0x000ee40000000800 */
[----:B------:R1:W-:Y:S01]  /*59940*/  STL.64 [R1+0x58], R12 ;  /* 0x0000580c01007387 */ /* 0x0003e20000100a00 */
[----:B--2---:R-:W-:Y:S01]  /*59950*/  IADD3 R8, P6, R7, R2, RZ ;  /* 0x0000000207087210 */ /* 0x004fe20007fde0ff */
[----:B-1----:R-:W-:-:S04]  /*59960*/  IMAD R12, R6, 0x198, RZ ;  /* 0x00000198060c7824 */ /* 0x002fc800078e02ff */
[----:B------:R-:W1:Y:S01]  /*59970*/  LDC R6, c[0x0][0x278] ;  /* 0x00009e00ff067b82 */ /* 0x000e620000000800 */
[----:B------:R-:W-:Y:S01]  /*59980*/  LEA.HI.X.SX32 R9, R7, R3, 0x1, P6 ;  /* 0x0000000307097211 */ /* 0x000fe200030f0eff */
[----:B0-----:R-:W-:-:S06]  /*59990*/  IMAD R7, R4, 0x19a, RZ ;  /* 0x0000019a04077824 */ /* 0x001fcc00078e02ff */
[----:B------:R-:W0:Y:S01]  /*599a0*/  LDC R4, c[0x0][0x278] ;  /* 0x00009e00ff047b82 */ /* 0x000e220000000800 */
[----:B---3--:R-:W-:Y:S01]  /*599b0*/  IMAD R5, R5, 0x197, RZ ;  /* 0x0000019705057824 */ /* 0x008fe200078e02ff */
[----:B------:R2:W-:Y:S04]  /*599c0*/  STL.64 [R1+0x50], R10 ;  /* 0x0000500a01007387 */ /* 0x0005e80000100a00 */
[C---:B------:R-:W-:Y:S01]  /*599d0*/  IADD3 R14, P4, R5.reuse, R2, RZ ;  /* 0x00000002050e7210 */ /* 0x040fe20007f9e0ff */
[----:B------:R3:W-:Y:S03]  /*599e0*/  STL.64 [R1+0x48], R8 ;  /* 0x0000480801007387 */ /* 0x0007e60000100a00 */
[----:B------:R-:W-:-:S02]  /*599f0*/  LEA.HI.X.SX32 R15, R5, R3, 0x1, P4 ;  /* 0x00000003050f7211 */ /* 0x000fc400020f0eff */
[----:B------:R-:W4:Y:S01]  /*59a00*/  LDC R5, c[0x0][0x278] ;  /* 0x00009e00ff057b82 */ /* 0x000f220000000800 */
[----:B-1----:R-:W-:Y:S01]  /*59a10*/  IMAD R6, R6, 0x199, RZ ;  /* 0x0000019906067824 */ /* 0x002fe200078e02ff */
[----:B--2---:R-:W-:-:S04]  /*59a20*/  IADD3 R10, P5, R12, R2, RZ ;  /* 0x000000020c0a7210 */ /* 0x004fc80007fbe0ff */
[----:B---3--:R-:W-:Y:S01]  /*59a30*/  IADD3 R8, P6, R6, R2, RZ ;  /* 0x0000000206087210 */ /* 0x008fe20007fde0ff */
[----:B0-----:R-:W-:-:S03]  /*59a40*/  IMAD R4, R4, 0x19b, RZ ;  /* 0x0000019b04047824 */ /* 0x001fc600078e02ff */
[-C--:B------:R-:W-:Y:S02]  /*59a50*/  LEA.HI.X.SX32 R9, R6, R3.reuse, 0x1, P6 ;  /* 0x0000000306097211 */ /* 0x080fe400030f0eff */
[----:B------:R-:W-:Y:S01]  /*59a60*/  LEA.HI.X.SX32 R11, R12, R3, 0x1, P5 ;  /* 0x000000030c0b7211 */ /* 0x000fe200028f0eff */
[----:B------:R-:W0:Y:S01]  /*59a70*/  LDC R6, c[0x0][0x278] ;  /* 0x00009e00ff067b82 */ /* 0x000e220000000800 */
[----:B------:R-:W-:-:S04]  /*59a80*/  IADD3 R12, P5, R4, R2, RZ ;  /* 0x00000002040c7210 */ /* 0x000fc80007fbe0ff */
[----:B------:R-:W-:-:S03]  /*59a90*/  LEA.HI.X.SX32 R13, R4, R3, 0x1, P5 ;  /* 0x00000003040d7211 */ /* 0x000fc600028f0eff */
[----:B------:R-:W1:Y:S01]  /*59aa0*/  LDC R4, c[0x0][0x278] ;  /* 0x00009e00ff047b82 */ /* 0x000e620000000800 */
[----:B------:R-:W-:Y:S04]  /*59ab0*/  STL.64 [R1+0x40], R14 ;  /* 0x0000400e01007387 */ /* 0x000fe80000100a00 */
[----:B------:R4:W-:Y:S04]  /*59ac0*/  STL.64 [R1+0x38], R10 ;  /* 0x0000380a01007387 */ /* 0x0009e80000100a00 */
[----:B------:R2:W-:Y:S01]  /*59ad0*/  STL.64 [R1+0x30], R8 ;  /* 0x0000300801007387 */ /* 0x0005e20000100a00 */
[----:B----4-:R-:W-:-:S02]  /*59ae0*/  IMAD R10, R5, 0x19c, RZ ;  /* 0x0000019c050a7824 */ /* 0x010fc400078e02ff */
[----:B------:R-:W3:Y:S01]  /*59af0*/  LDC R5, c[0x0][0x278] ;  /* 0x00009e00ff057b82 */ /* 0x000ee20000000800 */
[----:B0-----:R-:W-:Y:S02]  /*59b00*/  IMAD R11, R6, 0x19e, RZ ;  /* 0x0000019e060b7824 */ /* 0x001fe400078e02ff */
[----:B--2---:R-:W-:-:S05]  /*59b10*/  IADD3 R8, P6, R10, R2, RZ ;  /* 0x000000020a087210 */ /* 0x004fca0007fde0ff */
[----:B------:R-:W0:Y:S01]  /*59b20*/  LDC R6, c[0x0][0x278] ;  /* 0x00009e00ff067b82 */ /* 0x000e220000000800 */
[----:B------:R-:W-:Y:S01]  /*59b30*/  LEA.HI.X.SX32 R9, R10, R3, 0x1, P6 ;  /* 0x000000030a097211 */ /* 0x000fe200030f0eff */
[----:B-1----:R-:W-:-:S06]  /*59b40*/  IMAD R10, R4, 0x1a0, RZ ;  /* 0x000001a0040a7824 */ /* 0x002fcc00078e02ff */
[----:B------:R-:W1:Y:S01]  /*59b50*/  LDC R4, c[0x0][0x278] ;  /* 0x00009e00ff047b82 */ /* 0x000e620000000800 */
[----:B------:R-:W-:-:S04]  /*59b60*/  IADD3 R14, P4, R7, R2, RZ ;  /* 0x00000002070e7210 */ /* 0x000fc80007f9e0ff */
[----:B------:R-:W-:Y:S01]  /*59b70*/  LEA.HI.X.SX32 R15, R7, R3, 0x1, P4 ;  /* 0x00000003070f7211 */ /* 0x000fe200020f0eff */
[----:B---3--:R-:W-:-:S04]  /*59b80*/  IMAD R5, R5, 0x19d, RZ ;  /* 0x0000019d05057824 */ /* 0x008fc800078e02ff */
[----:B------:R2:W-:Y:S01]  /*59b90*/  STL.64 [R1+0x28], R14 ;  /* 0x0000280e01007387 */ /* 0x0005e20000100a00 */
[----:B------:R-:W-:-:S03]  /*59ba0*/  IADD3 R16, P4, R5, R2, RZ ;  /* 0x0000000205107210 */ /* 0x000fc60007f9e0ff */
[----:B------:R0:W-:Y:S01]  /*59bb0*/  STL.64 [R1+0x20], R12 ;  /* 0x0000200c01007387 */ /* 0x0001e20000100a00 */
[----:B------:R-:W-:-:S03]  /*59bc0*/  LEA.HI.X.SX32 R17, R5, R3, 0x1, P4 ;  /* 0x0000000305117211 */ /* 0x000fc600020f0eff */
[----:B------:R3:W-:Y:S01]  /*59bd0*/  STL.64 [R1+0x18], R8 ;  /* 0x0000180801007387 */ /* 0x0007e20000100a00 */
[----:B--2---:R-:W2:Y:S01]  /*59be0*/  LDC R14, c[0x0][0x278] ;  /* 0x00009e00ff0e7b82 */ /* 0x004ea20000000800 */
[----:B0-----:R-:W-:Y:S01]  /*59bf0*/  IMAD R13, R6, 0x19f, RZ ;  /* 0x0000019f060d7824 */ /* 0x001fe200078e02ff */
[----:B------:R-:W-:Y:S01]  /*59c00*/  IADD3 R6, P5, R11, R2, RZ ;  /* 0x000000020b067210 */ /* 0x000fe20007fbe0ff */
[----:B-1----:R-:W-:-:S03]  /*59c10*/  IMAD R12, R4, 0x1a1, RZ ;  /* 0x000001a1040c7824 */ /* 0x002fc600078e02ff */
[-C--:B------:R-:W-:Y:S02]  /*59c20*/  LEA.HI.X.SX32 R7, R11, R3.reuse, 0x1, P5 ;  /* 0x000000030b077211 */ /* 0x080fe400028f0eff */
[CC--:B---3--:R-:W-:Y:S01]  /*59c30*/  IADD3 R8, P6, R13.reuse, R2.reuse, RZ ;  /* 0x000000020d087210 */ /* 0x0c8fe20007fde0ff */
[----:B------:R-:W-:Y:S01]  /*59c40*/  STL.64 [R1+0x10], R16 ;  /* 0x0000101001007387 */ /* 0x000fe20000100a00 */
[----:B------:R-:W0:Y:S02]  /*59c50*/  LDC R11, c[0x0][0x278] ;  /* 0x00009e00ff0b7b82 */ /* 0x000e240000000800 */
[----:B------:R-:W-:Y:S01]  /*59c60*/  LEA.HI.X.SX32 R9, R13, R3, 0x1, P6 ;  /* 0x000000030d097211 */ /* 0x000fe200030f0eff */
[----:B------:R1:W-:Y:S05]  /*59c70*/  STL.64 [R1+0x8], R6 ;  /* 0x0000080601007387 */ /* 0x0003ea0000100a00 */
[----:B------:R-:W3:Y:S01]  /*59c80*/  LDC R13, c[0x0][0x278] ;  /* 0x00009e00ff0d7b82 */ /* 0x000ee20000000800 */
[----:B-1----:R-:W-:-:S07]  /*59c90*/  IADD3 R6, P5, R12, R2, RZ ;  /* 0x000000020c067210 */ /* 0x002fce0007fbe0ff */
[----:B------:R-:W1:Y:S01]  /*59ca0*/  LDC R16, c[0x0][0x278] ;  /* 0x00009e00ff107b82 */ /* 0x000e620000000800 */
[----:B------:R-:W-:-:S07]  /*59cb0*/  LEA.HI.X.SX32 R7, R12, R3, 0x1, P5 ;  /* 0x000000030c077211 */ /* 0x000fce00028f0eff */
[----:B------:R-:W4:Y:S01]  /*59cc0*/  LDC R12, c[0x0][0x278] ;  /* 0x00009e00ff0c7b82 */ /* 0x000f220000000800 */
[----:B---3--:R-:W-:Y:S02]  /*59cd0*/  IMAD R18, R13, 0x1a4, RZ ;  /* 0x000001a40d127824 */ /* 0x008fe400078e02ff */
[----:B-1----:R-:W-:Y:S02]  /*59ce0*/  IMAD R24, R16, 0x1a7, RZ ;  /* 0x000001a710187824 */ /* 0x002fe400078e02ff */
[----:B----4-:R-:W-:Y:S01]  /*59cf0*/  IMAD R20, R12, 0x1a5, RZ ;  /* 0x000001a50c147824 */ /* 0x010fe200078e02ff */
[----:B------:R-:W-:-:S04]  /*59d00*/  IADD3 R12, P5, R18, R2, RZ ;  /* 0x00000002120c7210 */ /* 0x000fc80007fbe0ff */
[----:B------:R-:W-:Y:S02]  /*59d10*/  LEA.HI.X.SX32 R13, R18, R3, 0x1, P5 ;  /* 0x00000003120d7211 */ /* 0x000fe400028f0eff */
[----:B------:R-:W-:-:S04]  /*59d20*/  IADD3 R18, P5, R24, R2, RZ ;  /* 0x0000000218127210 */ /* 0x000fc80007fbe0ff */
[----:B------:R-:W-:Y:S02]  /*59d30*/  LEA.HI.X.SX32 R19, R24, R3, 0x1, P5 ;  /* 0x0000000318137211 */ /* 0x000fe400028f0eff */
[----:B------:R-:W-:-:S04]  /*59d40*/  IADD3 R24, P5, R30, R2, RZ ;  /* 0x000000021e187210 */ /* 0x000fc80007fbe0ff */
[----:B------:R-:W-:Y:S02]  /*59d50*/  LEA.HI.X.SX32 R25, R30, R3, 0x1, P5 ;  /* 0x000000031e197211 */ /* 0x000fe400028f0eff */
[----:B------:R-:W-:Y:S01]  /*59d60*/  IADD3 R30, P5, R36, R2, RZ ;  /* 0x00000002241e7210 */ /* 0x000fe20007fbe0ff */
[----:B--2---:R-:W-:-:S03]  /*59d70*/  IMAD R14, R14, 0x1a2, RZ ;  /* 0x000001a20e0e7824 */ /* 0x004fc600078e02ff */
[-C--:B------:R-:W-:Y:S02]  /*59d80*/  LEA.HI.X.SX32 R31, R36, R3.reuse, 0x1, P5 ;  /* 0x00000003241f7211 */ /* 0x080fe400028f0eff */
[CC--:B------:R-:W-:Y:S01]  /*59d90*/  IADD3 R36, P5, R42.reuse, R2.reuse, RZ ;  /* 0x000000022a247210 */ /* 0x0c0fe20007fbe0ff */
[----:B------:R1:W-:Y:S03]  /*59da0*/  STL.64 [R1], R8 ;  /* 0x0000000801007387 */ /* 0x0003e60000100a00 */
[----:B------:R-:W-:Y:S02]  /*59db0*/  LEA.HI.X.SX32 R37, R42, R3, 0x1, P5 ;  /* 0x000000032a257211 */ /* 0x000fe400028f0eff */
[----:B------:R-:W2:Y:S01]  /*59dc0*/  LDC R42, c[0x0][0x278] ;  /* 0x00009e00ff2a7b82 */ /* 0x000ea20000000800 */
[----:B-1----:R-:W-:-:S04]  /*59dd0*/  IADD3 R8, P6, R14, R2, RZ ;  /* 0x000000020e087210 */ /* 0x002fc80007fde0ff */
[----:B------:R-:W-:Y:S02]  /*59de0*/  LEA.HI.X.SX32 R9, R14, R3, 0x1, P6 ;  /* 0x000000030e097211 */ /* 0x000fe400030f0eff */
[----:B------:R-:W-:-:S04]  /*59df0*/  IADD3 R14, P6, R20, R2, RZ ;  /* 0x00000002140e7210 */ /* 0x000fc80007fde0ff */
[----:B------:R-:W-:Y:S02]  /*59e00*/  LEA.HI.X.SX32 R15, R20, R3, 0x1, P6 ;  /* 0x00000003140f7211 */ /* 0x000fe400030f0eff */
[----:B------:R-:W1:Y:S01]  /*59e10*/  LDC R20, c[0x0][0x278] ;  /* 0x00009e00ff147b82 */ /* 0x000e620000000800 */
[----:B--2---:R-:W-:Y:S01]  /*59e20*/  IMAD R50, R42, 0x1b4, RZ ;  /* 0x000001b42a327824 */ /* 0x004fe200078e02ff */
[----:B------:R-:W-:-:S04]  /*59e30*/  IADD3 R42, P5, R48, R2, RZ ;  /* 0x00000002302a7210 */ /* 0x000fc80007fbe0ff */
[----:B------:R-:W-:Y:S02]  /*59e40*/  LEA.HI.X.SX32 R43, R48, R3, 0x1, P5 ;  /* 0x00000003302b7211 */ /* 0x000fe400028f0eff */
[----:B------:R-:W2:Y:S01]  /*59e50*/  LDC R48, c[0x0][0x278] ;  /* 0x00009e00ff307b82 */ /* 0x000ea20000000800 */
[----:B-1----:R-:W-:Y:S01]  /*59e60*/  IMAD R28, R20, 0x1a9, RZ ;  /* 0x000001a9141c7824 */ /* 0x002fe200078e02ff */
        /* <DEDUP_REMOVED lines=8> */
[----:B------:R-:W-:Y:S02]  /*59ef0*/  LEA.HI.X.SX32 R39, R44, R3, 0x1, P6 ;  /* 0x000000032c277211 */ /* 0x000fe400030f0eff */
[----:B------:R-:W-:-:S04]  /*59f00*/  IADD3 R44, P6, R50, R2, RZ ;  /* 0x00000002322c7210 */ /* 0x000fc80007fde0ff */
[----:B------:R-:W-:Y:S02]  /*59f10*/  LEA.HI.X.SX32 R45, R50, R3, 0x1, P6 ;  /* 0x00000003322d7211 */ /* 0x000fe400030f0eff */
[----:B------:R-:W-:-:S04]  /*59f20*/  IADD3 R50, P6, R56, R2, RZ ;  /* 0x0000000238327210 */ /* 0x000fc80007fde0ff */
[----:B------:R-:W-:Y:S02]  /*59f30*/  LEA.HI.X.SX32 R51, R56, R3, 0x1, P6 ;  /* 0x0000000338337211 */ /* 0x000fe400030f0eff */
[----:B------:R-:W1:Y:S01]  /*59f40*/  LDC R56, c[0x0][0x278] ;  /* 0x00009e00ff387b82 */ /* 0x000e620000000800 */
[----:B------:R-:W-:Y:S01]  /*59f50*/  IADD3 R4, P4, R10, R2, RZ ;  /* 0x000000020a047210 */ /* 0x000fe20007f9e0ff */
[----:B0-----:R-:W-:-:S03]  /*59f60*/  IMAD R17, R11, 0x1a3, RZ ;  /* 0x000001a30b117824 */ /* 0x001fc600078e02ff */
[----:B------:R-:W-:Y:S02]  /*59f70*/  LEA.HI.X.SX32 R5, R10, R3, 0x1, P4 ;  /* 0x000000030a057211 */ /* 0x000fe400020f0eff */
[----:B------:R-:W-:-:S04]  /*59f80*/  IADD3 R10, P4, R17, R2, RZ ;  /* 0x00000002110a7210 */ /* 0x000fc80007f9e0ff */
[----:B------:R-:W-:Y:S02]  /*59f90*/  LEA.HI.X.SX32 R11, R17, R3, 0x1, P4 ;  /* 0x00000003110b7211 */ /* 0x000fe400020f0eff */
[----:B------:R-:W-:-:S04]  /*59fa0*/  IADD3 R16, P4, R22, R2, RZ ;  /* 0x0000000216107210 */ /* 0x000fc80007f9e0ff */
[-C--:B------:R-:W-:Y:S02]  /*59fb0*/  LEA.HI.X.SX32 R17, R22, R3.reuse, 0x1, P4 ;  /* 0x0000000316117211 */ /* 0x080fe400020f0eff */
[-C--:B------:R-:W-:Y:S01]  /*59fc0*/  IADD3 R22, P4, R28, R2.reuse, RZ ;  /* 0x000000021c167210 */ /* 0x080fe20007f9e0ff */
[----:B-1----:R-:W-:Y:S01]  /*59fd0*/  IMAD R64, R56, 0x1bb, RZ ;  /* 0x000001bb38407824 */ /* 0x002fe200078e02ff */
[-C--:B------:R-:W-:Y:S02]  /*59fe0*/  IADD3 R56, P6, R62, R2.reuse, RZ ;  /* 0x000000023e387210 */ /* 0x080fe40007fde0ff */
[-C--:B------:R-:W-:Y:S02]  /*59ff0*/  LEA.HI.X.SX32 R23, R28, R3.reuse, 0x1, P4 ;  /* 0x000000031c177211 */ /* 0x080fe400020f0eff */
[----:B------:R-:W-:Y:S02]  /*5a000*/  IADD3 R28, P4, R34, R2, RZ ;  /* 0x00000002221c7210 */ /* 0x000fe40007f9e0ff */
[----:B------:R-:W-:-:S02]  /*5a010*/  LEA.HI.X.SX32 R57, R62, R3, 0x1, P6 ;  /* 0x000000033e397211 */ /* 0x000fc400030f0eff */
[----:B------:R-:W0:Y:S01]  /*5a020*/  LDC R62, c[0x0][0x278] ;  /* 0x00009e00ff3e7b82 */ /* 0x000e220000000800 */
[----:B------:R-:W-:Y:S02]  /*5a030*/  LEA.HI.X.SX32 R29, R34, R3, 0x1, P4 ;  /* 0x00000003221d7211 */ /* 0x000fe400020f0eff */
[----:B------:R-:W-:-:S04]  /*5a040*/  IADD3 R34, P4, R40, R2, RZ ;  /* 0x0000000228227210 */ /* 0x000fc80007f9e0ff */
[----:B------:R-:W-:Y:S02]  /*5a050*/  LEA.HI.X.SX32 R35, R40, R3, 0x1, P4 ;  /* 0x0000000328237211 */ /* 0x000fe400020f0eff */
[----:B------:R-:W-:-:S04]  /*5a060*/  IADD3 R40, P4, R46, R2, RZ ;  /* 0x000000022e287210 */ /* 0x000fc80007f9e0ff */
[----:B------:R-:W-:Y:S02]  /*5a070*/  LEA.HI.X.SX32 R41, R46, R3, 0x1, P4 ;  /* 0x000000032e297211 */ /* 0x000fe400020f0eff */
[----:B------:R-:W-:-:S04]  /*5a080*/  IADD3 R46, P4, R52, R2, RZ ;  /* 0x00000002342e7210 */ /* 0x000fc80007f9e0ff */
[----:B------:R-:W-:Y:S02]  /*5a090*/  LEA.HI.X.SX32 R47, R52, R3, 0x1, P4 ;  /* 0x00000003342f7211 */ /* 0x000fe400020f0eff */
[----:B------:R-:W1:Y:S01]  /*5a0a0*/  LDC R52, c[0x0][0x278] ;  /* 0x00009e00ff347b82 */ /* 0x000e620000000800 */
[----:B0-----:R-:W-:Y:S01]  /*5a0b0*/  IMAD R71, R62, 0x1be, RZ ;  /* 0x000001be3e477824 */ /* 0x001fe200078e02ff */
[----:B------:R-:W-:-:S04]  /*5a0c0*/  IADD3 R62, P6, R68, R2, RZ ;  /* 0x00000002443e7210 */ /* 0x000fc80007fde0ff */
[----:B------:R-:W-:Y:S02]  /*5a0d0*/  LEA.HI.X.SX32 R63, R68, R3, 0x1, P6 ;  /* 0x00000003443f7211 */ /* 0x000fe400030f0eff */
[----:B------:R-:W-:-:S04]  /*5a0e0*/  IADD3 R68, P6, R74, R2, RZ ;  /* 0x000000024a447210 */ /* 0x000fc80007fde0ff */
[-C--:B------:R-:W-:Y:S02]  /*5a0f0*/  LEA.HI.X.SX32 R69, R74, R3.reuse, 0x1, P6 ;  /* 0x000000034a457211 */ /* 0x080fe400030f0eff */
[----:B------:R-:W0:Y:S01]  /*5a100*/  LDC R74, c[0x0][0x278] ;  /* 0x00009e00ff4a7b82 */ /* 0x000e220000000800 */
[-C--:B------:R-:W-:Y:S01]  /*5a110*/  IADD3 R48, P5, R54, R2.reuse, RZ ;  /* 0x0000000236307210 */ /* 0x080fe20007fbe0ff */
[----:B-1----:R-:W-:Y:S01]  /*5a120*/  IMAD R60, R52, 0x1b9, RZ ;  /* 0x000001b9343c7824 */ /* 0x002fe200078e02ff */
[-C--:B------:R-:W-:Y:S02]  /*5a130*/  IADD3 R52, P4, R58, R2.reuse, RZ ;  /* 0x000000023a347210 */ /* 0x080fe40007f9e0ff */
[-C--:B------:R-:W-:Y:S02]  /*5a140*/  LEA.HI.X.SX32 R49, R54, R3.reuse, 0x1, P5 ;  /* 0x0000000336317211 */ /* 0x080fe400028f0eff */
[----:B------:R-:W-:Y:S02]  /*5a150*/  IADD3 R54, P5, R60, R2, RZ ;  /* 0x000000023c367210 */ /* 0x000fe40007fbe0ff */
[----:B------:R-:W-:-:S02]  /*5a160*/  LEA.HI.X.SX32 R53, R58, R3, 0x1, P4 ;  /* 0x000000033a357211 */ /* 0x000fc400020f0eff */
[-C--:B------:R-:W-:Y:S02]  /*5a170*/  IADD3 R58, P4, R64, R2.reuse, RZ ;  /* 0x00000002403a7210 */ /* 0x080fe40007f9e0ff */
[-C--:B------:R-:W-:Y:S02]  /*5a180*/  LEA.HI.X.SX32 R55, R60, R3.reuse, 0x1, P5 ;  /* 0x000000033c377211 */ /* 0x080fe400028f0eff */
[-C--:B------:R-:W-:Y:S02]  /*5a190*/  IADD3 R60, P5, R67, R2.reuse, RZ ;  /* 0x00000002433c7210 */ /* 0x080fe40007fbe0ff */
[-C--:B------:R-:W-:Y:S02]  /*5a1a0*/  LEA.HI.X.SX32 R59, R64, R3.reuse, 0x1, P4 ;  /* 0x00000003403b7211 */ /* 0x080fe400020f0eff */
[-C--:B------:R-:W-:Y:S02]  /*5a1b0*/  IADD3 R64, P4, R71, R2.reuse, RZ ;  /* 0x0000000247407210 */ /* 0x080fe40007f9e0ff */
[----:B------:R-:W-:Y:S01]  /*5a1c0*/  LEA.HI.X.SX32 R61, R67, R3, 0x1, P5 ;  /* 0x00000003433d7211 */ /* 0x000fe200028f0eff */
[----:B0-----:R-:W-:Y:S01]  /*5a1d0*/  IMAD R82, R74, 0x1c4, RZ ;  /* 0x000001c44a527824 */ /* 0x001fe200078e02ff */
[----:B------:R-:W-:-:S02]  /*5a1e0*/  IADD3 R66, P5, R72, R2, RZ ;  /* 0x0000000248427210 */ /* 0x000fc40007fbe0ff */
[-C--:B------:R-:W-:Y:S02]  /*5a1f0*/  LEA.HI.X.SX32 R65, R71, R3.reuse, 0x1, P4 ;  /* 0x0000000347417211 */ /* 0x080fe400020f0eff */
[-C--:B------:R-:W-:Y:S02]  /*5a200*/  IADD3 R70, P4, R76, R2.reuse, RZ ;  /* 0x000000024c467210 */ /* 0x080fe40007f9e0ff */
[-C--:B------:R-:W-:Y:S02]  /*5a210*/  LEA.HI.X.SX32 R67, R72, R3.reuse, 0x1, P5 ;  /* 0x0000000348437211 */ /* 0x080fe400028f0eff */
[-C--:B------:R-:W-:Y:S02]  /*5a220*/  IADD3 R72, P5, R78, R2.reuse, RZ ;  /* 0x000000024e487210 */ /* 0x080fe40007fbe0ff */
[----:B------:R-:W-:Y:S02]  /*5a230*/  LEA.HI.X.SX32 R71, R76, R3, 0x1, P4 ;  /* 0x000000034c477211 */ /* 0x000fe400020f0eff */
[----:B------:R-:W-:-:S02]  /*5a240*/  IADD3 R76, P4, R82, R2, RZ ;  /* 0x00000002524c7210 */ /* 0x000fc40007f9e0ff */
[-C--:B------:R-:W-:Y:S02]  /*5a250*/  LEA.HI.X.SX32 R73, R78, R3.reuse, 0x1, P5 ;  /* 0x000000034e497211 */ /* 0x080fe400028f0eff */
[----:B------:R-:W0:Y:S01]  /*5a260*/  LDC R78, c[0x0][0x278] ;  /* 0x00009e00ff4e7b82 */ /* 0x000e220000000800 */
[----:B------:R-:W-:-:S07]  /*5a270*/  LEA.HI.X.SX32 R77, R82, R3, 0x1, P4 ;  /* 0x00000003524d7211 */ /* 0x000fce00020f0eff */
[----:B------:R-:W1:Y:S01]  /*5a280*/  LDC R82, c[0x0][0x278] ;  /* 0x00009e00ff527b82 */ /* 0x000e620000000800 */
[----:B------:R-:W-:Y:S04]  /*5a290*/  STL [R1+0x1e88], R4 ;  /* 0x001e880401007387 */ /* 0x000fe80000100800 */
[----:B------:R-:W-:Y:S04]  /*5a2a0*/  STL [R1+0x1e7c], R5 ;  /* 0x001e7c0501007387 */ /* 0x000fe80000100800 */
[----:B------:R2:W-:Y:S04]  /*5a2b0*/  STL [R1+0x1e98], R6 ;  /* 0x001e980601007387 */ /* 0x0005e80000100800 */
[----:B------:R-:W-:Y:S04]  /*5a2c0*/  STL [R1+0x1e78], R7 ;  /* 0x001e780701007387 */ /* 0x000fe80000100800 */
[----:B------:R-:W-:Y:S04]  /*5a2d0*/  STL.64 [R1+0x1e80], R8 ;  /* 0x001e800801007387 */ /* 0x000fe80000100a00 */
[----:B------:R-:W-:Y:S04]  /*5a2e0*/  STL.64 [R1+0x1e90], R10 ;  /* 0x001e900a01007387 */ /* 0x000fe80000100a00 */
[----:B------:R-:W-:Y:S04]  /*5a2f0*/  STL.64 [R1+0x1ea0], R12 ;  /* 0x001ea00c01007387 */ /* 0x000fe80000100a00 */
[----:B------:R-:W-:Y:S04]  /*5a300*/  STL [R1+0x1eb8], R14 ;  /* 0x001eb80e01007387 */ /* 0x000fe80000100800 */
[----:B------:R-:W-:Y:S04]  /*5a310*/  STL [R1+0x1ea8], R15 ;  /* 0x001ea80f01007387 */ /* 0x000fe80000100800 */
[----:B------:R-:W-:Y:S04]  /*5a320*/  STL.64 [R1+0x1eb0], R16 ;  /* 0x001eb01001007387 */ /* 0x000fe80000100a00 */
[----:B------:R-:W-:Y:S04]  /*5a330*/  STL [R1+0x1ec8], R18 ;  /* 0x001ec81201007387 */ /* 0x000fe80000100800 */
[----:B------:R-:W-:Y:S01]  /*5a340*/  STL [R1+0x1e74], R19 ;  /* 0x001e741301007387 */ /* 0x000fe20000100800 */
[----:B0-----:R-:W-:-:S03]  /*5a350*/  IMAD R87, R78, 0x1c6, RZ ;  /* 0x000001c64e577824 */ /* 0x001fc600078e02ff */
[----:B------:R-:W-:Y:S01]  /*5a360*/  STL [R1+0x1ed8], R20 ;  /* 0x001ed81401007387 */ /* 0x000fe20000100800 */
[----:B------:R-:W-:-:S03]  /*5a370*/  IADD3 R78, P5, R84, R2, RZ ;  /* 0x00000002544e7210 */ /* 0x000fc60007fbe0ff */
[----:B------:R-:W-:Y:S01]  /*5a380*/  STL [R1+0x1e70], R21 ;  /* 0x001e701501007387 */ /* 0x000fe20000100800 */
[----:B-1----:R-:W-:-:S03]  /*5a390*/  IMAD R91, R82, 0x1c8, RZ ;  /* 0x000001c8525b7824 */ /* 0x002fc600078e02ff */
[----:B------:R-:W-:Y:S04]  /*5a3a0*/  STL [R1+0x1ee8], R22 ;  /* 0x001ee81601007387 */ /* 0x000fe80000100800 */
[----:B------:R-:W-:Y:S04]  /*5a3b0*/  STL [R1+0x1e6c], R23 ;  /* 0x001e6c1701007387 */ /* 0x000fe80000100800 */
[----:B------:R-:W-:Y:S01]  /*5a3c0*/  STL [R1+0x1ef8], R24 ;  /* 0x001ef81801007387 */ /* 0x000fe20000100800 */
[----:B------:R-:W-:-:S03]  /*5a3d0*/  LEA.HI.X.SX32 R79, R84, R3, 0x1, P5 ;  /* 0x00000003544f7211 */ /* 0x000fc600028f0eff */
[----:B------:R-:W-:Y:S01]  /*5a3e0*/  STL [R1+0x1e68], R25 ;  /* 0x001e681901007387 */ /* 0x000fe20000100800 */
[----:B------:R-:W-:-:S03]  /*5a3f0*/  IADD3 R84, P5, R91, R2, RZ ;  /* 0x000000025b547210 */ /* 0x000fc60007fbe0ff */
[----:B------:R-:W-:Y:S04]  /*5a400*/  STL [R1+0x1f08], R26 ;  /* 0x001f081a01007387 */ /* 0x000fe80000100800 */
[----:B------:R-:W-:Y:S04]  /*5a410*/  STL [R1+0x1e64], R27 ;  /* 0x001e641b01007387 */ /* 0x000fe80000100800 */
[----:B------:R-:W-:Y:S01]  /*5a420*/  STL [R1+0x1f18], R28 ;  /* 0x001f181c01007387 */ /* 0x000fe20000100800 */
[----:B------:R-:W-:-:S03]  /*5a430*/  IADD3 R74, P6, R80, R2, RZ ;  /* 0x00000002504a7210 */ /* 0x000fc60007fde0ff */
[----:B------:R-:W-:Y:S01]  /*5a440*/  STL [R1+0x1e60], R29 ;  /* 0x001e601d01007387 */ /* 0x000fe20000100800 */
[----:B------:R-:W-:-:S03]  /*5a450*/  LEA.HI.X.SX32 R85, R91, R3, 0x1, P5 ;  /* 0x000000035b557211 */ /* 0x000fc600028f0eff */
[----:B------:R-:W-:Y:S01]  /*5a460*/  STL [R1+0x1f28], R30 ;  /* 0x001f281e01007387 */ /* 0x000fe20000100800 */
[----:B------:R-:W-:-:S03]  /*5a470*/  IADD3 R90, P5, R96, R2, RZ ;  /* 0x00000002605a7210 */ /* 0x000fc60007fbe0ff */
[----:B------:R-:W-:Y:S04]  /*5a480*/  STL [R1+0x1e5c], R31 ;  /* 0x001e5c1f01007387 */ /* 0x000fe80000100800 */
[----:B------:R-:W-:Y:S01]  /*5a490*/  STL [R1+0x1f38], R32 ;  /* 0x001f382001007387 */ /* 0x000fe20000100800 */
[----:B------:R-:W-:-:S03]  /*5a4a0*/  LEA.HI.X.SX32 R75, R80, R3, 0x1, P6 ;  /* 0x00000003504b7211 */ /* 0x000fc600030f0eff */
[----:B------:R-:W-:Y:S01]  /*5a4b0*/  STL [R1+0x1e58], R33 ;  /* 0x001e582101007387 */ /* 0x000fe20000100800 */
[----:B------:R-:W-:-:S03]  /*5a4c0*/  IADD3 R80, P6, R87, R2, RZ ;  /* 0x0000000257507210 */ /* 0x000fc60007fde0ff */
[----:B------:R-:W-:Y:S01]  /*5a4d0*/  STL [R1+0x1f48], R34 ;  /* 0x001f482201007387 */ /* 0x000fe20000100800 */
[----:B------:R-:W-:-:S03]  /*5a4e0*/  LEA.HI.X.SX32 R91, R96, R3, 0x1, P5 ;  /* 0x00000003605b7211 */ /* 0x000fc600028f0eff */
[----:B------:R-:W-:Y:S01]  /*5a4f0*/  STL [R1+0x1e54], R35 ;  /* 0x001e542301007387 */ /* 0x000fe20000100800 */
[----:B------:R-:W-:-:S03]  /*5a500*/  IADD3 R82, P4, R88, R2, RZ ;  /* 0x0000000258527210 */ /* 0x000fc60007f9e0ff */
[----:B------:R-:W-:Y:S01]  /*5a510*/  STL [R1+0x1f58], R36 ;  /* 0x001f582401007387 */ /* 0x000fe20000100800 */
[----:B------:R-:W-:-:S03]  /*5a520*/  IADD3 R96, P5, R158, R2, RZ ;  /* 0x000000029e607210 */ /* 0x000fc60007fbe0ff */
[----:B------:R-:W-:Y:S01]  /*5a530*/  STL [R1+0x1e50], R37 ;  /* 0x001e502501007387 */ /* 0x000fe20000100800 */
[----:B------:R-:W-:-:S03]  /*5a540*/  LEA.HI.X.SX32 R81, R87, R3, 0x1, P6 ;  /* 0x0000000357517211 */ /* 0x000fc600030f0eff */
[----:B------:R-:W-:Y:S01]  /*5a550*/  STL.64 [R1+0x1ec0], R38 ;  /* 0x001ec02601007387 */ /* 0x000fe20000100a00 */
[----:B------:R-:W-:-:S03]  /*5a560*/  IADD3 R86, P6, R92, R2, RZ ;  /* 0x000000025c567210 */ /* 0x000fc60007fde0ff */
[----:B------:R-:W-:Y:S01]  /*5a570*/  STL [R1+0x1f68], R40 ;  /* 0x001f682801007387 */ /* 0x000fe20000100800 */
[----:B------:R-:W-:-:S03]  /*5a580*/  LEA.HI.X.SX32 R83, R88, R3, 0x1, P4 ;  /* 0x0000000358537211 */ /* 0x000fc600020f0eff */
[----:B------:R-:W-:Y:S01]  /*5a590*/  STL [R1+0x1e4c], R41 ;  /* 0x001e4c2901007387 */ /* 0x000fe20000100800 */
[----:B------:R-:W-:-:S03]  /*5a5a0*/  LEA.HI.X.SX32 R97, R158, R3, 0x1, P5 ;  /* 0x000000039e617211 */ /* 0x000fc600028f0eff */
[----:B------:R-:W-:Y:S01]  /*5a5b0*/  STL [R1+0x1f78], R42 ;  /* 0x001f782a01007387 */ /* 0x000fe20000100800 */
[----:B------:R-:W-:-:S03]  /*5a5c0*/  IADD3 R88, P4, R95, R2, RZ ;  /* 0x000000025f587210 */ /* 0x000fc60007f9e0ff */
[----:B------:R-:W-:Y:S01]  /*5a5d0*/  STL [R1+0x1e48], R43 ;  /* 0x001e482b01007387 */ /* 0x000fe20000100800 */
[----:B------:R-:W-:-:S03]  /*5a5e0*/  IADD3 R158, P5, R164, R2, RZ ;  /* 0x00000002a49e7210 */ /* 0x000fc60007fbe0ff */
[----:B------:R-:W-:Y:S01]  /*5a5f0*/  STL.64 [R1+0x1ed0], R44 ;  /* 0x001ed02c01007387 */ /* 0x000fe20000100a00 */
[----:B------:R-:W-:-:S03]  /*5a600*/  LEA.HI.X.SX32 R87, R92, R3, 0x1, P6 ;  /* 0x000000035c577211 */ /* 0x000fc600030f0eff */
[----:B------:R-:W-:Y:S01]  /*5a610*/  STL [R1+0x1f88], R46 ;  /* 0x001f882e01007387 */ /* 0x000fe20000100800 */
[----:B------:R-:W-:-:S03]  /*5a620*/  IADD3 R92, P6, R99, R2, RZ ;  /* 0x00000002635c7210 */ /* 0x000fc60007fde0ff */
[----:B------:R-:W-:Y:S01]  /*5a630*/  STL [R1+0x1e44], R47 ;  /* 0x001e442f01007387 */ /* 0x000fe20000100800 */
[----:B------:R-:W-:-:S03]  /*5a640*/  LEA.HI.X.SX32 R89, R95, R3, 0x1, P4 ;  /* 0x000000035f597211 */ /* 0x000fc600020f0eff */
[----:B------:R-:W-:Y:S01]  /*5a650*/  STL.64 [R1+0x1ee0], R48 ;  /* 0x001ee03001007387 */ /* 0x000fe20000100a00 */
[----:B------:R-:W-:-:S03]  /*5a660*/  LEA.HI.X.SX32 R159, R164, R3, 0x1, P5 ;  /* 0x00000003a49f7211 */ /* 0x000fc600028f0eff */
[----:B------:R-:W-:Y:S01]  /*5a670*/  STL [R1+0x1f98], R50 ;  /* 0x001f983201007387 */ /* 0x000fe20000100800 */
[-C--:B------:R-:W-:Y:S02]  /*5a680*/  IADD3 R94, P4, R156, R2.reuse, RZ ;  /* 0x000000029c5e7210 */ /* 0x080fe40007f9e0ff */
[----:B------:R-:W-:Y:S01]  /*5a690*/  IADD3 R164, P5, R170, R2, RZ ;  /* 0x00000002aaa47210 */ /* 0x000fe20007fbe0ff */
        /* <DEDUP_REMOVED lines=15> */
[----:B------:R-:W-:Y:S01]  /*5a790*/  STL.64 [R1+0x1f10], R60 ;  /* 0x001f103c01007387 */ /* 0x000fe20000100a00 */
[----:B------:R-:W-:-:S03]  /*5a7a0*/  LEA.HI.X.SX32 R157, R162, R3, 0x1, P4 ;  /* 0x00000003a29d7211 */ /* 0x000fc600020f0eff */
[----:B------:R-:W-:Y:S01]  /*5a7b0*/  STL.64 [R1+0x1f20], R62 ;  /* 0x001f203e01007387 */ /* 0x000fe20000100a00 */
[----:B------:R-:W-:-:S03]  /*5a7c0*/  LEA.HI.X.SX32 R171, R176, R3, 0x1, P5 ;  /* 0x00000003b0ab7211 */ /* 0x000fc600028f0eff */
[----:B------:R-:W-:Y:S01]  /*5a7d0*/  STL.64 [R1+0x1f30], R64 ;  /* 0x001f304001007387 */ /* 0x000fe20000100a00 */
[-C--:B------:R-:W-:Y:S02]  /*5a7e0*/  IADD3 R162, P4, R168, R2.reuse, RZ ;  /* 0x00000002a8a27210 */ /* 0x080fe40007f9e0ff */
[----:B------:R-:W-:Y:S01]  /*5a7f0*/  IADD3 R176, P5, R183, R2, RZ ;  /* 0x00000002b7b07210 */ /* 0x000fe20007fbe0ff */
        /* <DEDUP_REMOVED lines=19> */
[----:B------:R-:W-:Y:S01]  /*5a930*/  STL.64 [R1+0x1f70], R78 ;  /* 0x001f704e01007387 */ /* 0x000fe20000100a00 */
[-C--:B------:R-:W-:Y:S02]  /*5a940*/  IADD3 R174, P4, R180, R2.reuse, RZ ;  /* 0x00000002b4ae7210 */ /* 0x080fe40007f9e0ff */
[----:B------:R-:W-:Y:S01]  /*5a950*/  IADD3 R188, P5, R195, R2, RZ ;  /* 0x00000002c3bc7210 */ /* 0x000fe20007fbe0ff */
[----:B------:R-:W-:Y:S01]  /*5a960*/  STL.64 [R1+0x1f80], R80 ;  /* 0x001f805001007387 */ /* 0x000fe20000100a00 */
        /* <DEDUP_REMOVED lines=16> */
[----:B------:R-:W-:Y:S01]  /*5aa70*/  STL [R1+0x2008], R96 ;  /* 0x0020086001007387 */ /* 0x000fe20000100800 */
[----:B------:R-:W-:-:S03]  /*5aa80*/  LEA.HI.X.SX32 R195, R201, R3, 0x1, P5 ;  /* 0x00000003c9c37211 */ /* 0x000fc600028f0eff */
[----:B------:R-:W-:Y:S01]  /*5aa90*/  STL [R1+0x1ff8], R97 ;  /* 0x001ff86101007387 */ /* 0x000fe20000100800 */
[-C--:B------:R-:W-:Y:S02]  /*5aaa0*/  IADD3 R186, P4, R192, R2.reuse, RZ ;  /* 0x00000002c0ba7210 */ /* 0x080fe40007f9e0ff */
[----:B------:R-:W-:Y:S01]  /*5aab0*/  IADD3 R200, P5, R207, R2, RZ ;  /* 0x00000002cfc87210 */ /* 0x000fe20007fbe0ff */
[----:B------:R-:W-:Y:S01]  /*5aac0*/  STL.64 [R1+0x2000], R98 ;  /* 0x0020006201007387 */ /* 0x000fe20000100a00 */
        /* <DEDUP_REMOVED lines=18> */
[----:B------:R-:W-:Y:S01]  /*5abf0*/  STL.64 [R1+0x2050], R168 ;  /* 0x002050a801007387 */ /* 0x000fe20000100a00 */
[-C--:B------:R-:W-:Y:S02]  /*5ac00*/  IADD3 R198, P4, R204, R2.reuse, RZ ;  /* 0x00000002ccc67210 */ /* 0x080fe40007f9e0ff */
[----:B------:R-:W-:Y:S01]  /*5ac10*/  IADD3 R212, P5, R218, R2, RZ ;  /* 0x00000002dad47210 */ /* 0x000fe20007fbe0ff */
[----:B------:R-:W-:Y:S01]  /*5ac20*/  STL [R1+0x2078], R170 ;  /* 0x002078aa01007387 */ /* 0x000fe20000100800 */
[----:B------:R-:W-:-:S03]  /*5ac30*/  LEA.HI.X.SX32 R197, R202, R3, 0x1, P6 ;  /* 0x00000003cac57211 */ /* 0x000fc600030f0eff */
[----:B------:R-:W-:Y:S01]  /*5ac40*/  STL [R1+0x2058], R171 ;  /* 0x002058ab01007387 */ /* 0x000fe20000100800 */
        /* <DEDUP_REMOVED lines=26> */
[-C--:B------:R-:W-:Y:S01]  /*5adf0*/  LEA.HI.X.SX32 R225, R230, R3.reuse, 0x1, P5 ;  /* 0x00000003e6e17211 */ /* 0x080fe200028f0eff */
[----:B------:R-:W-:Y:S02]  /*5ae00*/  IMAD R242, R234, 0x1f8, RZ ;  /* 0x000001f8eaf27824 */ /* 0x000fe400078e02ff */
[----:B------:R-:W-:Y:S01]  /*5ae10*/  STL [R1+0x20d8], R192 ;  /* 0x0020d8c001007387 */ /* 0x000fe20000100800 */
[-C--:B------:R-:W-:Y:S02]  /*5ae20*/  IADD3 R216, P4, R223, R2.reuse, RZ ;  /* 0x00000002dfd87210 */ /* 0x080fe40007f9e0ff */
[----:B------:R-:W-:Y:S01]  /*5ae30*/  IADD3 R230, P5, R236, R2, RZ ;  /* 0x00000002ece67210 */ /* 0x000fe20007fbe0ff */
[----:B------:R-:W-:Y:S01]  /*5ae40*/  STL [R1+0x20c8], R193 ;  /* 0x0020c8c101007387 */ /* 0x000fe20000100800 */
[----:B------:R-:W-:-:S03]  /*5ae50*/  LEA.HI.X.SX32 R215, R220, R3, 0x1, P6 ;  /* 0x00000003dcd77211 */ /* 0x000fc600030f0eff */
[----:B------:R-:W-:Y:S01]  /*5ae60*/  STL.64 [R1+0x20d0], R194 ;  /* 0x0020d0c201007387 */ /* 0x000fe20000100a00 */
[----:B------:R-:W-:Y:S01]  /*5ae70*/  IADD3 R220, P6, R226, R2, RZ ;  /* 0x00000002e2dc7210 */ /* 0x000fe20007fde0ff */
[----:B------:R-:W-:Y:S02]  /*5ae80*/  IMAD R232, R227, 0x1f3, RZ ;  /* 0x000001f3e3e87824 */ /* 0x000fe400078e02ff */
[----:B------:R-:W-:Y:S01]  /*5ae90*/  STL.64 [R1+0x20e0], R196 ;  /* 0x0020e0c401007387 */ /* 0x000fe20000100a00 */
[----:B------:R-:W-:Y:S01]  /*5aea0*/  IMAD R235, R231, 0x1f4, RZ ;  /* 0x000001f4e7eb7824 */ /* 0x000fe200078e02ff */
[-C--:B------:R-:W-:Y:S02]  /*5aeb0*/  LEA.HI.X.SX32 R217, R223, R3.reuse, 0x1, P4 ;  /* 0x00000003dfd97211 */ /* 0x080fe400020f0eff */
[----:B------:R-:W-:Y:S01]  /*5aec0*/  STL [R1+0x20f8], R198 ;  /* 0x0020f8c601007387 */ /* 0x000fe20000100800 */
[----:B------:R-:W-:Y:S01]  /*5aed0*/  LEA.HI.X.SX32 R231, R236, R3, 0x1, P5 ;  /* 0x00000003ece77211 */ /* 0x000fe200028f0eff */
[----:B------:R-:W-:-:S02]  /*5aee0*/  IMAD R248, R240, 0x1fb, RZ ;  /* 0x000001fbf0f87824 */ /* 0x000fc400078e02ff */
[----:B------:R-:W-:Y:S01]  /*5aef0*/  STL [R1+0x20e8], R199 ;  /* 0x0020e8c701007387 */ /* 0x000fe20000100800 */
[-C--:B------:R-:W-:Y:S02]  /*5af00*/  IADD3 R222, P4, R229, R2.reuse, RZ ;  /* 0x00000002e5de7210 */ /* 0x080fe40007f9e0ff */
[----:B------:R-:W-:Y:S01]  /*5af10*/  IADD3 R236, P5, R242, R2, RZ ;  /* 0x00000002f2ec7210 */ /* 0x000fe20007fbe0ff */
[----:B------:R-:W-:Y:S01]  /*5af20*/  STL.64 [R1+0x20f0], R200 ;  /* 0x0020f0c801007387 */ /* 0x000fe20000100a00 */
[----:B------:R-:W-:-:S03]  /*5af30*/  LEA.HI.X.SX32 R221, R226, R3, 0x1, P6 ;  /* 0x00000003e2dd7211 */ /* 0x000fc600030f0eff */
[----:B------:R-:W-:Y:S01]  /*5af40*/  STL.64 [R1+0x2100], R202 ;  /* 0x002100ca01007387 */ /* 0x000fe20000100a00 */
[----:B------:R-:W-:Y:S01]  /*5af50*/  IADD3 R226, P6, R232, R2, RZ ;  /* 0x00000002e8e27210 */ /* 0x000fe20007fde0ff */
[----:B------:R-:W-:Y:S02]  /*5af60*/  IMAD R238, R233, 0x1f6, RZ ;  /* 0x000001f6e9ee7824 */ /* 0x000fe400078e02ff */
[----:B------:R-:W-:Y:S01]  /*5af70*/  STL.64 [R1+0x2108], R204 ;  /* 0x002108cc01007387 */ /* 0x000fe20000100a00 */
[----:B------:R-:W-:Y:S01]  /*5af80*/  IMAD R241, R237, 0x1f7, RZ ;  /* 0x000001f7edf17824 */ /* 0x000fe200078e02ff */
[-C--:B------:R-:W-:Y:S02]  /*5af90*/  LEA.HI.X.SX32 R223, R229, R3.reuse, 0x1, P4 ;  /* 0x00000003e5df7211 */ /* 0x080fe400020f0eff */
        /* <DEDUP_REMOVED lines=8> */
[-C--:B------:R-:W-:Y:S01]  /*5b020*/  IADD3 R232, P6, R238, R2.reuse, RZ ;  /* 0x00000002eee87210 */ /* 0x080fe20007fde0ff */
[----:B------:R-:W-:Y:S02]  /*5b030*/  IMAD R245, R239, 0x1f9, RZ ;  /* 0x000001f9eff57824 */ /* 0x000fe400078e02ff */
[----:B------:R0:W-:Y:S01]  /*5b040*/  STL.64 [R1+0x2130], R212 ;  /* 0x002130d401007387 */ /* 0x0001e20000100a00 */
[----:B------:R-:W-:Y:S01]  /*5b050*/  IMAD R246, R243, 0x1fa, RZ ;  /* 0x000001faf3f67824 */ /* 0x000fe200078e02ff */
[-C--:B------:R-:W-:Y:S02]  /*5b060*/  LEA.HI.X.SX32 R229, R235, R3.reuse, 0x1, P4 ;  /* 0x00000003ebe57211 */ /* 0x080fe400020f0eff */
[----:B------:R-:W-:Y:S01]  /*5b070*/  STL [R1+0x2148], R214 ;  /* 0x002148d601007387 */ /* 0x000fe20000100800 */
[-C--:B------:R-:W-:Y:S02]  /*5b080*/  LEA.HI.X.SX32 R243, R248, R3.reuse, 0x1, P5 ;  /* 0x00000003f8f37211 */ /* 0x080fe400028f0eff */
[----:B------:R-:W-:Y:S01]  /*5b090*/  IADD3 R234, P4, R241, R2, RZ ;  /* 0x00000002f1ea7210 */ /* 0x000fe20007f9e0ff */
[----:B------:R-:W-:Y:S01]  /*5b0a0*/  STL [R1+0x2138], R215 ;  /* 0x002138d701007387 */ /* 0x000fe20000100800 */
[----:B------:R-:W1:Y:S03]  /*5b0b0*/  LDC R248, c[0x0][0x278] ;  /* 0x00009e00fff87b82 */ /* 0x000e660000000800 */
[----:B------:R-:W-:Y:S01]  /*5b0c0*/  STL.64 [R1+0x2140], R216 ;  /* 0x002140d801007387 */ /* 0x000fe20000100a00 */
[----:B------:R-:W-:-:S03]  /*5b0d0*/  LEA.HI.X.SX32 R233, R238, R3, 0x1, P6 ;  /* 0x00000003eee97211 */ /* 0x000fc600030f0eff */
[----:B------:R-:W-:Y:S01]  /*5b0e0*/  STL.64 [R1+0x2150], R218 ;  /* 0x002150da01007387 */ /* 0x000fe20000100a00 */
[----:B------:R-:W-:Y:S01]  /*5b0f0*/  IADD3 R238, P6, R245, R2, RZ ;  /* 0x00000002f5ee7210 */ /* 0x000fe20007fde0ff */
[----:B------:R-:W-:Y:S02]  /*5b100*/  IMAD R250, R247, 0x1fc, RZ ;  /* 0x000001fcf7fa7824 */ /* 0x000fe400078e02ff */
[----:B------:R-:W-:Y:S01]  /*5b110*/  STL [R1+0x2168], R220 ;  /* 0x002168dc01007387 */ /* 0x000fe20000100800 */
[----:B------:R-:W-:-:S03]  /*5b120*/  LEA.HI.X.SX32 R235, R241, R3, 0x1, P4 ;  /* 0x00000003f1eb7211 */ /* 0x000fc600020f0eff */
[----:B------:R-:W-:Y:S01]  /*5b130*/  STL [R1+0x2158], R221 ;  /* 0x002158dd01007387 */ /* 0x000fe20000100800 */
[----:B------:R-:W-:-:S03]  /*5b140*/  IADD3 R240, P4, R246, R2, RZ ;  /* 0x00000002f6f07210 */ /* 0x000fc60007f9e0ff */
[----:B------:R-:W-:Y:S01]  /*5b150*/  STL.64 [R1+0x2160], R222 ;  /* 0x002160de01007387 */ /* 0x000fe20000100a00 */
[----:B------:R-:W-:-:S03]  /*5b160*/  LEA.HI.X.SX32 R239, R245, R3, 0x1, P6 ;  /* 0x00000003f5ef7211 */ /* 0x000fc600030f0eff */
[----:B------:R-:W-:Y:S01]  /*5b170*/  STL.64 [R1+0x2170], R224 ;  /* 0x002170e001007387 */ /* 0x000fe20000100a00 */
[----:B--2---:R-:W-:-:S03]  /*5b180*/  IMAD R6, R244, 0x1fd, RZ ;  /* 0x000001fdf4067824 */ /* 0x004fc600078e02ff */
[----:B------:R-:W-:Y:S01]  /*5b190*/  STL [R1+0x2188], R226 ;  /* 0x002188e201007387 */ /* 0x000fe20000100800 */
[----:B------:R-:W-:-:S03]  /*5b1a0*/  IADD3 R244, P6, R250, R2, RZ ;  /* 0x00000002faf47210 */ /* 0x000fc60007fde0ff */
[----:B------:R-:W-:Y:S01]  /*5b1b0*/  STL [R1+0x2178], R227 ;  /* 0x002178e301007387 */ /* 0x000fe20000100800 */
[----:B------:R-:W-:-:S03]  /*5b1c0*/  LEA.HI.X.SX32 R241, R246, R3, 0x1, P4 ;  /* 0x00000003f6f17211 */ /* 0x000fc600020f0eff */
[----:B------:R-:W-:Y:S04]  /*5b1d0*/  STL.64 [R1+0x2180], R228 ;  /* 0x002180e401007387 */ /* 0x000fe80000100a00 */
[----:B------:R-:W-:Y:S01]  /*5b1e0*/  STL.64 [R1+0x2190], R230 ;  /* 0x002190e601007387 */ /* 0x000fe20000100a00 */
[----:B------:R-:W-:-:S03]  /*5b1f0*/  LEA.HI.X.SX32 R245, R250, R3, 0x1, P6 ;  /* 0x00000003faf57211 */ /* 0x000fc600030f0eff */
[----:B------:R-:W-:Y:S01]  /*5b200*/  STL [R1+0x21b8], R232 ;  /* 0x0021b8e801007387 */ /* 0x000fe20000100800 */
[----:B0-----:R-:W-:-:S03]  /*5b210*/  PRMT R212, R152, 0x7773, RZ ;  /* 0x0000777398d47816 */ /* 0x001fc600000000ff */
[----:B------:R-:W-:Y:S01]  /*5b220*/  STL [R1+0x2198], R233 ;  /* 0x002198e901007387 */ /* 0x000fe20000100800 */
[----:B------:R-:W-:-:S03]  /*5b230*/  PRMT R213, R152, 0x7772, RZ ;  /* 0x0000777298d57816 */ /* 0x000fc600000000ff */
[----:B------:R-:W-:Y:S01]  /*5b240*/  STL.64 [R1+0x21a0], R234 ;  /* 0x0021a0ea01007387 */ /* 0x000fe20000100a00 */
[----:B------:R-:W-:-:S03]  /*5b250*/  PRMT R8, R152, 0x7771, RZ ;  /* 0x0000777198087816 */ /* 0x000fc600000000ff */
[----:B------:R-:W-:Y:S01]  /*5b260*/  STL.64 [R1+0x21a8], R236 ;  /* 0x0021a8ec01007387 */ /* 0x000fe20000100a00 */
[----:B------:R-:W-:-:S03]  /*5b270*/  PRMT R7, R152, 0x7770, RZ ;  /* 0x0000777098077816 */ /* 0x000fc600000000ff */
[----:B------:R-:W-:Y:S04]  /*5b280*/  STL.64 [R1+0x21b0], R238 ;  /* 0x0021b0ee01007387 */ /* 0x000fe80000100a00 */
[----:B------:R-:W-:Y:S04]  /*5b290*/  STL.64 [R1+0x21c0], R240 ;  /* 0x0021c0f001007387 */ /* 0x000fe80000100a00 */
[----:B------:R-:W-:Y:S01]  /*5b2a0*/  STL [R1+0x21d8], R242 ;  /* 0x0021d8f201007387 */ /* 0x000fe20000100800 */
[----:B------:R-:W-:-:S03]  /*5b2b0*/  PRMT R200, R153, 0x7773, RZ ;  /* 0x0000777399c87816 */ /* 0x000fc600000000ff */
[----:B------:R-:W-:Y:S01]  /*5b2c0*/  STL [R1+0x21c8], R243 ;  /* 0x0021c8f301007387 */ /* 0x000fe20000100800 */
[----:B------:R-:W-:-:S03]  /*5b2d0*/  PRMT R201, R153, 0x7772, RZ ;  /* 0x0000777299c97816 */ /* 0x000fc600000000ff */
[----:B------:R-:W-:Y:S01]  /*5b2e0*/  STL.64 [R1+0x21d0], R244 ;  /* 0x0021d0f401007387 */ /* 0x000fe20000100a00 */
[----:B------:R-:W-:-:S03]  /*5b2f0*/  IMAD R5, R249, 0x1fe, RZ ;  /* 0x000001fef9057824 */ /* 0x000fc600078e02ff */
[----:B------:R-:W-:Y:S01]  /*5b300*/  STL.64 [R1+0x2248], R212 ;  /* 0x002248d401007387 */ /* 0x000fe20000100a00 */
[----:B------:R-:W-:-:S03]  /*5b310*/  PRMT R178, R154, 0x7773, RZ ;  /* 0x000077739ab27816 */ /* 0x000fc600000000ff */
[----:B------:R0:W-:Y:S01]  /*5b320*/  STL [R1+0xedc], R8 ;  /* 0x000edc0801007387 */ /* 0x0001e20000100800 */
[----:B------:R-:W-:-:S03]  /*5b330*/  PRMT R179, R154, 0x7772, RZ ;  /* 0x000077729ab37816 */ /* 0x000fc600000000ff */
[----:B------:R2:W-:Y:S01]  /*5b340*/  STL [R1+0xecc], R7 ;  /* 0x000ecc0701007387 */ /* 0x0005e20000100800 */
[----:B------:R-:W-:Y:S01]  /*5b350*/  IADD3 R246, P4, R6, R2, RZ ;  /* 0x0000000206f67210 */ /* 0x000fe20007f9e0ff */
[----:B-1----:R-:W-:Y:S01]  /*5b360*/  IMAD R4, R248, 0x1ff, RZ ;  /* 0x000001fff8047824 */ /* 0x002fe200078e02ff */
[C---:B0-----:R-:W-:Y:S01]  /*5b370*/  PRMT R8, R153.reuse, 0x7771, RZ ;  /* 0x0000777199087816 */ /* 0x041fe200000000ff */
[----:B------:R-:W-:Y:S01]  /*5b380*/  STL.64 [R1+0x2250], R200 ;  /* 0x002250c801007387 */ /* 0x000fe20000100a00 */
[C---:B------:R-:W-:Y:S02]  /*5b390*/  PRMT R238, R154.reuse, 0x7771, RZ ;  /* 0x000077719aee7816 */ /* 0x040fe400000000ff */
[----:B--2---:R-:W-:Y:S01]  /*5b3a0*/  PRMT R7, R153, 0x7770, RZ ;  /* 0x0000777099077816 */ /* 0x004fe200000000ff */
[----:B------:R-:W-:Y:S01]  /*5b3b0*/  STL [R1+0xed0], R8 ;  /* 0x000ed00801007387 */ /* 0x000fe20000100800 */
[----:B------:R-:W-:Y:S02]  /*5b3c0*/  PRMT R239, R154, 0x7770, RZ ;  /* 0x000077709aef7816 */ /* 0x000fe400000000ff */
[C---:B------:R-:W-:Y:S01]  /*5b3d0*/  PRMT R156, R155.reuse, 0x7773, RZ ;  /* 0x000077739b9c7816 */ /* 0x040fe200000000ff */
[----:B------:R-:W-:Y:S01]  /*5b3e0*/  STL [R1+0x2258], R178 ;  /* 0x002258b201007387 */ /* 0x000fe20000100800 */
[----:B------:R-:W-:-:S02]  /*5b3f0*/  PRMT R157, R155, 0x7772, RZ ;  /* 0x000077729b9d7816 */ /* 0x000fc400000000ff */
[-C--:B------:R-:W-:Y:S01]  /*5b400*/  IADD3 R248, P5, R5, R2.reuse, RZ ;  /* 0x0000000205f87210 */ /* 0x080fe20007fbe0ff */
[----:B------:R0:W-:Y:S01]  /*5b410*/  STL [R1+0xebc], R7 ;  /* 0x000ebc0701007387 */ /* 0x0001e20000100800 */
[C---:B------:R-:W-:Y:S02]  /*5b420*/  PRMT R228, R155.reuse, 0x7771, RZ ;  /* 0x000077719be47816 */ /* 0x040fe400000000ff */
[----:B------:R-:W-:Y:S01]  /*5b430*/  PRMT R229, R155, 0x7770, RZ ;  /* 0x000077709be57816 */ /* 0x000fe200000000ff */
[----:B------:R-:W-:Y:S01]  /*5b440*/  STL [R1+0x2268], R179 ;  /* 0x002268b301007387 */ /* 0x000fe20000100800 */
[-C--:B------:R-:W-:Y:S02]  /*5b450*/  LEA.HI.X.SX32 R247, R6, R3.reuse, 0x1, P4 ;  /* 0x0000000306f77211 */ /* 0x080fe400020f0eff */
[----:B------:R-:W-:Y:S01]  /*5b460*/  IADD3 R250, P6, R4, R2, RZ ;  /* 0x0000000204fa7210 */ /* 0x000fe20007fde0ff */
[----:B------:R-:W-:Y:S01]  /*5b470*/  STL.64 [R1+0x2260], R238 ;  /* 0x002260ee01007387 */ /* 0x000fe20000100a00 */
[----:B------:R-:W-:-:S03]  /*5b480*/  LEA.HI.X.SX32 R249, R5, R3, 0x1, P5 ;  /* 0x0000000305f97211 */ /* 0x000fc600028f0eff */
[----:B------:R-:W-:Y:S01]  /*5b490*/  STL.64 [R1+0x2270], R156 ;  /* 0x0022709c01007387 */ /* 0x000fe20000100a00 */
[----:B------:R-:W-:-:S03]  /*5b4a0*/  LEA.HI.X.SX32 R251, R4, R3, 0x1, P6 ;  /* 0x0000000304fb7211 */ /* 0x000fc600030f0eff */
[----:B------:R-:W-:Y:S04]  /*5b4b0*/  STL [R1+0x2278], R228 ;  /* 0x002278e401007387 */ /* 0x000fe80000100800 */
[----:B------:R-:W-:Y:S04]  /*5b4c0*/  STL [R1+0x2288], R229 ;  /* 0x002288e501007387 */ /* 0x000fe80000100800 */
[----:B------:R-:W-:Y:S04]  /*5b4d0*/  STL.64 [R1+0x21e0], R246 ;  /* 0x0021e0f601007387 */ /* 0x000fe80000100a00 */
[----:B------:R-:W-:Y:S04]  /*5b4e0*/  STL [R1+0x21f8], R248 ;  /* 0x0021f8f801007387 */ /* 0x000fe80000100800 */
[----:B------:R-:W-:Y:S04]  /*5b4f0*/  STL [R1+0x21e8], R249 ;  /* 0x0021e8f901007387 */ /* 0x000fe80000100800 */
[----:B0-----:R-:W2:Y:S04]  /*5b500*/  LDL.LU.64 R6, [R1+0xd00] ;  /* 0x000d000001067983 */ /* 0x001ea80000300a00 */
[----:B------:R-:W3:Y:S04]  /*5b510*/  LDL.LU.64 R4, [R1+0xcf8] ;  /* 0x000cf80001047983 */ /* 0x000ee80000300a00 */
[----:B------:R-:W-:Y:S04]  /*5b520*/  STL.64 [R1+0x21f0], R250 ;  /* 0x0021f0fa01007387 */ /* 0x000fe80000100a00 */
[----:B------:R0:W-:Y:S04]  /*5b530*/  STG.E.U8 desc[UR8][R2.64], R151 ;  /* 0x0000009702007986 */ /* 0x0001e8000c101108 */
[----:B0-----:R-:W4:Y:S01]  /*5b540*/  LDL.LU R151, [R1+0x24b8] ;  /* 0x0024b80001977983 */ /* 0x001f220000300800 */
[----:B------:R-:W-:-:S02]  /*5b550*/  PRMT R249, R148, 0x7773, RZ ;  /* 0x0000777394f97816 */ /* 0x000fc400000000ff */
[C---:B------:R-:W-:Y:S02]  /*5b560*/  PRMT R248, R148.reuse, 0x7772, RZ ;  /* 0x0000777294f87816 */ /* 0x040fe400000000ff */
[C---:B------:R-:W-:Y:S02]  /*5b570*/  PRMT R70, R148.reuse, 0x7771, RZ ;  /* 0x0000777194467816 */ /* 0x040fe400000000ff */
[----:B------:R-:W-:Y:S02]  /*5b580*/  PRMT R71, R148, 0x7770, RZ ;  /* 0x0000777094477816 */ /* 0x000fe400000000ff */
[C---:B------:R-:W-:Y:S02]  /*5b590*/  PRMT R243, R149.reuse, 0x7773, RZ ;  /* 0x0000777395f37816 */ /* 0x040fe400000000ff */
[C---:B------:R-:W-:Y:S01]  /*5b5a0*/  PRMT R242, R149.reuse, 0x7772, RZ ;  /* 0x0000777295f27816 */ /* 0x040fe200000000ff */
[----:B------:R-:W-:Y:S01]  /*5b5b0*/  STL [R1+0x2208], R249 ;  /* 0x002208f901007387 */ /* 0x000fe20000100800 */
[----:B------:R-:W-:-:S02]  /*5b5c0*/  PRMT R38, R149, 0x7771, RZ ;  /* 0x0000777195267816 */ /* 0x000fc400000000ff */
[----:B------:R-:W-:Y:S01]  /*5b5d0*/  PRMT R39, R149, 0x7770, RZ ;  /* 0x0000777095277816 */ /* 0x000fe200000000ff */
[----:B------:R-:W-:Y:S01]  /*5b5e0*/  STL [R1+0x2218], R248 ;  /* 0x002218f801007387 */ /* 0x000fe20000100800 */
[----:B------:R-:W-:-:S03]  /*5b5f0*/  PRMT R232, R150, 0x7772, RZ ;  /* 0x0000777296e87816 */ /* 0x000fc600000000ff */
[----:B------:R-:W-:Y:S04]  /*5b600*/  STL.64 [R1+0x2280], R70 ;  /* 0x0022804601007387 */ /* 0x000fe80000100a00 */
[----:B------:R-:W-:Y:S04]  /*5b610*/  STL.64 [R1+0x2200], R242 ;  /* 0x002200f201007387 */ /* 0x000fe80000100a00 */
[----:B------:R-:W-:Y:S04]  /*5b620*/  STL.64 [R1+0x2290], R38 ;  /* 0x0022902601007387 */ /* 0x000fe80000100a00 */
[----:B------:R0:W-:Y:S01]  /*5b630*/  STL [R1+0x2228], R232 ;  /* 0x002228e801007387 */ /* 0x0001e20000100800 */
[----:B------:R-:W-:-:S02]  /*5b640*/  PRMT R235, R150, 0x7773, RZ ;  /* 0x0000777396eb7816 */ /* 0x000fc400000000ff */
[----:B0-----:R-:W-:-:S05]  /*5b650*/  PRMT R232, R150, 0x7771, RZ ;  /* 0x0000777196e87816 */ /* 0x001fca00000000ff */
[----:B------:R0:W-:Y:S02]  /*5b660*/  STL [R1+0x2238], R232 ;  /* 0x002238e801007387 */ /* 0x0001e40000100800 */
[----:B0-----:R-:W-:-:S05]  /*5b670*/  PRMT R232, R150, 0x7770, RZ ;  /* 0x0000777096e87816 */ /* 0x001fca00000000ff */
[----:B------:R-:W-:Y:S04]  /*5b680*/  STL [R1+0x2298], R232 ;  /* 0x002298e801007387 */ /* 0x000fe80000100800 */
[----:B--2---:R0:W-:Y:S04]  /*5b690*/  STG.E.U8 desc[UR8][R6.64], R144 ;  /* 0x0000009006007986 */ /* 0x0041e8000c101108 */
[----:B---3--:R1:W-:Y:S04]  /*5b6a0*/  STG.E.U8 desc[UR8][R4.64], R145 ;  /* 0x0000009104007986 */ /* 0x0083e8000c101108 */
[----:B------:R2:W-:Y:S01]  /*5b6b0*/  STG.E.U8 desc[UR8][R138.64], R146 ;  /* 0x000000928a007986 */ /* 0x0005e2000c101108 */
[----:B----4-:R-:W-:-:S02]  /*5b6c0*/  PRMT R234, R151, 0x7772, RZ ;  /* 0x0000777297ea7816 */ /* 0x010fc400000000ff */
[C---:B------:R-:W-:Y:S02]  /*5b6d0*/  PRMT R249, R151.reuse, 0x7771, RZ ;  /* 0x0000777197f97816 */ /* 0x040fe400000000ff */
[C---:B------:R-:W-:Y:S01]  /*5b6e0*/  PRMT R248, R151.reuse, 0x7770, RZ ;  /* 0x0000777097f87816 */ /* 0x040fe200000000ff */
[----:B------:R-:W-:Y:S04]  /*5b6f0*/  STL.64 [R1+0x2210], R234 ;  /* 0x002210ea01007387 */ /* 0x000fe80000100a00 */
[----:B------:R-:W-:Y:S04]  /*5b700*/  STL.64 [R1+0x2230], R248 ;  /* 0x002230f801007387 */ /* 0x000fe80000100a00 */
[----:B0-----:R-:W3:Y:S04]  /*5b710*/  LDL.LU R144, [R1+0x24b4] ;  /* 0x0024b40001907983 */ /* 0x001ee80000300800 */
[----:B-1----:R-:W4:Y:S04]  /*5b720*/  LDL.LU R145, [R1+0x24b0] ;  /* 0x0024b00001917983 */ /* 0x002f280000300800 */
[----:B------:R-:W4:Y:S04]  /*5b730*/  LDL.LU.64 R8, [R1+0xce0] ;  /* 0x000ce00001087983 */ /* 0x000f280000300a00 */
[----:B------:R-:W4:Y:S04]  /*5b740*/  LDL.LU R6, [R1+0xd1c] ;  /* 0x000d1c0001067983 */ /* 0x000f280000300800 */
[----:B------:R-:W4:Y:S04]  /*5b750*/  LDL.LU.64 R4, [R1+0xcd8] ;  /* 0x000cd80001047983 */ /* 0x000f280000300a00 */
[----:B--2---:R-:W2:Y:S04]  /*5b760*/  LDL.LU.64 R138, [R1+0x24a8] ;  /* 0x0024a800018a7983 */ /* 0x004ea80000300a00 */
[----:B------:R-:W2:Y:S04]  /*5b770*/  LDL.LU R146, [R1+0x24a0] ;  /* 0x0024a00001927983 */ /* 0x000ea80000300800 */
[----:B------:R0:W-:Y:S04]  /*5b780*/  STG.E.U8 desc[UR8][R142.64], R147 ;  /* 0x000000938e007986 */ /* 0x0001e8000c101108 */
[----:B0-----:R-:W2:Y:S04]  /*5b790*/  LDL.LU.64 R142, [R1+0x2498] ;  /* 0x00249800018e7983 */ /* 0x001ea80000300a00 */
[----:B------:R-:W2:Y:S01]  /*5b7a0*/  LDL.LU R147, [R1+0x2494] ;  /* 0x0024940001937983 */ /* 0x000ea20000300800 */
[----:B------:R-:W-:-:S02]  /*5b7b0*/  PRMT R225, R151, 0x7773, RZ ;  /* 0x0000777397e17816 */ /* 0x000fc400000000ff */
[C---:B---3--:R-:W-:Y:S02]  /*5b7c0*/  PRMT R182, R144.reuse, 0x7772, RZ ;  /* 0x0000777290b67816 */ /* 0x048fe400000000ff */
[C---:B------:R-:W-:Y:S02]  /*5b7d0*/  PRMT R224, R144.reuse, 0x7770, RZ ;  /* 0x0000777090e07816 */ /* 0x040fe400000000ff */
[C---:B------:R-:W-:Y:S02]  /*5b7e0*/  PRMT R169, R144.reuse, 0x7773, RZ ;  /* 0x0000777390a97816 */ /* 0x040fe400000000ff */
[C---:B----4-:R-:W-:Y:S02]  /*5b7f0*/  PRMT R168, R145.reuse, 0x7772, RZ ;  /* 0x0000777291a87816 */ /* 0x050fe400000000ff */
[----:B------:R-:W-:Y:S01]  /*5b800*/  PRMT R207, R145, 0x7771, RZ ;  /* 0x0000777191cf7816 */ /* 0x000fe200000000ff */
[----:B------:R-:W-:Y:S01]  /*5b810*/  STL [R1+0x22a8], R182 ;  /* 0x0022a8b601007387 */ /* 0x000fe20000100800 */
[----:B------:R-:W-:-:S02]  /*5b820*/  PRMT R217, R144, 0x7771, RZ ;  /* 0x0000777190d97816 */ /* 0x000fc400000000ff */
[C---:B------:R-:W-:Y:S01]  /*5b830*/  PRMT R216, R145.reuse, 0x7770, RZ ;  /* 0x0000777091d87816 */ /* 0x040fe200000000ff */
[----:B------:R-:W-:Y:S01]  /*5b840*/  STL.64 [R1+0x2220], R224 ;  /* 0x002220e001007387 */ /* 0x000fe20000100a00 */
[----:B------:R-:W-:-:S03]  /*5b850*/  PRMT R93, R145, 0x7773, RZ ;  /* 0x00007773915d7816 */ /* 0x000fc600000000ff */
[----:B------:R-:W-:Y:S04]  /*5b860*/  STL.64 [R1+0x2240], R168 ;  /* 0x002240a801007387 */ /* 0x000fe80000100a00 */
[----:B------:R-:W-:Y:S01]  /*5b870*/  STL [R1+0x22b8], R207 ;  /* 0x0022b8cf01007387 */ /* 0x000fe20000100800 */
[C---:B--2---:R-:W-:Y:S02]  /*5b880*/  PRMT R92, R146.reuse, 0x7772, RZ ;  /* 0x00007772925c7816 */ /* 0x044fe400000000ff */
[C---:B------:R-:W-:Y:S02]  /*5b890*/  PRMT R197, R146.reuse, 0x7771, RZ ;  /* 0x0000777192c57816 */ /* 0x040fe400000000ff */
[C---:B------:R-:W-:Y:S01]  /*5b8a0*/  PRMT R206, R146.reuse, 0x7770, RZ ;  /* 0x0000777092ce7816 */ /* 0x040fe200000000ff */
[----:B------:R-:W-:Y:S01]  /*5b8b0*/  STL.64 [R1+0x22a0], R216 ;  /* 0x0022a0d801007387 */ /* 0x000fe20000100a00 */
[----:B------:R-:W-:-:S03]  /*5b8c0*/  PRMT R81, R146, 0x7773, RZ ;  /* 0x0000777392517816 */ /* 0x000fc600000000ff */
[----:B------:R-:W-:Y:S04]  /*5b8d0*/  STL.64 [R1+0x22b0], R92 ;  /* 0x0022b05c01007387 */ /* 0x000fe80000100a00 */
[----:B------:R-:W-:Y:S01]  /*5b8e0*/  STL [R1+0x22c8], R197 ;  /* 0x0022c8c501007387 */ /* 0x000fe20000100800 */
[C---:B------:R-:W-:Y:S02]  /*5b8f0*/  PRMT R80, R147.reuse, 0x7772, RZ ;  /* 0x0000777293507816 */ /* 0x040fe400000000ff */
[C---:B------:R-:W-:Y:S02]  /*5b900*/  PRMT R183, R147.reuse, 0x7771, RZ ;  /* 0x0000777193b77816 */ /* 0x040fe400000000ff */
[C---:B------:R-:W-:Y:S01]  /*5b910*/  PRMT R196, R147.reuse, 0x7770, RZ ;  /* 0x0000777093c47816 */ /* 0x040fe200000000ff */
[----:B------:R-:W-:Y:S04]  /*5b920*/  STL [R1+0x22d8], R206 ;  /* 0x0022d8ce01007387 */ /* 0x000fe80000100800 */
[----:B------:R-:W-:Y:S04]  /*5b930*/  STL.64 [R1+0x22c0], R80 ;  /* 0x0022c05001007387 */ /* 0x000fe80000100a00 */
[----:B------:R-:W-:Y:S04]  /*5b940*/  STL [R1+0x22f8], R183 ;  /* 0x0022f8b701007387 */ /* 0x000fe80000100800 */
[----:B------:R-:W-:Y:S04]  /*5b950*/  STG.E.U8 desc[UR8][R8.64], R6 ;  /* 0x0000000608007986 */ /* 0x000fe8000c101108 */
[----:B------:R-:W-:Y:S04]  /*5b960*/  STL [R1+0x2308], R196 ;  /* 0x002308c401007387 */ /* 0x000fe80000100800 */
[----:B------:R0:W-:Y:S04]  /*5b970*/  STG.E.U8 desc[UR8][R4.64], R138 ;  /* 0x0000008a04007986 */ /* 0x0001e8000c101108 */
[----:B------:R1:W-:Y:S04]  /*5b980*/  STG.E.U8 desc[UR8][R140.64], R142 ;  /* 0x0000008e8c007986 */ /* 0x0003e8000c101108 */
[----:B0-----:R-:W2:Y:S04]  /*5b990*/  LDL.LU R138, [R1+0x2490] ;  /* 0x00249000018a7983 */ /* 0x001ea80000300800 */
[----:B-1----:R-:W3:Y:S04]  /*5b9a0*/  LDL.LU.64 R140, [R1+0x2488] ;  /* 0x00248800018c7983 */ /* 0x002ee80000300a00 */
[----:B------:R-:W4:Y:S04]  /*5b9b0*/  LDL.LU R142, [R1+0x2480] ;  /* 0x00248000018e7983 */ /* 0x000f280000300800 */
[----:B------:R0:W-:Y:S04]  /*5b9c0*/  STG.E.U8 desc[UR8][R136.64], R143 ;  /* 0x0000008f88007986 */ /* 0x0001e8000c101108 */
[----:B0-----:R-:W2:Y:S04]  /*5b9d0*/  LDL.LU.64 R136, [R1+0x2478] ;  /* 0x0024780001887983 */ /* 0x001ea80000300a00 */
[----:B------:R-:W2:Y:S04]  /*5b9e0*/  LDL.LU R143, [R1+0x2470] ;  /* 0x00247000018f7983 */ /* 0x000ea80000300800 */
[----:B------:R-:W2:Y:S04]  /*5b9f0*/  LDL.LU.64 R16, [R1+0xcc0] ;  /* 0x000cc00001107983 */ /* 0x000ea80000300a00 */
[----:B------:R-:W2:Y:S04]  /*5ba00*/  LDL.LU R14, [R1+0xd40] ;  /* 0x000d4000010e7983 */ /* 0x000ea80000300800 */
[----:B------:R-:W2:Y:S04]  /*5ba10*/  LDL.LU.64 R8, [R1+0xcb8] ;  /* 0x000cb80001087983 */ /* 0x000ea80000300a00 */
[----:B------:R-:W2:Y:S01]  /*5ba20*/  LDL.LU.64 R4, [R1+0xcb0] ;  /* 0x000cb00001047983 */ /* 0x000ea20000300a00 */
[----:B------:R-:W-:-:S03]  /*5ba30*/  PRMT R59, R147, 0x7773, RZ ;  /* 0x00007773933b7816 */ /* 0x000fc600000000ff */
[----:B------:R-:W2:Y:S04]  /*5ba40*/  LDL.LU.64 R10, [R1+0xca0] ;  /* 0x000ca000010a7983 */ /* 0x000ea80000300a00 */
[----:B------:R-:W2:Y:S04]  /*5ba50*/  LDL.LU R7, [R1+0xd24] ;  /* 0x000d240001077983 */ /* 0x000ea80000300800 */
[----:B------:R-:W2:Y:S01]  /*5ba60*/  LDL.LU R6, [R1+0xd14] ;  /* 0x000d140001067983 */ /* 0x000ea20000300800 */
[C---:B---3--:R-:W-:Y:S02]  /*5ba70*/  PRMT R215, R140.reuse, 0x7773, RZ ;  /* 0x000077738cd77816 */ /* 0x048fe400000000ff */
[----:B------:R-:W-:-:S02]  /*5ba80*/  PRMT R214, R140, 0x7772, RZ ;  /* 0x000077728cd67816 */ /* 0x000fc400000000ff */
[C---:B------:R-:W-:Y:S02]  /*5ba90*/  PRMT R58, R140.reuse, 0x7770, RZ ;  /* 0x000077708c3a7816 */ /* 0x040fe400000000ff */
[C---:B------:R-:W-:Y:S02]  /*5baa0*/  PRMT R209, R141.reuse, 0x7773, RZ ;  /* 0x000077738dd17816 */ /* 0x040fe400000000ff */
[C---:B------:R-:W-:Y:S02]  /*5bab0*/  PRMT R208, R141.reuse, 0x7772, RZ ;  /* 0x000077728dd07816 */ /* 0x040fe400000000ff */
[C---:B------:R-:W-:Y:S01]  /*5bac0*/  PRMT R233, R141.reuse, 0x7771, RZ ;  /* 0x000077718de97816 */ /* 0x040fe200000000ff */
[----:B------:R-:W-:Y:S01]  /*5bad0*/  STL.64 [R1+0x22d0], R214 ;  /* 0x0022d0d601007387 */ /* 0x000fe20000100a00 */
[----:B------:R-:W-:Y:S02]  /*5bae0*/  PRMT R13, R140, 0x7771, RZ ;  /* 0x000077718c0d7816 */ /* 0x000fe400000000ff */
[----:B------:R-:W-:Y:S01]  /*5baf0*/  PRMT R12, R141, 0x7770, RZ ;  /* 0x000077708d0c7816 */ /* 0x000fe200000000ff */
[----:B------:R-:W-:Y:S01]  /*5bb00*/  STL.64 [R1+0x22e0], R58 ;  /* 0x0022e03a01007387 */ /* 0x000fe20000100a00 */
[----:B----4-:R-:W-:-:S02]  /*5bb10*/  PRMT R202, R142, 0x7773, RZ ;  /* 0x000077738eca7816 */ /* 0x010fc400000000ff */
[C---:B------:R-:W-:Y:S01]  /*5bb20*/  PRMT R203, R142.reuse, 0x7772, RZ ;  /* 0x000077728ecb7816 */ /* 0x040fe200000000ff */
[----:B------:R-:W-:Y:S01]  /*5bb30*/  STL.64 [R1+0x22e8], R208 ;  /* 0x0022e8d001007387 */ /* 0x000fe20000100a00 */
[C---:B------:R-:W-:Y:S02]  /*5bb40*/  PRMT R227, R142.reuse, 0x7771, RZ ;  /* 0x000077718ee37816 */ /* 0x040fe400000000ff */
[----:B------:R-:W-:Y:S01]  /*5bb50*/  PRMT R226, R142, 0x7770, RZ ;  /* 0x000077708ee27816 */ /* 0x000fe200000000ff */
[----:B------:R-:W-:Y:S01]  /*5bb60*/  STL [R1+0x2318], R233 ;  /* 0x002318e901007387 */ /* 0x000fe20000100800 */
[C---:B--2---:R-:W-:Y:S02]  /*5bb70*/  PRMT R194, R143.reuse, 0x7773, RZ ;  /* 0x000077738fc27816 */ /* 0x044fe400000000ff */
[C---:B------:R-:W-:Y:S01]  /*5bb80*/  PRMT R195, R143.reuse, 0x7772, RZ ;  /* 0x000077728fc37816 */ /* 0x040fe200000000ff */
[----:B------:R-:W-:Y:S01]  /*5bb90*/  STL.64 [R1+0x22f0], R12 ;  /* 0x0022f00c01007387 */ /* 0x000fe20000100a00 */
[----:B------:R-:W-:-:S03]  /*5bba0*/  PRMT R221, R143, 0x7771, RZ ;  /* 0x000077718fdd7816 */ /* 0x000fc600000000ff */
[----:B------:R-:W-:Y:S04]  /*5bbb0*/  STL.64 [R1+0x2300], R202 ;  /* 0x002300ca01007387 */ /* 0x000fe80000100a00 */
[----:B------:R-:W-:Y:S04]  /*5bbc0*/  STL.64 [R1+0x2310], R226 ;  /* 0x002310e201007387 */ /* 0x000fe80000100a00 */
[----:B------:R-:W-:Y:S04]  /*5bbd0*/  STL.64 [R1+0x2320], R194 ;  /* 0x002320c201007387 */ /* 0x000fe80000100a00 */
[----:B------:R-:W-:Y:S04]  /*5bbe0*/  STG.E.U8 desc[UR8][R16.64], R14 ;  /* 0x0000000e10007986 */ /* 0x000fe8000c101108 */
[----:B------:R-:W-:Y:S04]  /*5bbf0*/  STL [R1+0x2328], R221 ;  /* 0x002328dd01007387 */ /* 0x000fe80000100800 */
[----:B------:R0:W-:Y:S04]  /*5bc00*/  STG.E.U8 desc[UR8][R8.64], R137 ;  /* 0x0000008908007986 */ /* 0x0001e8000c101108 */
[----:B------:R1:W-:Y:S04]  /*5bc10*/  STG.E.U8 desc[UR8][R4.64], R138 ;  /* 0x0000008a04007986 */ /* 0x0003e8000c101108 */
[----:B------:R2:W-:Y:S04]  /*5bc20*/  STG.E.U8 desc[UR8][R132.64], R139 ;  /* 0x0000008b84007986 */ /* 0x0005e8000c101108 */
[----:B0-----:R-:W3:Y:S04]  /*5bc30*/  LDL.LU R137, [R1+0x246c] ;  /* 0x00246c0001897983 */ /* 0x001ee80000300800 */
[----:B-1----:R-:W4:Y:S04]  /*5bc40*/  LDL.LU R138, [R1+0x2468] ;  /* 0x00246800018a7983 */ /* 0x002f280000300800 */
[----:B--2---:R-:W2:Y:S01]  /*5bc50*/  LDL.LU.64 R132, [R1+0x2460] ;  /* 0x0024600001847983 */ /* 0x004ea20000300a00 */
[----:B------:R-:W-:-:S02]  /*5bc60*/  PRMT R86, R136, 0x7773, RZ ;  /* 0x0000777388567816 */ /* 0x000fc400000000ff */
[----:B------:R-:W-:Y:S01]  /*5bc70*/  PRMT R87, R136, 0x7772, RZ ;  /* 0x0000777288577816 */ /* 0x000fe200000000ff */
[----:B------:R-:W4:Y:S04]  /*5bc80*/  LDL.LU R139, [R1+0x2458] ;  /* 0x00245800018b7983 */ /* 0x000f280000300800 */
[----:B------:R-:W3:Y:S04]  /*5bc90*/  LDL.LU.64 R8, [R1+0xc80] ;  /* 0x000c800001087983 */ /* 0x000ee80000300a00 */
[----:B------:R-:W4:Y:S04]  /*5bca0*/  LDL.LU.64 R4, [R1+0xc78] ;  /* 0x000c780001047983 */ /* 0x000f280000300a00 */
[----:B------:R-:W-:Y:S04]  /*5bcb0*/  STG.E.U8 desc[UR8][R10.64], R7 ;  /* 0x000000070a007986 */ /* 0x000fe8000c101108 */
[----:B------:R-:W-:Y:S04]  /*5bcc0*/  STL.64 [R1+0x2330], R86 ;  /* 0x0023305601007387 */ /* 0x000fe80000100a00 */
[----:B--2---:R0:W-:Y:S04]  /*5bcd0*/  STG.E.U8 desc[UR8][R130.64], R133 ;  /* 0x0000008582007986 */ /* 0x0041e8000c101108 */
[----:B------:R1:W-:Y:S04]  /*5bce0*/  STG.E.U8 desc[UR8][R128.64], R6 ;  /* 0x0000000680007986 */ /* 0x0003e8000c101108 */
[----:B0-----:R-:W2:Y:S04]  /*5bcf0*/  LDL.LU.64 R130, [R1+0x2450] ;  /* 0x0024500001827983 */ /* 0x001ea80000300a00 */
[----:B------:R-:W2:Y:S04]  /*5bd00*/  LDL.LU R133, [R1+0x2448] ;  /* 0x0024480001857983 */ /* 0x000ea80000300800 */
[----:B-1----:R-:W3:Y:S04]  /*5bd10*/  LDL.LU.64 R128, [R1+0x2440] ;  /* 0x0024400001807983 */ /* 0x002ee80000300a00 */
[----:B------:R0:W-:Y:S04]  /*5bd20*/  STG.E.U8 desc[UR8][R134.64], R0 ;  /* 0x0000000086007986 */ /* 0x0001e8000c101108 */
[----:B0-----:R-:W2:Y:S04]  /*5bd30*/  LDL.LU.64 R134, [R1+0x2438] ;  /* 0x0024380001867983 */ /* 0x001ea80000300a00 */
[----:B------:R-:W2:Y:S04]  /*5bd40*/  LDL.LU.64 R18, [R1+0xc60] ;  /* 0x000c600001127983 */ /* 0x000ea80000300a00 */
[----:B------:R-:W2:Y:S04]  /*5bd50*/  LDL.LU.64 R6, [R1+0xc58] ;  /* 0x000c580001067983 */ /* 0x000ea80000300a00 */
[----:B---3--:R0:W-:Y:S04]  /*5bd60*/  STG.E.U8 desc[UR8][R8.64], R128 ;  /* 0x0000008008007986 */ /* 0x0081e8000c101108 */
[----:B----4-:R1:W-:Y:S04]  /*5bd70*/  STG.E.U8 desc[UR8][R4.64], R129 ;  /* 0x0000008104007986 */ /* 0x0103e8000c101108 */
[----:B--2---:R2:W-:Y:S04]  /*5bd80*/  STG.E.U8 desc[UR8][R124.64], R130 ;  /* 0x000000827c007986 */ /* 0x0045e8000c101108 */
[----:B0-----:R-:W3:Y:S04]  /*5bd90*/  LDL.LU R128, [R1+0x2434] ;  /* 0x0024340001807983 */ /* 0x001ee80000300800 */
[----:B-1----:R-:W4:Y:S04]  /*5bda0*/  LDL.LU R129, [R1+0x2430] ;  /* 0x0024300001817983 */ /* 0x002f280000300800 */
[----:B--2---:R-:W2:Y:S04]  /*5bdb0*/  LDL.LU.64 R124, [R1+0x2428] ;  /* 0x00242800017c7983 */ /* 0x004ea80000300a00 */
[----:B------:R-:W4:Y:S04]  /*5bdc0*/  LDL.LU R130, [R1+0x2420] ;  /* 0x0024200001827983 */ /* 0x000f280000300800 */
[----:B------:R0:W-:Y:S04]  /*5bdd0*/  STG.E.U8 desc[UR8][R126.64], R131 ;  /* 0x000000837e007986 */ /* 0x0001e8000c101108 */
[----:B0-----:R-:W3:Y:S04]  /*5bde0*/  LDL.LU.64 R126, [R1+0x2418] ;  /* 0x00241800017e7983 */ /* 0x001ee80000300a00 */
[----:B------:R-:W4:Y:S04]  /*5bdf0*/  LDL.LU R131, [R1+0x2410] ;  /* 0x0024100001837983 */ /* 0x000f280000300800 */
[----:B------:R-:W4:Y:S04]  /*5be00*/  LDL.LU.64 R14, [R1+0xc40] ;  /* 0x000c4000010e7983 */ /* 0x000f280000300a00 */
[----:B------:R-:W4:Y:S04]  /*5be10*/  LDL.LU.64 R4, [R1+0xc38] ;  /* 0x000c380001047983 */ /* 0x000f280000300a00 */
[----:B--2---:R0:W-:Y:S04]  /*5be20*/  STG.E.U8 desc[UR8][R18.64], R124 ;  /* 0x0000007c12007986 */ /* 0x0041e8000c101108 */
[----:B------:R1:W-:Y:S04]  /*5be30*/  STG.E.U8 desc[UR8][R6.64], R125 ;  /* 0x0000007d06007986 */ /* 0x0003e8000c101108 */
[----:B0-----:R-:W2:Y:S04]  /*5be40*/  LDL.LU R124, [R1+0x240c] ;  /* 0x00240c00017c7983 */ /* 0x001ea80000300800 */
[----:B-1----:R-:W2:Y:S04]  /*5be50*/  LDL.LU R125, [R1+0x2408] ;  /* 0x00240800017d7983 */ /* 0x002ea80000300800 */
[----:B---3--:R0:W-:Y:S04]  /*5be60*/  STG.E.U8 desc[UR8][R122.64], R126 ;  /* 0x0000007e7a007986 */ /* 0x0081e8000c101108 */
[----:B------:R1:W-:Y:S04]  /*5be70*/  STG.E.U8 desc[UR8][R120.64], R127 ;  /* 0x0000007f78007986 */ /* 0x0003e8000c101108 */
[----:B0-----:R-:W3:Y:S04]  /*5be80*/  LDL.LU.64 R122, [R1+0x2400] ;  /* 0x00240000017a7983 */ /* 0x001ee80000300a00 */
[----:B------:R-:W2:Y:S04]  /*5be90*/  LDL.LU R126, [R1+0x23f8] ;  /* 0x0023f800017e7983 */ /* 0x000ea80000300800 */
[----:B-1----:R-:W4:Y:S04]  /*5bea0*/  LDL.LU.64 R120, [R1+0x23f0] ;  /* 0x0023f00001787983 */ /* 0x002f280000300a00 */
[----:B------:R-:W2:Y:S04]  /*5beb0*/  LDL.LU R127, [R1+0x23e8] ;  /* 0x0023e800017f7983 */ /* 0x000ea80000300800 */
[----:B------:R-:W2:Y:S04]  /*5bec0*/  LDL.LU.64 R88, [R1+0xc20] ;  /* 0x000c200001587983 */ /* 0x000ea80000300a00 */
[----:B------:R-:W2:Y:S04]  /*5bed0*/  LDL.LU R7, [R1+0xe54] ;  /* 0x000e540001077983 */ /* 0x000ea80000300800 */
[----:B------:R-:W2:Y:S04]  /*5bee0*/  LDL.LU.64 R64, [R1+0xc18] ;  /* 0x000c180001407983 */ /* 0x000ea80000300a00 */
[----:B------:R-:W2:Y:S04]  /*5bef0*/  LDL.LU.64 R52, [R1+0xc10] ;  /* 0x000c100001347983 */ /* 0x000ea80000300a00 */
[----:B----4-:R0:W-:Y:S04]  /*5bf00*/  STG.E.U8 desc[UR8][R14.64], R120 ;  /* 0x000000780e007986 */ /* 0x0101e8000c101108 */
[----:B------:R1:W-:Y:S04]  /*5bf10*/  STG.E.U8 desc[UR8][R4.64], R121 ;  /* 0x0000007904007986 */ /* 0x0003e8000c101108 */
[----:B---3--:R3:W-:Y:S04]  /*5bf20*/  STG.E.U8 desc[UR8][R118.64], R122 ;  /* 0x0000007a76007986 */ /* 0x0087e8000c101108 */
[----:B0-----:R-:W4:Y:S04]  /*5bf30*/  LDL.LU R120, [R1+0x23e4] ;  /* 0x0023e40001787983 */ /* 0x001f280000300800 */
[----:B-1----:R-:W4:Y:S04]  /*5bf40*/  LDL.LU R121, [R1+0x23e0] ;  /* 0x0023e00001797983 */ /* 0x002f280000300800 */
[----:B---3--:R-:W3:Y:S04]  /*5bf50*/  LDL.LU.64 R118, [R1+0x23d8] ;  /* 0x0023d80001767983 */ /* 0x008ee80000300a00 */
[----:B------:R-:W4:Y:S04]  /*5bf60*/  LDL.LU R122, [R1+0x23d0] ;  /* 0x0023d000017a7983 */ /* 0x000f280000300800 */
[----:B------:R0:W-:Y:S04]  /*5bf70*/  STG.E.U8 desc[UR8][R116.64], R123 ;  /* 0x0000007b74007986 */ /* 0x0001e8000c101108 */
[----:B0-----:R-:W3:Y:S04]  /*5bf80*/  LDL.LU.64 R116, [R1+0x23c8] ;  /* 0x0023c80001747983 */ /* 0x001ee80000300a00 */
[----:B------:R-:W4:Y:S04]  /*5bf90*/  LDL.LU R123, [R1+0x23c0] ;  /* 0x0023c000017b7983 */ /* 0x000f280000300800 */
[----:B------:R-:W4:Y:S04]  /*5bfa0*/  LDL.LU.64 R82, [R1+0xc00] ;  /* 0x000c000001527983 */ /* 0x000f280000300a00 */
[----:B--2---:R-:W-:Y:S04]  /*5bfb0*/  STG.E.U8 desc[UR8][R88.64], R7 ;  /* 0x0000000758007986 */ /* 0x004fe8000c101108 */
[----:B------:R-:W2:Y:S04]  /*5bfc0*/  LDL.LU R57, [R1+0xe9c] ;  /* 0x000e9c0001397983 */ /* 0x000ea80000300800 */
[----:B---3--:R0:W-:Y:S04]  /*5bfd0*/  STG.E.U8 desc[UR8][R64.64], R117 ;  /* 0x0000007540007986 */ /* 0x0081e8000c101108 */
[----:B------:R1:W-:Y:S04]  /*5bfe0*/  STG.E.U8 desc[UR8][R52.64], R118 ;  /* 0x0000007634007986 */ /* 0x0003e8000c101108 */
[----:B------:R3:W-:Y:S04]  /*5bff0*/  STG.E.U8 desc[UR8][R112.64], R119 ;  /* 0x0000007770007986 */ /* 0x0007e8000c101108 */
[----:B0-----:R-:W2:Y:S04]  /*5c000*/  LDL.LU R117, [R1+0x23bc] ;  /* 0x0023bc0001757983 */ /* 0x001ea80000300800 */
[----:B-1----:R-:W2:Y:S04]  /*5c010*/  LDL.LU R118, [R1+0x23b8] ;  /* 0x0023b80001767983 */ /* 0x002ea80000300800 */
[----:B---3--:R-:W4:Y:S04]  /*5c020*/  LDL.LU.64 R112, [R1+0x23b0] ;  /* 0x0023b00001707983 */ /* 0x008f280000300a00 */
[----:B------:R-:W3:Y:S04]  /*5c030*/  LDL.LU R119, [R1+0x23ac] ;  /* 0x0023ac0001777983 */ /* 0x000ee80000300800 */
[----:B------:R-:W3:Y:S04]  /*5c040*/  LDL.LU.64 R64, [R1+0xbe0] ;  /* 0x000be00001407983 */ /* 0x000ee80000300a00 */
[----:B------:R-:W3:Y:S04]  /*5c050*/  LDL.LU.64 R52, [R1+0xbd8] ;  /* 0x000bd80001347983 */ /* 0x000ee80000300a00 */
[----:B----4-:R0:W-:Y:S04]  /*5c060*/  STG.E.U8 desc[UR8][R82.64], R112 ;  /* 0x0000007052007986 */ /* 0x0101e8000c101108 */
[----:B--2---:R1:W-:Y:S04]  /*5c070*/  STG.E.U8 desc[UR8][R108.64], R57 ;  /* 0x000000396c007986 */ /* 0x0043e8000c101108 */
[----:B------:R2:W-:Y:S04]  /*5c080*/  STG.E.U8 desc[UR8][R110.64], R113 ;  /* 0x000000716e007986 */ /* 0x0005e8000c101108 */
[----:B0-----:R-:W4:Y:S04]  /*5c090*/  LDL.LU R112, [R1+0x23a8] ;  /* 0x0023a80001707983 */ /* 0x001f280000300800 */
[----:B-1----:R-:W3:Y:S04]  /*5c0a0*/  LDL.LU.64 R108, [R1+0x23a0] ;  /* 0x0023a000016c7983 */ /* 0x002ee80000300a00 */
[----:B--2---:R-:W2:Y:S04]  /*5c0b0*/  LDL.LU.64 R110, [R1+0x2398] ;  /* 0x00239800016e7983 */ /* 0x004ea80000300a00 */
[----:B------:R-:W4:Y:S04]  /*5c0c0*/  LDL.LU R113, [R1+0x2390] ;  /* 0x0023900001717983 */ /* 0x000f280000300800 */
[----:B------:R0:W-:Y:S04]  /*5c0d0*/  STG.E.U8 desc[UR8][R114.64], R252 ;  /* 0x000000fc72007986 */ /* 0x0001e8000c101108 */
[----:B0-----:R-:W4:Y:S04]  /*5c0e0*/  LDL.LU.64 R114, [R1+0x2388] ;  /* 0x0023880001727983 */ /* 0x001f280000300a00 */
[----:B------:R-:W4:Y:S04]  /*5c0f0*/  LDL.LU.64 R190, [R1+0xbc0] ;  /* 0x000bc00001be7983 */ /* 0x000f280000300a00 */
[----:B------:R-:W4:Y:S04]  /*5c100*/  LDL.LU.64 R188, [R1+0xbb8] ;  /* 0x000bb80001bc7983 */ /* 0x000f280000300a00 */
[----:B------:R-:W4:Y:S04]  /*5c110*/  LDL.LU R175, [R1+0x10b0] ;  /* 0x0010b00001af7983 */ /* 0x000f280000300800 */
[----:B------:R-:W4:Y:S04]  /*5c120*/  LDL.LU.64 R160, [R1+0xbb0] ;  /* 0x000bb00001a07983 */ /* 0x000f280000300a00 */
[----:B---3--:R0:W-:Y:S04]  /*5c130*/  STG.E.U8 desc[UR8][R64.64], R108 ;  /* 0x0000006c40007986 */ /* 0x0081e8000c101108 */
[----:B------:R1:W-:Y:S04]  /*5c140*/  STG.E.U8 desc[UR8][R52.64], R109 ;  /* 0x0000006d34007986 */ /* 0x0003e8000c101108 */
[----:B--2---:R2:W-:Y:S04]  /*5c150*/  STG.E.U8 desc[UR8][R106.64], R110 ;  /* 0x0000006e6a007986 */ /* 0x0045e8000c101108 */
[----:B0-----:R-:W3:Y:S04]  /*5c160*/  LDL.LU R108, [R1+0x2384] ;  /* 0x00238400016c7983 */ /* 0x001ee80000300800 */
[----:B-1----:R-:W3:Y:S04]  /*5c170*/  LDL.LU R109, [R1+0x2380] ;  /* 0x00238000016d7983 */ /* 0x002ee80000300800 */
[----:B--2---:R-:W2:Y:S04]  /*5c180*/  LDL.LU.64 R106, [R1+0x2378] ;  /* 0x00237800016a7983 */ /* 0x004ea80000300a00 */
[----:B------:R-:W3:Y:S04]  /*5c190*/  LDL.LU R110, [R1+0x2370] ;  /* 0x00237000016e7983 */ /* 0x000ee80000300800 */
[----:B------:R0:W-:Y:S04]  /*5c1a0*/  STG.E.U8 desc[UR8][R104.64], R111 ;  /* 0x0000006f68007986 */ /* 0x0001e8000c101108 */
[----:B0-----:R-:W4:Y:S04]  /*5c1b0*/  LDL.LU.64 R104, [R1+0x2368] ;  /* 0x0023680001687983 */ /* 0x001f280000300a00 */
[----:B------:R-:W3:Y:S04]  /*5c1c0*/  LDL.LU R111, [R1+0x2360] ;  /* 0x00236000016f7983 */ /* 0x000ee80000300800 */
[----:B------:R-:W3:Y:S04]  /*5c1d0*/  LDL.LU.64 R88, [R1+0xba0] ;  /* 0x000ba00001587983 */ /* 0x000ee80000300a00 */
[----:B------:R-:W3:Y:S04]  /*5c1e0*/  LDL.LU R64, [R1+0x11b8] ;  /* 0x0011b80001407983 */ /* 0x000ee80000300800 */
[----:B------:R-:W3:Y:S04]  /*5c1f0*/  LDL.LU.64 R82, [R1+0xb98] ;  /* 0x000b980001527983 */ /* 0x000ee80000300a00 */
[----:B------:R-:W3:Y:S04]  /*5c200*/  LDL.LU R65, [R1+0x11a0] ;  /* 0x0011a00001417983 */ /* 0x000ee80000300800 */
[----:B------:R-:W3:Y:S04]  /*5c210*/  LDL.LU.64 R52, [R1+0xb90] ;  /* 0x000b900001347983 */ /* 0x000ee80000300a00 */
[----:B----4-:R0:W-:Y:S04]  /*5c220*/  STG.E.U8 desc[UR8][R190.64], R105 ;  /* 0x00000069be007986 */ /* 0x0101e8000c101108 */
[----:B------:R-:W-:Y:S04]  /*5c230*/  STG.E.U8 desc[UR8][R188.64], R175 ;  /* 0x000000afbc007986 */ /* 0x000fe8000c101108 */
[----:B--2---:R1:W-:Y:S04]  /*5c240*/  STG.E.U8 desc[UR8][R160.64], R106 ;  /* 0x0000006aa0007986 */ /* 0x0043e8000c101108 */
[----:B0-----:R-:W2:Y:S04]  /*5c250*/  LDL.LU R105, [R1+0x235c] ;  /* 0x00235c0001697983 */ /* 0x001ea80000300800 */
[----:B------:R0:W-:Y:S04]  /*5c260*/  STG.E.U8 desc[UR8][R102.64], R107 ;  /* 0x0000006b66007986 */ /* 0x0001e8000c101108 */
[----:B-1----:R-:W4:Y:S04]  /*5c270*/  LDL.LU R106, [R1+0x2358] ;  /* 0x00235800016a7983 */ /* 0x002f280000300800 */
[----:B0-----:R-:W2:Y:S04]  /*5c280*/  LDL.LU.64 R102, [R1+0x2350] ;  /* 0x0023500001667983 */ /* 0x001ea80000300a00 */
[----:B---3--:R-:W-:Y:S04]  /*5c290*/  STG.E.U8 desc[UR8][R88.64], R64 ;  /* 0x0000004058007986 */ /* 0x008fe8000c101108 */
[----:B------:R-:W-:Y:S04]  /*5c2a0*/  STG.E.U8 desc[UR8][R82.64], R65 ;  /* 0x0000004152007986 */ /* 0x000fe8000c101108 */
[----:B------:R-:W3:Y:S04]  /*5c2b0*/  LDL.LU R107, [R1+0x234c] ;  /* 0x00234c00016b7983 */ /* 0x000ee80000300800 */
[----:B--2---:R0:W-:Y:S04]  /*5c2c0*/  STG.E.U8 desc[UR8][R52.64], R102 ;  /* 0x0000006634007986 */ /* 0x0041e8000c101108 */
[----:B------:R1:W-:Y:S04]  /*5c2d0*/  STG.E.U8 desc[UR8][R100.64], R103 ;  /* 0x0000006764007986 */ /* 0x0003e8000c101108 */
[----:B0-----:R-:W2:Y:S04]  /*5c2e0*/  LDL.LU R102, [R1+0x2348] ;  /* 0x0023480001667983 */ /* 0x001ea80000300800 */
[----:B-1----:R-:W2:Y:S04]  /*5c2f0*/  LDL.LU.64 R100, [R1+0x2340] ;  /* 0x0023400001647983 */ /* 0x002ea80000300a00 */
[----:B------:R-:W2:Y:S04]  /*5c300*/  LDL.LU R103, [R1+0x2338] ;  /* 0x0023380001677983 */ /* 0x000ea80000300800 */
[----:B------:R-:W4:Y:S04]  /*5c310*/  LDL.LU.64 R58, [R1+0xb80] ;  /* 0x000b8000013a7983 */ /* 0x000f280000300a00 */
[----:B------:R-:W4:Y:S04]  /*5c320*/  LDL.LU R183, [R1+0x1288] ;  /* 0x0012880001b77983 */ /* 0x000f280000300800 */
[----:B------:R-:W3:Y:S04]  /*5c330*/  LDL.LU.64 R214, [R1+0xb78] ;  /* 0x000b780001d67983 */ /* 0x000ee80000300a00 */
[----:B------:R-:W3:Y:S04]  /*5c340*/  LDL.LU R206, [R1+0x126c] ;  /* 0x00126c0001ce7983 */ /* 0x000ee80000300800 */
[----:B------:R-:W2:Y:S04]  /*5c350*/  LDL.LU.64 R80, [R1+0xb70] ;  /* 0x000b700001507983 */ /* 0x000ea80000300a00 */
[----:B------:R-:W2:Y:S04]  /*5c360*/  LDL.LU R197, [R1+0x127c] ;  /* 0x00127c0001c57983 */ /* 0x000ea80000300800 */
        /* <DEDUP_REMOVED lines=56> */
[----:B----4-:R0:W-:Y:S04]  /*5c6f0*/  STG.E.U8 desc[UR8][R58.64], R183 ;  /* 0x000000b73a007986 */ /* 0x0101e8000c101108 */
[----:B---3--:R1:W-:Y:S04]  /*5c700*/  STG.E.U8 desc[UR8][R214.64], R206 ;  /* 0x000000ced6007986 */ /* 0x0083e8000c101108 */
[----:B0-----:R-:W3:Y:S04]  /*5c710*/  LDL.LU.64 R58, [R1+0xa88] ;  /* 0x000a8800013a7983 */ /* 0x001ee80000300a00 */
[----:B------:R-:W3:Y:S04]  /*5c720*/  LDL.LU R183, [R1+0x11fc] ;  /* 0x0011fc0001b77983 */ /* 0x000ee80000300800 */
[----:B-1----:R-:W4:Y:S04]  /*5c730*/  LDL.LU.64 R214, [R1+0xa80] ;  /* 0x000a800001d67983 */ /* 0x002f280000300a00 */
[----:B--2---:R0:W-:Y:S04]  /*5c740*/  STG.E.U8 desc[UR8][R80.64], R197 ;  /* 0x000000c550007986 */ /* 0x0041e8000c101108 */
[----:B------:R-:W4:Y:S04]  /*5c750*/  LDL.LU R206, [R1+0x120c] ;  /* 0x00120c0001ce7983 */ /* 0x000f280000300800 */
[----:B------:R1:W-:Y:S04]  /*5c760*/  STG.E.U8 desc[UR8][R92.64], R207 ;  /* 0x000000cf5c007986 */ /* 0x0003e8000c101108 */
[----:B0-----:R-:W2:Y:S04]  /*5c770*/  LDL.LU.64 R80, [R1+0xa78] ;  /* 0x000a780001507983 */ /* 0x001ea80000300a00 */
[----:B------:R-:W2:Y:S04]  /*5c780*/  LDL.LU R197, [R1+0x11ec] ;  /* 0x0011ec0001c57983 */ /* 0x000ea80000300800 */
[----:B-1----:R-:W2:Y:S04]  /*5c790*/  LDL.LU.64 R92, [R1+0xa70] ;  /* 0x000a7000015c7983 */ /* 0x002ea80000300a00 */
[----:B------:R0:W-:Y:S04]  /*5c7a0*/  STG.E.U8 desc[UR8][R216.64], R182 ;  /* 0x000000b6d8007986 */ /* 0x0001e8000c101108 */
[----:B------:R-:W2:Y:S04]  /*5c7b0*/  LDL.LU R207, [R1+0x1200] ;  /* 0x0012000001cf7983 */ /* 0x000ea80000300800 */
        /* <DEDUP_REMOVED lines=28> */
[----:B------:R-:W2:Y:S04]  /*5c980*/  LDL.LU R178, [R1+0x11f8] ;  /* 0x0011f80001b27983 */ /* 0x000ea80000300800 */
[----:B------:R0:W-:Y:S04]  /*5c990*/  STG.E.U8 desc[UR8][R200.64], R244 ;  /* 0x000000f4c8007986 */ /* 0x0001e8000c101108 */
[----:B------:R1:W-:Y:S04]  /*5c9a0*/  STG.E.U8 desc[UR8][R212.64], R245 ;  /* 0x000000f5d4007986 */ /* 0x0003e8000c101108 */
[----:B0-----:R-:W2:Y:S04]  /*5c9b0*/  LDL.LU.64 R200, [R1+0xa18] ;  /* 0x000a180001c87983 */ /* 0x001ea80000300a00 */
[----:B------:R-:W2:Y:S04]  /*5c9c0*/  LDL.LU R244, [R1+0x11e4] ;  /* 0x0011e40001f47983 */ /* 0x000ea80000300800 */
[----:B-1----:R-:W2:Y:S04]  /*5c9d0*/  LDL.LU.64 R212, [R1+0xa10] ;  /* 0x000a100001d47983 */ /* 0x002ea80000300a00 */
[----:B------:R-:W2:Y:S04]  /*5c9e0*/  LDL.LU R245, [R1+0x11e8] ;  /* 0x0011e80001f57983 */ /* 0x000ea80000300800 */
[----:B------:R0:W-:Y:S04]  /*5c9f0*/  STG.E.U8 desc[UR8][R240.64], R230 ;  /* 0x000000e6f0007986 */ /* 0x0001e8000c101108 */
[----:B------:R1:W-:Y:S04]  /*5ca00*/  STG.E.U8 desc[UR8][R236.64], R231 ;  /* 0x000000e7ec007986 */ /* 0x0003e8000c101108 */
[----:B------:R1:W-:Y:S04]  /*5ca10*/  STG.E.U8 desc[UR8][R222.64], R210 ;  /* 0x000000d2de007986 */ /* 0x0003e8000c101108 */
[----:B0-----:R-:W2:Y:S04]  /*5ca20*/  LDL.LU.64 R240, [R1+0xa08] ;  /* 0x000a080001f07983 */ /* 0x001ea80000300a00 */
[----:B------:R-:W2:Y:S04]  /*5ca30*/  LDL.LU R230, [R1+0x11bc] ;  /* 0x0011bc0001e67983 */ /* 0x000ea80000300800 */
[----:B-1----:R-:W2:Y:S04]  /*5ca40*/  LDL.LU.64 R236, [R1+0xa00] ;  /* 0x000a000001ec7983 */ /* 0x002ea80000300a00 */
[----:B------:R-:W2:Y:S04]  /*5ca50*/  LDL.LU R231, [R1+0x11cc] ;  /* 0x0011cc0001e77983 */ /* 0x000ea80000300800 */
[----:B------:R-:W2:Y:S04]  /*5ca60*/  LDL.LU.64 R222, [R1+0x9f8] ;  /* 0x0009f80001de7983 */ /* 0x000ea80000300a00 */
        /* <DEDUP_REMOVED lines=36> */
[----:B---3--:R0:W-:Y:S04]  /*5ccb0*/  STG.E.U8 desc[UR8][R58.64], R183 ;  /* 0x000000b73a007986 */ /* 0x0081e8000c101108 */
[----:B------:R-:W3:Y:S04]  /*5ccc0*/  LDL.LU R196, [R1+0x1198] ;  /* 0x0011980001c47983 */ /* 0x000ee80000300800 */
[----:B----4-:R1:W-:Y:S04]  /*5ccd0*/  STG.E.U8 desc[UR8][R214.64], R206 ;  /* 0x000000ced6007986 */ /* 0x0103e8000c101108 */
[----:B0-----:R-:W4:Y:S04]  /*5cce0*/  LDL.LU.64 R58, [R1+0x990] ;  /* 0x00099000013a7983 */ /* 0x001f280000300a00 */
[----:B------:R-:W4:Y:S04]  /*5ccf0*/  LDL.LU R183, [R1+0x119c] ;  /* 0x00119c0001b77983 */ /* 0x000f280000300800 */
[----:B-1----:R-:W4:Y:S04]  /*5cd00*/  LDL.LU.64 R214, [R1+0x988] ;  /* 0x0009880001d67983 */ /* 0x002f280000300a00 */
[----:B--2---:R0:W-:Y:S04]  /*5cd10*/  STG.E.U8 desc[UR8][R80.64], R197 ;  /* 0x000000c550007986 */ /* 0x0041e8000c101108 */
        /* <DEDUP_REMOVED lines=82> */
[----:B---3--:R1:W-:Y:S04]  /*5d240*/  STG.E.U8 desc[UR8][R208.64], R196 ;  /* 0x000000c4d0007986 */ /* 0x0083e8000c101108 */
[----:B0-----:R-:W3:Y:S04]  /*5d250*/  LDL.LU.64 R12, [R1+0x8a8] ;  /* 0x0008a800010c7983 */ /* 0x001ee80000300a00 */
[----:B------:R-:W3:Y:S04]  /*5d260*/  LDL.LU R233, [R1+0x1124] ;  /* 0x0011240001e97983 */ /* 0x000ee80000300800 */
[----:B-1----:R-:W3:Y:S04]  /*5d270*/  LDL.LU.64 R208, [R1+0x8a0] ;  /* 0x0008a00001d07983 */ /* 0x002ee80000300a00 */
[----:B----4-:R0:W-:Y:S04]  /*5d280*/  STG.E.U8 desc[UR8][R58.64], R183 ;  /* 0x000000b73a007986 */ /* 0x0101e8000c101108 */
[----:B------:R-:W4:Y:S04]  /*5d290*/  LDL.LU R196, [R1+0x1128] ;  /* 0x0011280001c47983 */ /* 0x000f280000300800 */
[----:B--2---:R1:W-:Y:S04]  /*5d2a0*/  STG.E.U8 desc[UR8][R214.64], R206 ;  /* 0x000000ced6007986 */ /* 0x0043e8000c101108 */
        /* <DEDUP_REMOVED lines=263> */
[----:B---3--:R0:W-:Y:S04]  /*5e320*/  STG.E.U8 desc[UR8][R194.64], R202 ;  /* 0x000000cac2007986 */ /* 0x0081e8000c101108 */
[----:B-1----:R-:W3:Y:S04]  /*5e330*/  LDL.LU.64 R86, [R1+0x5c8] ;  /* 0x0005c80001567983 */ /* 0x002ee80000300a00 */
[----:B----4-:R-:W-:Y:S04]  /*5e340*/  STG.E.U8 desc[UR8][R226.64], R203 ;  /* 0x000000cbe2007986 */ /* 0x010fe8000c101108 */
[----:B------:R-:W3:Y:S04]  /*5e350*/  LDL.LU R221, [R1+0xf68] ;  /* 0x000f680001dd7983 */ /* 0x000ee80000300800 */
[----:B--2---:R1:W-:Y:S04]  /*5e360*/  STG.E.U8 desc[UR8][R12.64], R233 ;  /* 0x000000e90c007986 */ /* 0x0043e8000c101108 */
[----:B0-----:R-:W2:Y:S04]  /*5e370*/  LDL.LU.64 R194, [R1+0x5c0] ;  /* 0x0005c00001c27983 */ /* 0x001ea80000300a00 */
[----:B------:R0:W-:Y:S04]  /*5e380*/  STG.E.U8 desc[UR8][R208.64], R196 ;  /* 0x000000c4d0007986 */ /* 0x0001e8000c101108 */
[----:B-1----:R-:W2:Y:S04]  /*5e390*/  LDL.LU R233, [R1+0xf74] ;  /* 0x000f740001e97983 */ /* 0x002ea80000300800 */
[----:B------:R-:W4:Y:S04]  /*5e3a0*/  LDL.LU.64 R226, [R1+0x5b8] ;  /* 0x0005b80001e27983 */ /* 0x000f280000300a00 */
[----:B0-----:R-:W4:Y:S04]  /*5e3b0*/  LDL.LU R196, [R1+0xfac] ;  /* 0x000fac0001c47983 */ /* 0x001f280000300800 */
[----:B------:R0:W-:Y:S04]  /*5e3c0*/  STG.E.U8 desc[UR8][R58.64], R183 ;  /* 0x000000b73a007986 */ /* 0x0001e8000c101108 */
[----:B------:R-:W4:Y:S04]  /*5e3d0*/  LDL.LU.64 R202, [R1+0x5b0] ;  /* 0x0005b00001ca7983 */ /* 0x000f280000300a00 */
[----:B------:R1:W-:Y:S04]  /*5e3e0*/  STG.E.U8 desc[UR8][R214.64], R206 ;  /* 0x000000ced6007986 */ /* 0x0003e8000c101108 */
[----:B0-----:R-:W4:Y:S04]  /*5e3f0*/  LDL.LU R183, [R1+0xfb0] ;  /* 0x000fb00001b77983 */ /* 0x001f280000300800 */
[----:B------:R-:W4:Y:S04]  /*5e400*/  LDL.LU.64 R12, [R1+0x5a8] ;  /* 0x0005a800010c7983 */ /* 0x000f280000300a00 */
[----:B------:R-:W4:Y:S04]  /*5e410*/  LDL.LU R58, [R1+0xfa0] ;  /* 0x000fa000013a7983 */ /* 0x000f280000300800 */
[----:B------:R-:W4:Y:S04]  /*5e420*/  LDL.LU.64 R208, [R1+0x5a0] ;  /* 0x0005a00001d07983 */ /* 0x000f280000300a00 */
[----:B------:R-:W4:Y:S04]  /*5e430*/  LDL.LU R59, [R1+0xfa4] ;  /* 0x000fa400013b7983 */ /* 0x000f280000300800 */
[----:B-1----:R-:W4:Y:S04]  /*5e440*/  LDL.LU.64 R214, [R1+0x598] ;  /* 0x0005980001d67983 */ /* 0x002f280000300a00 */
[----:B------:R0:W-:Y:S04]  /*5e450*/  STG.E.U8 desc[UR8][R80.64], R197 ;  /* 0x000000c550007986 */ /* 0x0001e8000c101108 */
[----:B------:R-:W4:Y:S04]  /*5e460*/  LDL.LU R206, [R1+0xf8c] ;  /* 0x000f8c0001ce7983 */ /* 0x000f280000300800 */
[----:B------:R1:W-:Y:S04]  /*5e470*/  STG.E.U8 desc[UR8][R92.64], R207 ;  /* 0x000000cf5c007986 */ /* 0x0003e8000c101108 */
[----:B0-----:R-:W4:Y:S04]  /*5e480*/  LDL.LU.64 R80, [R1+0x590] ;  /* 0x0005900001507983 */ /* 0x001f280000300a00 */
        /* <DEDUP_REMOVED lines=32> */
[----:B------:R-:W4:Y:S04]  /*5e690*/  LDL.LU R178, [R1+0xf60] ;  /* 0x000f600001b27983 */ /* 0x000f280000300800 */
[----:B------:R0:W-:Y:S04]  /*5e6a0*/  STG.E.U8 desc[UR8][R200.64], R244 ;  /* 0x000000f4c8007986 */ /* 0x0001e8000c101108 */
[----:B------:R1:W-:Y:S04]  /*5e6b0*/  STG.E.U8 desc[UR8][R212.64], R245 ;  /* 0x000000f5d4007986 */ /* 0x0003e8000c101108 */
[----:B0-----:R-:W4:Y:S04]  /*5e6c0*/  LDL.LU.64 R200, [R1+0x530] ;  /* 0x0005300001c87983 */ /* 0x001f280000300a00 */
[----:B------:R-:W4:Y:S04]  /*5e6d0*/  LDL.LU R244, [R1+0xf64] ;  /* 0x000f640001f47983 */ /* 0x000f280000300800 */
[----:B-1----:R-:W4:Y:S04]  /*5e6e0*/  LDL.LU.64 R212, [R1+0x528] ;  /* 0x0005280001d47983 */ /* 0x002f280000300a00 */
[----:B------:R-:W4:Y:S04]  /*5e6f0*/  LDL.LU R245, [R1+0xf54] ;  /* 0x000f540001f57983 */ /* 0x000f280000300800 */
[----:B------:R0:W-:Y:S04]  /*5e700*/  STG.E.U8 desc[UR8][R240.64], R230 ;  /* 0x000000e6f0007986 */ /* 0x0001e8000c101108 */
[----:B------:R1:W-:Y:S04]  /*5e710*/  STG.E.U8 desc[UR8][R236.64], R231 ;  /* 0x000000e7ec007986 */ /* 0x0003e8000c101108 */
[----:B------:R1:W-:Y:S04]  /*5e720*/  STG.E.U8 desc[UR8][R222.64], R210 ;  /* 0x000000d2de007986 */ /* 0x0003e8000c101108 */
[----:B0-----:R-:W4:Y:S04]  /*5e730*/  LDL.LU.64 R240, [R1+0x520] ;  /* 0x0005200001f07983 */ /* 0x001f280000300a00 */
[----:B------:R-:W4:Y:S04]  /*5e740*/  LDL.LU R230, [R1+0xf58] ;  /* 0x000f580001e67983 */ /* 0x000f280000300800 */
[----:B-1----:R-:W4:Y:S04]  /*5e750*/  LDL.LU.64 R236, [R1+0x518] ;  /* 0x0005180001ec7983 */ /* 0x002f280000300a00 */
[----:B------:R-:W4:Y:S04]  /*5e760*/  LDL.LU R231, [R1+0xf44] ;  /* 0x000f440001e77983 */ /* 0x000f280000300800 */
[----:B------:R-:W4:Y:S04]  /*5e770*/  LDL.LU.64 R222, [R1+0x510] ;  /* 0x0005100001de7983 */ /* 0x000f280000300a00 */
        /* <DEDUP_REMOVED lines=20> */
[----:B---3--:R1:W-:Y:S04]  /*5e8c0*/  STG.E.U8 desc[UR8][R86.64], R221 ;  /* 0x000000dd56007986 */ /* 0x0083e8000c101108 */
[----:B0-----:R-:W3:Y:S04]  /*5e8d0*/  LDL.LU.64 R64, [R1+0x4d8] ;  /* 0x0004d80001407983 */ /* 0x001ee80000300a00 */
[----:B------:R-:W3:Y:S04]  /*5e8e0*/  LDL.LU R53, [R1+0xeec] ;  /* 0x000eec0001357983 */ /* 0x000ee80000300800 */
[----:B-1----:R-:W3:Y:S04]  /*5e8f0*/  LDL.LU.64 R86, [R1+0x2330] ;  /* 0x0023300001567983 */ /* 0x002ee80000300a00 */
[----:B------:R-:W3:Y:S04]  /*5e900*/  LDL.LU R221, [R1+0x2328] ;  /* 0x0023280001dd7983 */ /* 0x000ee80000300800 */
[----:B--2---:R0:W-:Y:S04]  /*5e910*/  STG.E.U8 desc[UR8][R194.64], R233 ;  /* 0x000000e9c2007986 */ /* 0x0041e8000c101108 */
[----:B----4-:R1:W-:Y:S04]  /*5e920*/  STG.E.U8 desc[UR8][R226.64], R196 ;  /* 0x000000c4e2007986 */ /* 0x0103e8000c101108 */
[----:B------:R2:W-:Y:S04]  /*5e930*/  STG.E.U8 desc[UR8][R202.64], R183 ;  /* 0x000000b7ca007986 */ /* 0x0005e8000c101108 */
[----:B0-----:R-:W4:Y:S04]  /*5e940*/  LDL.LU.64 R194, [R1+0x2320] ;  /* 0x0023200001c27983 */ /* 0x001f280000300a00 */
[----:B------:R-:W4:Y:S04]  /*5e950*/  LDL.LU R233, [R1+0x2318] ;  /* 0x0023180001e97983 */ /* 0x000f280000300800 */
[----:B-1----:R-:W4:Y:S04]  /*5e960*/  LDL.LU.64 R226, [R1+0x2310] ;  /* 0x0023100001e27983 */ /* 0x002f280000300a00 */
[----:B------:R-:W4:Y:S04]  /*5e970*/  LDL.LU R196, [R1+0x2308] ;  /* 0x0023080001c47983 */ /* 0x000f280000300800 */
[----:B--2---:R-:W2:Y:S04]  /*5e980*/  LDL.LU.64 R202, [R1+0x2300] ;  /* 0x0023000001ca7983 */ /* 0x004ea80000300a00 */
[----:B------:R-:W2:Y:S04]  /*5e990*/  LDL.LU R183, [R1+0x22f8] ;  /* 0x0022f80001b77983 */ /* 0x000ea80000300800 */
[----:B------:R0:W-:Y:S04]  /*5e9a0*/  STG.E.U8 desc[UR8][R12.64], R58 ;  /* 0x0000003a0c007986 */ /* 0x0001e8000c101108 */
[----:B------:R1:W-:Y:S04]  /*5e9b0*/  STG.E.U8 desc[UR8][R208.64], R59 ;  /* 0x0000003bd0007986 */ /* 0x0003e8000c101108 */
[----:B------:R1:W-:Y:S04]  /*5e9c0*/  STG.E.U8 desc[UR8][R214.64], R206 ;  /* 0x000000ced6007986 */ /* 0x0003e8000c101108 */
[----:B0-----:R-:W2:Y:S04]  /*5e9d0*/  LDL.LU.64 R12, [R1+0x22f0] ;  /* 0x0022f000010c7983 */ /* 0x001ea80000300a00 */
[----:B-1----:R-:W2:Y:S04]  /*5e9e0*/  LDL.LU.64 R208, [R1+0x22e8] ;  /* 0x0022e80001d07983 */ /* 0x002ea80000300a00 */
[----:B------:R-:W4:Y:S04]  /*5e9f0*/  LDL.LU.64 R58, [R1+0x4d0] ;  /* 0x0004d000013a7983 */ /* 0x000f280000300a00 */
[----:B------:R-:W4:Y:S04]  /*5ea00*/  LDL.LU R206, [R1+0xf00] ;  /* 0x000f000001ce7983 */ /* 0x000f280000300800 */
[----:B------:R0:W-:Y:S04]  /*5ea10*/  STG.E.U8 desc[UR8][R80.64], R197 ;  /* 0x000000c550007986 */ /* 0x0001e8000c101108 */
[----:B------:R-:W2:Y:S04]  /*5ea20*/  LDL.LU.64 R214, [R1+0x4c8] ;  /* 0x0004c80001d67983 */ /* 0x000ea80000300a00 */
[----:B------:R1:W-:Y:S04]  /*5ea30*/  STG.E.U8 desc[UR8][R92.64], R207 ;  /* 0x000000cf5c007986 */ /* 0x0003e8000c101108 */
[----:B0-----:R-:W2:Y:S04]  /*5ea40*/  LDL.LU R197, [R1+0xee8] ;  /* 0x000ee80001c57983 */ /* 0x001ea80000300800 */
[----:B------:R0:W-:Y:S04]  /*5ea50*/  STG.E.U8 desc[UR8][R216.64], R182 ;  /* 0x000000b6d8007986 */ /* 0x0001e8000c101108 */
[----:B------:R-:W2:Y:S04]  /*5ea60*/  LDL.LU.64 R80, [R1+0x4c0] ;  /* 0x0004c00001507983 */ /* 0x000ea80000300a00 */
[----:B------:R-:W-:Y:S04]  /*5ea70*/  STG.E.U8 desc[UR8][R168.64], R248 ;  /* 0x000000f8a8007986 */ /* 0x000fe8000c101108 */
[----:B-1----:R-:W2:Y:S04]  /*5ea80*/  LDL.LU R207, [R1+0xef0] ;  /* 0x000ef00001cf7983 */ /* 0x002ea80000300800 */
[----:B------:R-:W-:Y:S04]  /*5ea90*/  STG.E.U8 desc[UR8][R224.64], R249 ;  /* 0x000000f9e0007986 */ /* 0x000fe8000c101108 */
[----:B------:R-:W2:Y:S04]  /*5eaa0*/  LDL.LU.64 R92, [R1+0x4b8] ;  /* 0x0004b800015c7983 */ /* 0x000ea80000300a00 */
[----:B------:R1:W-:Y:S04]  /*5eab0*/  STG.E.U8 desc[UR8][R234.64], R232 ;  /* 0x000000e8ea007986 */ /* 0x0003e8000c101108 */
[----:B0-----:R-:W2:Y:S04]  /*5eac0*/  LDL.LU R182, [R1+0xf20] ;  /* 0x000f200001b67983 */ /* 0x001ea80000300800 */
[----:B------:R0:W-:Y:S04]  /*5ead0*/  STG.E.U8 desc[UR8][R38.64], R70 ;  /* 0x0000004626007986 */ /* 0x0001e8000c101108 */
[----:B------:R-:W2:Y:S04]  /*5eae0*/  LDL.LU.64 R216, [R1+0x4b0] ;  /* 0x0004b00001d87983 */ /* 0x000ea80000300a00 */
[----:B------:R-:W-:Y:S04]  /*5eaf0*/  STG.E.U8 desc[UR8][R242.64], R71 ;  /* 0x00000047f2007986 */ /* 0x000fe8000c101108 */
[----:B-1----:R-:W2:Y:S04]  /*5eb00*/  LDL.LU R232, [R1+0xf24] ;  /* 0x000f240001e87983 */ /* 0x002ea80000300800 */
[----:B------:R1:W-:Y:S04]  /*5eb10*/  STG.E.U8 desc[UR8][R250.64], R229 ;  /* 0x000000e5fa007986 */ /* 0x0003e8000c101108 */
[----:B0-----:R-:W2:Y:S04]  /*5eb20*/  LDL.LU.64 R38, [R1+0x4a8] ;  /* 0x0004a80001267983 */ /* 0x001ea80000300a00 */
[----:B------:R0:W-:Y:S04]  /*5eb30*/  STG.E.U8 desc[UR8][R246.64], R228 ;  /* 0x000000e4f6007986 */ /* 0x0001e8000c101108 */
[----:B-1----:R-:W2:Y:S04]  /*5eb40*/  LDL.LU R229, [R1+0xf14] ;  /* 0x000f140001e57983 */ /* 0x002ea80000300800 */
[----:B------:R-:W2:Y:S04]  /*5eb50*/  LDL.LU.64 R70, [R1+0x4a0] ;  /* 0x0004a00001467983 */ /* 0x000ea80000300a00 */
[----:B------:R1:W-:Y:S04]  /*5eb60*/  STG.E.U8 desc[UR8][R156.64], R179 ;  /* 0x000000b39c007986 */ /* 0x0003e8000c101108 */
[----:B0-----:R-:W2:Y:S04]  /*5eb70*/  LDL.LU R228, [R1+0xf18] ;  /* 0x000f180001e47983 */ /* 0x001ea80000300800 */
[----:B------:R0:W-:Y:S04]  /*5eb80*/  STG.E.U8 desc[UR8][R238.64], R178 ;  /* 0x000000b2ee007986 */ /* 0x0001e8000c101108 */
[----:B-1----:R-:W2:Y:S04]  /*5eb90*/  LDL.LU.64 R156, [R1+0x498] ;  /* 0x00049800019c7983 */ /* 0x002ea80000300a00 */
[----:B------:R-:W2:Y:S04]  /*5eba0*/  LDL.LU R179, [R1+0xf04] ;  /* 0x000f040001b37983 */ /* 0x000ea80000300800 */
[----:B0-----:R-:W2:Y:S04]  /*5ebb0*/  LDL.LU.64 R238, [R1+0x490] ;  /* 0x0004900001ee7983 */ /* 0x001ea80000300a00 */
[----:B------:R-:W2:Y:S04]  /*5ebc0*/  LDL.LU R178, [R1+0xf08] ;  /* 0x000f080001b27983 */ /* 0x000ea80000300800 */
[----:B------:R0:W-:Y:S04]  /*5ebd0*/  STG.E.U8 desc[UR8][R200.64], R244 ;  /* 0x000000f4c8007986 */ /* 0x0001e8000c101108 */
[----:B------:R1:W-:Y:S04]  /*5ebe0*/  STG.E.U8 desc[UR8][R212.64], R245 ;  /* 0x000000f5d4007986 */ /* 0x0003e8000c101108 */
[----:B0-----:R-:W2:Y:S04]  /*5ebf0*/  LDL.LU.64 R200, [R1+0x488] ;  /* 0x0004880001c87983 */ /* 0x001ea80000300a00 */
[----:B------:R-:W2:Y:S04]  /*5ec00*/  LDL.LU R168, [R1+0xef4] ;  /* 0x000ef40001a87983 */ /* 0x000ea80000300800 */
[----:B-1----:R-:W2:Y:S04]  /*5ec10*/  LDL.LU.64 R212, [R1+0x480] ;  /* 0x0004800001d47983 */ /* 0x002ea80000300a00 */
        /* <DEDUP_REMOVED lines=9> */
[----:B------:R0:W-:Y:S04]  /*5ecb0*/  STG.E.U8 desc[UR8][R240.64], R230 ;  /* 0x000000e6f0007986 */ /* 0x0001e8000c101108 */
[----:B------:R-:W2:Y:S04]  /*5ecc0*/  LDL.LU.64 R244, [R1+0x458] ;  /* 0x0004580001f47983 */ /* 0x000ea80000300a00 */
[----:B------:R1:W-:Y:S04]  /*5ecd0*/  STG.E.U8 desc[UR8][R236.64], R231 ;  /* 0x000000e7ec007986 */ /* 0x0003e8000c101108 */
[----:B0-----:R-:W2:Y:S04]  /*5ece0*/  LDL.LU.64 R240, [R1+0x450] ;  /* 0x0004500001f07983 */ /* 0x001ea80000300a00 */
[----:B------:R0:W-:Y:S04]  /*5ecf0*/  STG.E.U8 desc[UR8][R222.64], R210 ;  /* 0x000000d2de007986 */ /* 0x0001e8000c101108 */
[----:B-1----:R-:W2:Y:S04]  /*5ed00*/  LDL.LU.64 R236, [R1+0x448] ;  /* 0x0004480001ec7983 */ /* 0x002ea80000300a00 */
        /* <DEDUP_REMOVED lines=16> */
[----:B---3--:R1:W-:Y:S04]  /*5ee10*/  STG.E.U8 desc[UR8][R64.64], R53 ;  /* 0x0000003540007986 */ /* 0x0083e8000c101108 */
[----:B0-----:R-:W3:Y:S04]  /*5ee20*/  LDL.LU.64 R82, [R1+0x3f0] ;  /* 0x0003f00001527983 */ /* 0x001ee80000300a00 */
[----:B-1----:R-:W3:Y:S04]  /*5ee30*/  LDL.LU.64 R64, [R1+0x3e8] ;  /* 0x0003e80001407983 */ /* 0x002ee80000300a00 */
[----:B------:R-:W3:Y:S04]  /*5ee40*/  LDL.LU.64 R52, [R1+0x3e0] ;  /* 0x0003e00001347983 */ /* 0x000ee80000300a00 */
[----:B----4-:R0:W-:Y:S04]  /*5ee50*/  STG.E.U8 desc[UR8][R58.64], R206 ;  /* 0x000000ce3a007986 */ /* 0x0101e8000c101108 */
[----:B0-----:R-:W4:Y:S04]  /*5ee60*/  LDL.LU.64 R58, [R1+0x22e0] ;  /* 0x0022e000013a7983 */ /* 0x001f280000300a00 */
[----:B------:R-:W4:Y:S04]  /*5ee70*/  LDL.LU R206, [R1+0x22d8] ;  /* 0x0022d80001ce7983 */ /* 0x000f280000300800 */
[----:B--2---:R0:W-:Y:S04]  /*5ee80*/  STG.E.U8 desc[UR8][R214.64], R197 ;  /* 0x000000c5d6007986 */ /* 0x0041e8000c101108 */
[----:B0-----:R-:W2:Y:S04]  /*5ee90*/  LDL.LU.64 R214, [R1+0x22d0] ;  /* 0x0022d00001d67983 */ /* 0x001ea80000300a00 */
[----:B------:R-:W2:Y:S04]  /*5eea0*/  LDL.LU R197, [R1+0x22c8] ;  /* 0x0022c80001c57983 */ /* 0x000ea80000300800 */
[----:B------:R0:W-:Y:S04]  /*5eeb0*/  STG.E.U8 desc[UR8][R80.64], R207 ;  /* 0x000000cf50007986 */ /* 0x0001e8000c101108 */
[----:B------:R1:W-:Y:S04]  /*5eec0*/  STG.E.U8 desc[UR8][R92.64], R182 ;  /* 0x000000b65c007986 */ /* 0x0003e8000c101108 */
[----:B0-----:R-:W2:Y:S04]  /*5eed0*/  LDL.LU.64 R80, [R1+0x22c0] ;  /* 0x0022c00001507983 */ /* 0x001ea80000300a00 */
[----:B------:R-:W4:Y:S04]  /*5eee0*/  LDL.LU R207, [R1+0x22b8] ;  /* 0x0022b80001cf7983 */ /* 0x000f280000300800 */
[----:B-1----:R-:W2:Y:S04]  /*5eef0*/  LDL.LU.64 R92, [R1+0x22b0] ;  /* 0x0022b000015c7983 */ /* 0x002ea80000300a00 */
[----:B------:R-:W2:Y:S04]  /*5ef00*/  LDL.LU R182, [R1+0x22a8] ;  /* 0x0022a80001b67983 */ /* 0x000ea80000300800 */
[----:B------:R0:W-:Y:S04]  /*5ef10*/  STG.E.U8 desc[UR8][R216.64], R232 ;  /* 0x000000e8d8007986 */ /* 0x0001e8000c101108 */
[----:B0-----:R-:W4:Y:S04]  /*5ef20*/  LDL.LU.64 R216, [R1+0x22a0] ;  /* 0x0022a00001d87983 */ /* 0x001f280000300a00 */
[----:B------:R-:W2:Y:S04]  /*5ef30*/  LDL.LU R232, [R1+0x2298] ;  /* 0x0022980001e87983 */ /* 0x000ea80000300800 */
[----:B------:R0:W-:Y:S04]  /*5ef40*/  STG.E.U8 desc[UR8][R38.64], R229 ;  /* 0x000000e526007986 */ /* 0x0001e8000c101108 */
[----:B------:R1:W-:Y:S04]  /*5ef50*/  STG.E.U8 desc[UR8][R70.64], R228 ;  /* 0x000000e446007986 */ /* 0x0003e8000c101108 */
[----:B0-----:R-:W4:Y:S04]  /*5ef60*/  LDL.LU.64 R38, [R1+0x2290] ;  /* 0x0022900001267983 */ /* 0x001f280000300a00 */
[----:B------:R-:W3:Y:S04]  /*5ef70*/  LDL.LU R229, [R1+0x2288] ;  /* 0x0022880001e57983 */ /* 0x000ee80000300800 */
[----:B-1----:R-:W2:Y:S04]  /*5ef80*/  LDL.LU.64 R70, [R1+0x2280] ;  /* 0x0022800001467983 */ /* 0x002ea80000300a00 */
[----:B------:R-:W4:Y:S04]  /*5ef90*/  LDL.LU R228, [R1+0x2278] ;  /* 0x0022780001e47983 */ /* 0x000f280000300800 */
[----:B------:R0:W-:Y:S04]  /*5efa0*/  STG.E.U8 desc[UR8][R156.64], R179 ;  /* 0x000000b39c007986 */ /* 0x0001e8000c101108 */
[----:B------:R1:W-:Y:S04]  /*5efb0*/  STG.E.U8 desc[UR8][R238.64], R178 ;  /* 0x000000b2ee007986 */ /* 0x0003e8000c101108 */
[----:B0-----:R-:W2:Y:S04]  /*5efc0*/  LDL.LU.64 R156, [R1+0x2270] ;  /* 0x00227000019c7983 */ /* 0x001ea80000300a00 */
[----:B------:R-:W2:Y:S04]  /*5efd0*/  LDL.LU R179, [R1+0x2268] ;  /* 0x0022680001b37983 */ /* 0x000ea80000300800 */
[----:B-1----:R-:W3:Y:S04]  /*5efe0*/  LDL.LU.64 R238, [R1+0x2260] ;  /* 0x0022600001ee7983 */ /* 0x002ee80000300a00 */
[----:B------:R-:W2:Y:S04]  /*5eff0*/  LDL.LU R178, [R1+0x2258] ;  /* 0x0022580001b27983 */ /* 0x000ea80000300800 */
[----:B------:R0:W-:Y:S04]  /*5f000*/  STG.E.U8 desc[UR8][R200.64], R168 ;  /* 0x000000a8c8007986 */ /* 0x0001e8000c101108 */
[----:B------:R1:W-:Y:S04]  /*5f010*/  STG.E.U8 desc[UR8][R212.64], R169 ;  /* 0x000000a9d4007986 */ /* 0x0003e8000c101108 */
[----:B0-----:R-:W2:Y:S04]  /*5f020*/  LDL.LU.64 R200, [R1+0x2250] ;  /* 0x0022500001c87983 */ /* 0x001ea80000300a00 */
[----:B-1----:R-:W2:Y:S04]  /*5f030*/  LDL.LU.64 R212, [R1+0x2248] ;  /* 0x0022480001d47983 */ /* 0x002ea80000300a00 */
[----:B------:R-:W2:Y:S04]  /*5f040*/  LDL.LU.64 R168, [R1+0x3d8] ;  /* 0x0003d80001a87983 */ /* 0x000ea80000300a00 */
[----:B------:R-:W-:Y:S04]  /*5f050*/  STG.E.U8 desc[UR8][R224.64], R234 ;  /* 0x000000eae0007986 */ /* 0x000fe8000c101108 */
[----:B------:R0:W-:Y:S04]  /*5f060*/  STG.E.U8 desc[UR8][R248.64], R235 ;  /* 0x000000ebf8007986 */ /* 0x0001e8000c101108 */
[----:B------:R1:W-:Y:S04]  /*5f070*/  STG.E.U8 desc[UR8][R242.64], R246 ;  /* 0x000000f6f2007986 */ /* 0x0003e8000c101108 */
[----:B------:R1:W-:Y:S04]  /*5f080*/  STG.E.U8 desc[UR8][R250.64], R247 ;  /* 0x000000f7fa007986 */ /* 0x0003e8000c101108 */
[----:B0-----:R-:W2:Y:S04]  /*5f090*/  LDL.LU.64 R248, [R1+0x3d0] ;  /* 0x0003d00001f87983 */ /* 0x001ea80000300a00 */
[----:B------:R-:W2:Y:S04]  /*5f0a0*/  LDL.LU.64 R224, [R1+0x3c8] ;  /* 0x0003c80001e07983 */ /* 0x000ea80000300a00 */
[----:B------:R-:W2:Y:S04]  /*5f0b0*/  LDL.LU.64 R234, [R1+0x3c0] ;  /* 0x0003c00001ea7983 */ /* 0x000ea80000300a00 */
[----:B-1----:R-:W2:Y:S04]  /*5f0c0*/  LDL.LU.64 R242, [R1+0x3b8] ;  /* 0x0003b80001f27983 */ /* 0x002ea80000300a00 */
[----:B------:R-:W2:Y:S04]  /*5f0d0*/  LDL.LU.64 R250, [R1+0x3b0] ;  /* 0x0003b00001fa7983 */ /* 0x000ea80000300a00 */
[----:B------:R-:W2:Y:S04]  /*5f0e0*/  LDL.LU.64 R246, [R1+0x3a8] ;  /* 0x0003a80001f67983 */ /* 0x000ea80000300a00 */
[----:B---3--:R0:W-:Y:S04]  /*5f0f0*/  STG.E.U8 desc[UR8][R244.64], R239 ;  /* 0x000000eff4007986 */ /* 0x0081e8000c101108 */
[----:B------:R1:W-:Y:S04]  /*5f100*/  STG.E.U8 desc[UR8][R240.64], R238 ;  /* 0x000000eef0007986 */ /* 0x0003e8000c101108 */
[----:B------:R3:W-:Y:S04]  /*5f110*/  STG.E.U8 desc[UR8][R236.64], R229 ;  /* 0x000000e5ec007986 */ /* 0x0007e8000c101108 */
[----:B0-----:R-:W2:Y:S04]  /*5f120*/  LDL.LU.64 R244, [R1+0x3a0] ;  /* 0x0003a00001f47983 */ /* 0x001ea80000300a00 */
[----:B-1----:R-:W2:Y:S04]  /*5f130*/  LDL.LU.64 R240, [R1+0x398] ;  /* 0x0003980001f07983 */ /* 0x002ea80000300a00 */
[----:B------:R-:W2:Y:S04]  /*5f140*/  LDL.LU.64 R238, [R1+0x390] ;  /* 0x0003900001ee7983 */ /* 0x000ea80000300a00 */
[----:B----4-:R0:W-:Y:S04]  /*5f150*/  STG.E.U8 desc[UR8][R230.64], R228 ;  /* 0x000000e4e6007986 */ /* 0x0101e8000c101108 */
[----:B---3--:R-:W3:Y:S04]  /*5f160*/  LDL.LU.64 R236, [R1+0x388] ;  /* 0x0003880001ec7983 */ /* 0x008ee80000300a00 */
[----:B--2---:R1:W-:Y:S04]  /*5f170*/  STG.E.U8 desc[UR8][R222.64], R213 ;  /* 0x000000d5de007986 */ /* 0x0043e8000c101108 */
[----:B0-----:R-:W2:Y:S04]  /*5f180*/  LDL.LU.64 R230, [R1+0x380] ;  /* 0x0003800001e67983 */ /* 0x001ea80000300a00 */
[----:B------:R-:W4:Y:S04]  /*5f190*/  LDL.LU.64 R228, [R1+0x378] ;  /* 0x0003780001e47983 */ /* 0x000f280000300a00 */
[----:B------:R0:W-:Y:S04]  /*5f1a0*/  STG.E.U8 desc[UR8][R218.64], R212 ;  /* 0x000000d4da007986 */ /* 0x0001e8000c101108 */
[----:B-1----:R-:W4:Y:S04]  /*5f1b0*/  LDL.LU.64 R222, [R1+0x370] ;  /* 0x0003700001de7983 */ /* 0x002f280000300a00 */
[----:B------:R1:W-:Y:S04]  /*5f1c0*/  STG.E.U8 desc[UR8][R210.64], R201 ;  /* 0x000000c9d2007986 */ /* 0x0003e8000c101108 */
[----:B0-----:R-:W4:Y:S04]  /*5f1d0*/  LDL.LU.64 R218, [R1+0x368] ;  /* 0x0003680001da7983 */ /* 0x001f280000300a00 */
        /* <DEDUP_REMOVED lines=26> */
[----:B-1----:R-:W4:Y:S04]  /*5f380*/  LDL.LU.64 R168, [R1+0x2240] ;  /* 0x0022400001a87983 */ /* 0x002f280000300a00 */
[----:B------:R-:W3:Y:S04]  /*5f390*/  LDL.LU R232, [R1+0x2238] ;  /* 0x0022380001e87983 */ /* 0x000ee80000300800 */
[----:B---3--:R0:W-:Y:S04]  /*5f3a0*/  STG.E.U8 desc[UR8][R248.64], R232 ;  /* 0x000000e8f8007986 */ /* 0x0081e8000c101108 */
[----:B0-----:R-:W3:Y:S04]  /*5f3b0*/  LDL.LU.64 R248, [R1+0x2230] ;  /* 0x0022300001f87983 */ /* 0x001ee80000300a00 */
[----:B------:R-:W2:Y:S04]  /*5f3c0*/  LDL.LU R232, [R1+0x2228] ;  /* 0x0022280001e87983 */ /* 0x000ea80000300800 */
[----:B---3--:R0:W-:Y:S04]  /*5f3d0*/  STG.E.U8 desc[UR8][R224.64], R248 ;  /* 0x000000f8e0007986 */ /* 0x0081e8000c101108 */
[----:B0-----:R-:W3:Y:S04]  /*5f3e0*/  LDL.LU.64 R224, [R1+0x2220] ;  /* 0x0022200001e07983 */ /* 0x001ee80000300a00 */
[----:B------:R-:W4:Y:S04]  /*5f3f0*/  LDL.LU R248, [R1+0x2218] ;  /* 0x0022180001f87983 */ /* 0x000f280000300800 */
[----:B------:R0:W-:Y:S04]  /*5f400*/  STG.E.U8 desc[UR8][R234.64], R249 ;  /* 0x000000f9ea007986 */ /* 0x0001e8000c101108 */
[----:B0-----:R-:W3:Y:S04]  /*5f410*/  LDL.LU.64 R234, [R1+0x2210] ;  /* 0x0022100001ea7983 */ /* 0x001ee80000300a00 */
[----:B------:R-:W2:Y:S04]  /*5f420*/  LDL.LU R249, [R1+0x2208] ;  /* 0x0022080001f97983 */ /* 0x000ea80000300800 */
[----:B----4-:R0:W-:Y:S04]  /*5f430*/  STG.E.U8 desc[UR8][R242.64], R248 ;  /* 0x000000f8f2007986 */ /* 0x0101e8000c101108 */
[----:B0-----:R-:W4:Y:S04]  /*5f440*/  LDL.LU.64 R242, [R1+0x2200] ;  /* 0x0022000001f27983 */ /* 0x001f280000300a00 */
[----:B------:R-:W3:Y:S04]  /*5f450*/  LDL.LU R248, [R1+0x21f8] ;  /* 0x0021f80001f87983 */ /* 0x000ee80000300800 */
[----:B--2---:R0:W-:Y:S04]  /*5f460*/  STG.E.U8 desc[UR8][R250.64], R249 ;  /* 0x000000f9fa007986 */ /* 0x0041e8000c101108 */
[----:B0-----:R-:W2:Y:S04]  /*5f470*/  LDL.LU.64 R250, [R1+0x21f0] ;  /* 0x0021f00001fa7983 */ /* 0x001ea80000300a00 */
[----:B------:R-:W2:Y:S04]  /*5f480*/  LDL.LU R249, [R1+0x21e8] ;  /* 0x0021e80001f97983 */ /* 0x000ea80000300800 */
[----:B----4-:R0:W-:Y:S04]  /*5f490*/  STG.E.U8 desc[UR8][R246.64], R242 ;  /* 0x000000f2f6007986 */ /* 0x0101e8000c101108 */
[----:B------:R1:W-:Y:S04]  /*5f4a0*/  STG.E.U8 desc[UR8][R244.64], R243 ;  /* 0x000000f3f4007986 */ /* 0x0003e8000c101108 */
[----:B------:R4:W-:Y:S04]  /*5f4b0*/  STG.E.U8 desc[UR8][R240.64], R232 ;  /* 0x000000e8f0007986 */ /* 0x0009e8000c101108 */
[----:B0-----:R-:W2:Y:S04]  /*5f4c0*/  LDL.LU.64 R246, [R1+0x21e0] ;  /* 0x0021e00001f67983 */ /* 0x001ea80000300a00 */
[----:B------:R-:W2:Y:S04]  /*5f4d0*/  LDL.LU R242, [R1+0x21d8] ;  /* 0x0021d80001f27983 */ /* 0x000ea80000300800 */
[----:B-1----:R-:W2:Y:S04]  /*5f4e0*/  LDL.LU.64 R244, [R1+0x21d0] ;  /* 0x0021d00001f47983 */ /* 0x002ea80000300a00 */
[----:B------:R-:W2:Y:S04]  /*5f4f0*/  LDL.LU R243, [R1+0x21c8] ;  /* 0x0021c80001f37983 */ /* 0x000ea80000300800 */
[----:B----4-:R-:W4:Y:S04]  /*5f500*/  LDL.LU.64 R240, [R1+0x21c0] ;  /* 0x0021c00001f07983 */ /* 0x010f280000300a00 */
[----:B------:R-:W2:Y:S04]  /*5f510*/  LDL.LU R232, [R1+0x21b8] ;  /* 0x0021b80001e87983 */ /* 0x000ea80000300800 */
[----:B---3--:R0:W-:Y:S04]  /*5f520*/  STG.E.U8 desc[UR8][R238.64], R235 ;  /* 0x000000ebee007986 */ /* 0x0081e8000c101108 */
[----:B------:R1:W-:Y:S04]  /*5f530*/  STG.E.U8 desc[UR8][R236.64], R234 ;  /* 0x000000eaec007986 */ /* 0x0003e8000c101108 */
[----:B------:R3:W-:Y:S04]  /*5f540*/  STG.E.U8 desc[UR8][R230.64], R225 ;  /* 0x000000e1e6007986 */ /* 0x0007e8000c101108 */
[----:B0-----:R-:W4:Y:S04]  /*5f550*/  LDL.LU.64 R238, [R1+0x21b0] ;  /* 0x0021b00001ee7983 */ /* 0x001f280000300a00 */
[----:B-1----:R-:W4:Y:S04]  /*5f560*/  LDL.LU.64 R236, [R1+0x21a8] ;  /* 0x0021a80001ec7983 */ /* 0x002f280000300a00 */
[----:B------:R-:W2:Y:S04]  /*5f570*/  LDL.LU.64 R234, [R1+0x2e0] ;  /* 0x0002e00001ea7983 */ /* 0x000ea80000300a00 */
[----:B---3--:R-:W3:Y:S04]  /*5f580*/  LDL.LU.64 R230, [R1+0x2d8] ;  /* 0x0002d80001e67983 */ /* 0x008ee80000300a00 */
[----:B------:R0:W-:Y:S04]  /*5f590*/  STG.E.U8 desc[UR8][R228.64], R224 ;  /* 0x000000e0e4007986 */ /* 0x0001e8000c101108 */
[----:B------:R1:W-:Y:S04]  /*5f5a0*/  STG.E.U8 desc[UR8][R222.64], R217 ;  /* 0x000000d9de007986 */ /* 0x0003e8000c101108 */
[----:B0-----:R-:W4:Y:S04]  /*5f5b0*/  LDL.LU.64 R228, [R1+0x2d0] ;  /* 0x0002d00001e47983 */ /* 0x001f280000300a00 */
[----:B------:R-:W4:Y:S04]  /*5f5c0*/  LDL.LU.64 R224, [R1+0x2c8] ;  /* 0x0002c80001e07983 */ /* 0x000f280000300a00 */
[----:B-1----:R-:W4:Y:S04]  /*5f5d0*/  LDL.LU.64 R222, [R1+0x2c0] ;  /* 0x0002c00001de7983 */ /* 0x002f280000300a00 */
        /* <DEDUP_REMOVED lines=26> */
[----:B0-----:R-:W4:Y:S04]  /*5f780*/  LDL.LU.64 R156, [R1+0x240] ;  /* 0x00024000019c7983 */ /* 0x001f280000300a00 */
[----:B------:R-:W4:Y:S04]  /*5f790*/  LDL.LU.64 R92, [R1+0x238] ;  /* 0x00023800015c7983 */ /* 0x000f280000300a00 */
[----:B------:R0:W-:Y:S04]  /*5f7a0*/  STG.E.U8 desc[UR8][R88.64], R81 ;  /* 0x0000005158007986 */ /* 0x0001e8000c101108 */
[----:B------:R1:W-:Y:S04]  /*5f7b0*/  STG.E.U8 desc[UR8][R82.64], R80 ;  /* 0x0000005052007986 */ /* 0x0003e8000c101108 */
[----:B0-----:R-:W4:Y:S04]  /*5f7c0*/  LDL.LU.64 R88, [R1+0x230] ;  /* 0x0002300001587983 */ /* 0x001f280000300a00 */
[----:B-1----:R-:W4:Y:S04]  /*5f7d0*/  LDL.LU.64 R82, [R1+0x228] ;  /* 0x0002280001527983 */ /* 0x002f280000300a00 */
        /* <DEDUP_REMOVED lines=10> */
[----:B------:R-:W4:Y:S01]  /*5f880*/  LDL.LU.64 R12, [R1+0x1f0] ;  /* 0x0001f000010c7983 */ /* 0x000f220000300a00 */
[----:B------:R-:W-:-:S02]  /*5f890*/  PRMT R220, R143, 0x7770, RZ ;  /* 0x000077708fdc7816 */ /* 0x000fc400000000ff */
[C---:B------:R-:W-:Y:S02]  /*5f8a0*/  PRMT R185, R136.reuse, 0x7770, RZ ;  /* 0x0000777088b97816 */ /* 0x040fe400000000ff */
[----:B------:R-:W-:Y:S02]  /*5f8b0*/  PRMT R184, R136, 0x7771, RZ ;  /* 0x0000777188b87816 */ /* 0x000fe400000000ff */
[C---:B------:R-:W-:Y:S02]  /*5f8c0*/  PRMT R177, R137.reuse, 0x7770, RZ ;  /* 0x0000777089b17816 */ /* 0x040fe400000000ff */
[----:B------:R-:W-:Y:S02]  /*5f8d0*/  PRMT R176, R137, 0x7771, RZ ;  /* 0x0000777189b07816 */ /* 0x000fe400000000ff */
[C---:B------:R-:W-:Y:S02]  /*5f8e0*/  PRMT R167, R138.reuse, 0x7770, RZ ;  /* 0x000077708aa77816 */ /* 0x040fe400000000ff */
[----:B------:R-:W-:-:S02]  /*5f8f0*/  PRMT R166, R138, 0x7771, RZ ;  /* 0x000077718aa67816 */ /* 0x000fc400000000ff */
[C---:B------:R-:W-:Y:S01]  /*5f900*/  PRMT R95, R139.reuse, 0x7770, RZ ;  /* 0x000077708b5f7816 */ /* 0x040fe200000000ff */
[----:B--2---:R0:W-:Y:S04]  /*5f910*/  STG.E.U8 desc[UR8][R234.64], R233 ;  /* 0x000000e9ea007986 */ /* 0x0041e8000c101108 */
[----:B---3--:R1:W-:Y:S04]  /*5f920*/  STG.E.U8 desc[UR8][R230.64], R226 ;  /* 0x000000e2e6007986 */ /* 0x0083e8000c101108 */
[----:B0-----:R-:W2:Y:S04]  /*5f930*/  LDL.LU.64 R234, [R1+0x21a0] ;  /* 0x0021a00001ea7983 */ /* 0x001ea80000300a00 */
[----:B------:R-:W3:Y:S04]  /*5f940*/  LDL.LU R233, [R1+0x2198] ;  /* 0x0021980001e97983 */ /* 0x000ee80000300800 */
[----:B-1----:R-:W2:Y:S04]  /*5f950*/  LDL.LU.64 R230, [R1+0x2190] ;  /* 0x0021900001e67983 */ /* 0x002ea80000300a00 */
[----:B------:R-:W3:Y:S04]  /*5f960*/  LDL.LU R226, [R1+0x2188] ;  /* 0x0021880001e27983 */ /* 0x000ee80000300800 */
[----:B----4-:R0:W-:Y:S04]  /*5f970*/  STG.E.U8 desc[UR8][R228.64], R227 ;  /* 0x000000e3e4007986 */ /* 0x0101e8000c101108 */
[----:B------:R1:W-:Y:S04]  /*5f980*/  STG.E.U8 desc[UR8][R224.64], R220 ;  /* 0x000000dce0007986 */ /* 0x0003e8000c101108 */
[----:B------:R4:W-:Y:S04]  /*5f990*/  STG.E.U8 desc[UR8][R222.64], R221 ;  /* 0x000000ddde007986 */ /* 0x0009e8000c101108 */
[----:B0-----:R-:W2:Y:S04]  /*5f9a0*/  LDL.LU.64 R228, [R1+0x2180] ;  /* 0x0021800001e47983 */ /* 0x001ea80000300a00 */
[----:B------:R-:W3:Y:S04]  /*5f9b0*/  LDL.LU R227, [R1+0x2178] ;  /* 0x0021780001e37983 */ /* 0x000ee80000300800 */
[----:B-1----:R-:W2:Y:S04]  /*5f9c0*/  LDL.LU.64 R224, [R1+0x2170] ;  /* 0x0021700001e07983 */ /* 0x002ea80000300a00 */
[----:B------:R-:W3:Y:S04]  /*5f9d0*/  LDL.LU R220, [R1+0x2168] ;  /* 0x0021680001dc7983 */ /* 0x000ee80000300800 */
[----:B----4-:R-:W4:Y:S04]  /*5f9e0*/  LDL.LU.64 R222, [R1+0x2160] ;  /* 0x0021600001de7983 */ /* 0x010f280000300a00 */
[----:B------:R-:W3:Y:S04]  /*5f9f0*/  LDL.LU R221, [R1+0x2158] ;  /* 0x0021580001dd7983 */ /* 0x000ee80000300800 */
[----:B------:R0:W-:Y:S04]  /*5fa00*/  STG.E.U8 desc[UR8][R218.64], R214 ;  /* 0x000000d6da007986 */ /* 0x0001e8000c101108 */
[----:B------:R1:W-:Y:S04]  /*5fa10*/  STG.E.U8 desc[UR8][R216.64], R215 ;  /* 0x000000d7d8007986 */ /* 0x0003e8000c101108 */
[----:B------:R1:W-:Y:S04]  /*5fa20*/  STG.E.U8 desc[UR8][R212.64], R208 ;  /* 0x000000d0d4007986 */ /* 0x0003e8000c101108 */
[----:B0-----:R-:W2:Y:S04]  /*5fa30*/  LDL.LU.64 R218, [R1+0x2150] ;  /* 0x0021500001da7983 */ /* 0x001ea80000300a00 */
[----:B------:R-:W4:Y:S04]  /*5fa40*/  LDL.LU R214, [R1+0x2148] ;  /* 0x0021480001d67983 */ /* 0x000f280000300800 */
[----:B-1----:R-:W3:Y:S04]  /*5fa50*/  LDL.LU.64 R216, [R1+0x2140] ;  /* 0x0021400001d87983 */ /* 0x002ee80000300a00 */
[----:B------:R-:W4:Y:S04]  /*5fa60*/  LDL.LU R215, [R1+0x2138] ;  /* 0x0021380001d77983 */ /* 0x000f280000300800 */
[----:B------:R-:W2:Y:S04]  /*5fa70*/  LDL.LU.64 R212, [R1+0x2130] ;  /* 0x0021300001d47983 */ /* 0x000ea80000300a00 */
[----:B------:R-:W3:Y:S04]  /*5fa80*/  LDL.LU R208, [R1+0x2128] ;  /* 0x0021280001d07983 */ /* 0x000ee80000300800 */
[----:B------:R0:W-:Y:S04]  /*5fa90*/  STG.E.U8 desc[UR8][R210.64], R209 ;  /* 0x000000d1d2007986 */ /* 0x0001e8000c101108 */
[----:B------:R1:W-:Y:S04]  /*5faa0*/  STG.E.U8 desc[UR8][R206.64], R203 ;  /* 0x000000cbce007986 */ /* 0x0003e8000c101108 */
[----:B------:R1:W-:Y:S04]  /*5fab0*/  STG.E.U8 desc[UR8][R204.64], R202 ;  /* 0x000000cacc007986 */ /* 0x0003e8000c101108 */
[----:B0-----:R-:W4:Y:S04]  /*5fac0*/  LDL.LU.64 R210, [R1+0x2120] ;  /* 0x0021200001d27983 */ /* 0x001f280000300a00 */
[----:B------:R-:W3:Y:S04]  /*5fad0*/  LDL.LU R209, [R1+0x2118] ;  /* 0x0021180001d17983 */ /* 0x000ee80000300800 */
[----:B-1----:R-:W2:Y:S04]  /*5fae0*/  LDL.LU.64 R206, [R1+0x2110] ;  /* 0x0021100001ce7983 */ /* 0x002ea80000300a00 */
[----:B------:R-:W4:Y:S04]  /*5faf0*/  LDL.LU.64 R204, [R1+0x2108] ;  /* 0x0021080001cc7983 */ /* 0x000f280000300a00 */
[----:B------:R-:W3:Y:S04]  /*5fb00*/  LDL.LU.64 R202, [R1+0x1e8] ;  /* 0x0001e80001ca7983 */ /* 0x000ee80000300a00 */
[----:B------:R0:W-:Y:S04]  /*5fb10*/  STG.E.U8 desc[UR8][R200.64], R195 ;  /* 0x000000c3c8007986 */ /* 0x0001e8000c101108 */
[----:B------:R1:W-:Y:S04]  /*5fb20*/  STG.E.U8 desc[UR8][R196.64], R194 ;  /* 0x000000c2c4007986 */ /* 0x0003e8000c101108 */
[----:B0-----:R-:W2:Y:S04]  /*5fb30*/  LDL.LU.64 R200, [R1+0x1e0] ;  /* 0x0001e00001c87983 */ /* 0x001ea80000300a00 */
        /* <DEDUP_REMOVED lines=9> */
[----:B------:R1:W-:Y:S04]  /*5fbd0*/  STG.E.U8 desc[UR8][R174.64], R167 ;  /* 0x000000a7ae007986 */ /* 0x0003e8000c101108 */
[----:B0-----:R-:W4:Y:S04]  /*5fbe0*/  LDL.LU.64 R182, [R1+0x1b0] ;  /* 0x0001b00001b67983 */ /* 0x001f280000300a00 */
[----:B-1----:R-:W4:Y:S04]  /*5fbf0*/  LDL.LU.64 R178, [R1+0x1a8] ;  /* 0x0001a80001b27983 */ /* 0x002f280000300a00 */
[----:B------:R-:W4:Y:S04]  /*5fc00*/  LDL.LU.64 R176, [R1+0x1a0] ;  /* 0x0001a00001b07983 */ /* 0x000f280000300a00 */
[----:B------:R-:W4:Y:S01]  /*5fc10*/  LDL.LU.64 R174, [R1+0x198] ;  /* 0x0001980001ae7983 */ /* 0x000f220000300a00 */
[----:B------:R-:W-:-:S03]  /*5fc20*/  PRMT R94, R139, 0x7771, RZ ;  /* 0x000077718b5e7816 */ /* 0x000fc600000000ff */
        /* <DEDUP_REMOVED lines=9> */
[----:B-1----:R-:W4:Y:S01]  /*5fcc0*/  LDL.LU.64 R92, [R1+0x168] ;  /* 0x00016800015c7983 */ /* 0x002f220000300a00 */
[----:B------:R-:W-:-:S03]  /*5fcd0*/  PRMT R75, R137, 0x7772, RZ ;  /* 0x00007772894b7816 */ /* 0x000fc600000000ff */
[----:B------:R0:W-:Y:S01]  /*5fce0*/  STG.E.U8 desc[UR8][R88.64], R86 ;  /* 0x0000005658007986 */ /* 0x0001e2000c101108 */
[----:B------:R-:W-:-:S03]  /*5fcf0*/  PRMT R74, R137, 0x7773, RZ ;  /* 0x00007773894a7816 */ /* 0x000fc600000000ff */
[----:B------:R1:W-:Y:S04]  /*5fd00*/  STG.E.U8 desc[UR8][R82.64], R75 ;  /* 0x0000004b52007986 */ /* 0x0003e8000c101108 */
[----:B0-----:R-:W4:Y:S04]  /*5fd10*/  LDL.LU.64 R88, [R1+0x160] ;  /* 0x0001600001587983 */ /* 0x001f280000300a00 */
[----:B------:R-:W4:Y:S01]  /*5fd20*/  LDL.LU.64 R86, [R1+0x158] ;  /* 0x0001580001567983 */ /* 0x000f220000300a00 */
[----:B------:R-:W-:-:S03]  /*5fd30*/  PRMT R63, R138, 0x7772, RZ ;  /* 0x000077728a3f7816 */ /* 0x000fc600000000ff */
[----:B-1----:R-:W4:Y:S04]  /*5fd40*/  LDL.LU.64 R82, [R1+0x150] ;  /* 0x0001500001527983 */ /* 0x002f280000300a00 */
[----:B------:R0:W-:Y:S01]  /*5fd50*/  STG.E.U8 desc[UR8][R80.64], R74 ;  /* 0x0000004a50007986 */ /* 0x0001e2000c101108 */
[----:B------:R-:W-:-:S03]  /*5fd60*/  PRMT R62, R138, 0x7773, RZ ;  /* 0x000077738a3e7816 */ /* 0x000fc600000000ff */
        /* <DEDUP_REMOVED lines=17> */
[----:B-1----:R-:W4:Y:S04]  /*5fe80*/  LDL.LU.64 R38, [R1+0x108] ;  /* 0x0001080001267983 */ /* 0x002f280000300a00 */
[----:B------:R0:W-:Y:S04]  /*5fe90*/  STG.E.U8 desc[UR8][R12.64], R10 ;  /* 0x0000000a0c007986 */ /* 0x0001e8000c101108 */
[----:B0-----:R-:W4:Y:S04]  /*5fea0*/  LDL.LU.64 R12, [R1+0x100] ;  /* 0x00010000010c7983 */ /* 0x001f280000300a00 */
[----:B------:R-:W4:Y:S01]  /*5feb0*/  LDL.LU.64 R10, [R1+0xf8] ;  /* 0x0000f800010a7983 */ /* 0x000f220000300a00 */
[----:B------:R-:W-:-:S02]  /*5fec0*/  PRMT R198, R133, 0x7770, RZ ;  /* 0x0000777085c67816 */ /* 0x000fc400000000ff */
[----:B------:R-:W-:Y:S02]  /*5fed0*/  PRMT R199, R133, 0x7771, RZ ;  /* 0x0000777185c77816 */ /* 0x000fe400000000ff */
[C---:B------:R-:W-:Y:S02]  /*5fee0*/  PRMT R192, R134.reuse, 0x7770, RZ ;  /* 0x0000777086c07816 */ /* 0x040fe400000000ff */
[----:B------:R-:W-:Y:S02]  /*5fef0*/  PRMT R193, R134, 0x7771, RZ ;  /* 0x0000777186c17816 */ /* 0x000fe400000000ff */
[C---:B------:R-:W-:Y:S02]  /*5ff00*/  PRMT R186, R135.reuse, 0x7770, RZ ;  /* 0x0000777087ba7816 */ /* 0x040fe400000000ff */
[----:B------:R-:W-:Y:S02]  /*5ff10*/  PRMT R187, R135, 0x7771, RZ ;  /* 0x0000777187bb7816 */ /* 0x000fe400000000ff */
        /* <DEDUP_REMOVED lines=9> */
[----:B------:R-:W-:Y:S01]  /*5ffb0*/  PRMT R91, R128, 0x7771, RZ ;  /* 0x00007771805b7816 */ /* 0x000fe200000000ff */
[----:B---3--:R0:W-:Y:S04]  /*5ffc0*/  STG.E.U8 desc[UR8][R202.64], R198 ;  /* 0x000000c6ca007986 */ /* 0x0081e8000c101108 */
[----:B0-----:R-:W3:Y:S04]  /*5ffd0*/  LDL.LU.64 R202, [R1+0x2100] ;  /* 0x0021000001ca7983 */ /* 0x001ee80000300a00 */
[----:B------:R-:W3:Y:S04]  /*5ffe0*/  LDL.LU R198, [R1+0x20f8] ;  /* 0x0020f80001c67983 */ /* 0x000ee80000300800 */
[----:B--2---:R0:W-:Y:S04]  /*5fff0*/  STG.E.U8 desc[UR8][R200.64], R199 ;  /* 0x000000c7c8007986 */ /* 0x0041e8000c101108 */
[----:B----4-:R1:W-:Y:S04]  /*60000*/  STG.E.U8 desc[UR8][R196.64], R192 ;  /* 0x000000c0c4007986 */ /* 0x0103e8000c101108 */
[----:B------:R2:W-:Y:S04]  /*60010*/  STG.E.U8 desc[UR8][R194.64], R193 ;  /* 0x000000c1c2007986 */ /* 0x0005e8000c101108 */
[----:B0-----:R-:W4:Y:S04]  /*60020*/  LDL.LU.64 R200, [R1+0x20f0] ;  /* 0x0020f00001c87983 */ /* 0x001f280000300a00 */
[----:B------:R-:W3:Y:S04]  /*60030*/  LDL.LU R199, [R1+0x20e8] ;  /* 0x0020e80001c77983 */ /* 0x000ee80000300800 */
[----:B-1----:R-:W4:Y:S04]  /*60040*/  LDL.LU.64 R196, [R1+0x20e0] ;  /* 0x0020e00001c47983 */ /* 0x002f280000300a00 */
[----:B------:R-:W3:Y:S04]  /*60050*/  LDL.LU R192, [R1+0x20d8] ;  /* 0x0020d80001c07983 */ /* 0x000ee80000300800 */
[----:B--2---:R-:W2:Y:S04]  /*60060*/  LDL.LU.64 R194, [R1+0x20d0] ;  /* 0x0020d00001c27983 */ /* 0x004ea80000300a00 */
[----:B------:R-:W3:Y:S04]  /*60070*/  LDL.LU R193, [R1+0x20c8] ;  /* 0x0020c80001c17983 */ /* 0x000ee80000300800 */
[----:B------:R0:W-:Y:S04]  /*60080*/  STG.E.U8 desc[UR8][R190.64], R186 ;  /* 0x000000babe007986 */ /* 0x0001e8000c101108 */
[----:B------:R1:W-:Y:S04]  /*60090*/  STG.E.U8 desc[UR8][R188.64], R187 ;  /* 0x000000bbbc007986 */ /* 0x0003e8000c101108 */
[----:B------:R1:W-:Y:S04]  /*600a0*/  STG.E.U8 desc[UR8][R184.64], R180 ;  /* 0x000000b4b8007986 */ /* 0x0003e8000c101108 */
[----:B0-----:R-:W4:Y:S04]  /*600b0*/  LDL.LU.64 R190, [R1+0x20c0] ;  /* 0x0020c00001be7983 */ /* 0x001f280000300a00 */
[----:B------:R-:W2:Y:S04]  /*600c0*/  LDL.LU R186, [R1+0x20b8] ;  /* 0x0020b80001ba7983 */ /* 0x000ea80000300800 */
[----:B-1----:R-:W3:Y:S04]  /*600d0*/  LDL.LU.64 R188, [R1+0x20b0] ;  /* 0x0020b00001bc7983 */ /* 0x002ee80000300a00 */
[----:B------:R-:W2:Y:S04]  /*600e0*/  LDL.LU R187, [R1+0x20a8] ;  /* 0x0020a80001bb7983 */ /* 0x000ea80000300800 */
[----:B------:R-:W4:Y:S04]  /*600f0*/  LDL.LU.64 R184, [R1+0x20a0] ;  /* 0x0020a00001b87983 */ /* 0x000f280000300a00 */
[----:B------:R-:W3:Y:S04]  /*60100*/  LDL.LU R180, [R1+0x2098] ;  /* 0x0020980001b47983 */ /* 0x000ee80000300800 */
[----:B------:R0:W-:Y:S04]  /*60110*/  STG.E.U8 desc[UR8][R182.64], R181 ;  /* 0x000000b5b6007986 */ /* 0x0001e8000c101108 */
[----:B------:R1:W-:Y:S04]  /*60120*/  STG.E.U8 desc[UR8][R178.64], R170 ;  /* 0x000000aab2007986 */ /* 0x0003e8000c101108 */
[----:B------:R1:W-:Y:S04]  /*60130*/  STG.E.U8 desc[UR8][R176.64], R173 ;  /* 0x000000adb0007986 */ /* 0x0003e8000c101108 */
[----:B0-----:R-:W2:Y:S04]  /*60140*/  LDL.LU.64 R182, [R1+0x2090] ;  /* 0x0020900001b67983 */ /* 0x001ea80000300a00 */
[----:B------:R-:W3:Y:S04]  /*60150*/  LDL.LU R181, [R1+0x2088] ;  /* 0x0020880001b57983 */ /* 0x000ee80000300800 */
[----:B-1----:R-:W4:Y:S04]  /*60160*/  LDL.LU.64 R178, [R1+0x2080] ;  /* 0x0020800001b27983 */ /* 0x002f280000300a00 */
[----:B------:R-:W2:Y:S04]  /*60170*/  LDL.LU R170, [R1+0x2078] ;  /* 0x0020780001aa7983 */ /* 0x000ea80000300800 */
[----:B------:R-:W3:Y:S04]  /*60180*/  LDL.LU.64 R176, [R1+0x2070] ;  /* 0x0020700001b07983 */ /* 0x000ee80000300a00 */
[----:B------:R0:W-:Y:S04]  /*60190*/  STG.E.U8 desc[UR8][R174.64], R172 ;  /* 0x000000acae007986 */ /* 0x0001e8000c101108 */
[----:B------:R1:W-:Y:S04]  /*601a0*/  STG.E.U8 desc[UR8][R168.64], R163 ;  /* 0x000000a3a8007986 */ /* 0x0003e8000c101108 */
[----:B------:R1:W-:Y:S04]  /*601b0*/  STG.E.U8 desc[UR8][R166.64], R162 ;  /* 0x000000a2a6007986 */ /* 0x0003e8000c101108 */
[----:B0-----:R-:W4:Y:S04]  /*601c0*/  LDL.LU.64 R174, [R1+0x2068] ;  /* 0x0020680001ae7983 */ /* 0x001f280000300a00 */
[----:B------:R-:W2:Y:S04]  /*601d0*/  LDL.LU.64 R172, [R1+0xf0] ;  /* 0x0000f00001ac7983 */ /* 0x000ea80000300a00 */
[----:B-1----:R-:W3:Y:S04]  /*601e0*/  LDL.LU.64 R168, [R1+0xe8] ;  /* 0x0000e80001a87983 */ /* 0x002ee80000300a00 */
[----:B------:R-:W4:Y:S04]  /*601f0*/  LDL.LU.64 R166, [R1+0xe0] ;  /* 0x0000e00001a67983 */ /* 0x000f280000300a00 */
[----:B------:R-:W4:Y:S01]  /*60200*/  LDL.LU.64 R162, [R1+0xd8] ;  /* 0x0000d80001a27983 */ /* 0x000f220000300a00 */
[----:B------:R-:W-:-:S03]  /*60210*/  PRMT R90, R129, 0x7770, RZ ;  /* 0x00007770815a7816 */ /* 0x000fc600000000ff */
[----:B------:R0:W-:Y:S04]  /*60220*/  STG.E.U8 desc[UR8][R160.64], R99 ;  /* 0x00000063a0007986 */ /* 0x0001e8000c101108 */
[----:B------:R1:W-:Y:S01]  /*60230*/  STG.E.U8 desc[UR8][R156.64], R98 ;  /* 0x000000629c007986 */ /* 0x0003e2000c101108 */
[----:B------:R-:W-:-:S03]  /*60240*/  PRMT R85, R129, 0x7771, RZ ;  /* 0x0000777181557816 */ /* 0x000fc600000000ff */
[----:B0-----:R-:W4:Y:S04]  /*60250*/  LDL.LU.64 R160, [R1+0xd0] ;  /* 0x0000d00001a07983 */ /* 0x001f280000300a00 */
[----:B-1----:R-:W4:Y:S04]  /*60260*/  LDL.LU.64 R156, [R1+0xc8] ;  /* 0x0000c800019c7983 */ /* 0x002f280000300a00 */
        /* <DEDUP_REMOVED lines=53> */
[----:B------:R-:W4:Y:S01]  /*605c0*/  LDL.LU.64 R8, [R1] ;  /* 0x0000000001087983 */ /* 0x000f220000300a00 */
[----:B------:R-:W-:-:S02]  /*605d0*/  PRMT R171, R124, 0x7771, RZ ;  /* 0x000077717cab7816 */ /* 0x000fc400000000ff */
[C---:B------:R-:W-:Y:S02]  /*605e0*/  PRMT R164, R125.reuse, 0x7770, RZ ;  /* 0x000077707da47816 */ /* 0x040fe400000000ff */
[----:B------:R-:W-:Y:S02]  /*605f0*/  PRMT R165, R125, 0x7771, RZ ;  /* 0x000077717da57816 */ /* 0x000fe400000000ff */
[C---:B------:R-:W-:Y:S02]  /*60600*/  PRMT R158, R126.reuse, 0x7770, RZ ;  /* 0x000077707e9e7816 */ /* 0x040fe400000000ff */
[----:B------:R-:W-:Y:S02]  /*60610*/  PRMT R159, R126, 0x7771, RZ ;  /* 0x000077717e9f7816 */ /* 0x000fe400000000ff */
[C---:B------:R-:W-:Y:S02]  /*60620*/  PRMT R96, R127.reuse, 0x7770, RZ ;  /* 0x000077707f607816 */ /* 0x040fe400000000ff */
        /* <DEDUP_REMOVED lines=16> */
[----:B----4-:R2:W-:Y:S04]  /*60730*/  STG.E.U8 desc[UR8][R166.64], R165 ;  /* 0x000000a5a6007986 */ /* 0x0105e8000c101108 */
[----:B0-----:R-:W3:Y:S04]  /*60740*/  LDL.LU.64 R172, [R1+0x2060] ;  /* 0x0020600001ac7983 */ /* 0x001ee80000300a00 */
[----:B------:R-:W4:Y:S04]  /*60750*/  LDL.LU R171, [R1+0x2058] ;  /* 0x0020580001ab7983 */ /* 0x000f280000300800 */
[----:B-1----:R-:W3:Y:S04]  /*60760*/  LDL.LU.64 R168, [R1+0x2050] ;  /* 0x0020500001a87983 */ /* 0x002ee80000300a00 */
[----:B------:R-:W4:Y:S04]  /*60770*/  LDL.LU R164, [R1+0x2048] ;  /* 0x0020480001a47983 */ /* 0x000f280000300800 */
[----:B--2---:R-:W2:Y:S04]  /*60780*/  LDL.LU.64 R166, [R1+0x2040] ;  /* 0x0020400001a67983 */ /* 0x004ea80000300a00 */
[----:B------:R-:W4:Y:S04]  /*60790*/  LDL.LU R165, [R1+0x2038] ;  /* 0x0020380001a57983 */ /* 0x000f280000300800 */
[----:B------:R0:W-:Y:S04]  /*607a0*/  STG.E.U8 desc[UR8][R162.64], R158 ;  /* 0x0000009ea2007986 */ /* 0x0001e8000c101108 */
[----:B------:R1:W-:Y:S04]  /*607b0*/  STG.E.U8 desc[UR8][R160.64], R159 ;  /* 0x0000009fa0007986 */ /* 0x0003e8000c101108 */
[----:B------:R1:W-:Y:S04]  /*607c0*/  STG.E.U8 desc[UR8][R156.64], R96 ;  /* 0x000000609c007986 */ /* 0x0003e8000c101108 */
[----:B0-----:R-:W3:Y:S04]  /*607d0*/  LDL.LU.64 R162, [R1+0x2030] ;  /* 0x0020300001a27983 */ /* 0x001ee80000300a00 */
[----:B------:R-:W2:Y:S04]  /*607e0*/  LDL.LU R158, [R1+0x2028] ;  /* 0x00202800019e7983 */ /* 0x000ea80000300800 */
[----:B-1----:R-:W4:Y:S04]  /*607f0*/  LDL.LU.64 R160, [R1+0x2020] ;  /* 0x0020200001a07983 */ /* 0x002f280000300a00 */
[----:B------:R-:W2:Y:S04]  /*60800*/  LDL.LU R159, [R1+0x2018] ;  /* 0x00201800019f7983 */ /* 0x000ea80000300800 */
[----:B------:R-:W3:Y:S04]  /*60810*/  LDL.LU.64 R156, [R1+0x2010] ;  /* 0x00201000019c7983 */ /* 0x000ee80000300a00 */
[----:B------:R-:W4:Y:S04]  /*60820*/  LDL.LU R96, [R1+0x2008] ;  /* 0x0020080001607983 */ /* 0x000f280000300800 */
[----:B------:R0:W-:Y:S04]  /*60830*/  STG.E.U8 desc[UR8][R98.64], R97 ;  /* 0x0000006162007986 */ /* 0x0001e8000c101108 */
[----:B------:R1:W-:Y:S04]  /*60840*/  STG.E.U8 desc[UR8][R94.64], R76 ;  /* 0x0000004c5e007986 */ /* 0x0003e8000c101108 */
[----:B------:R1:W-:Y:S04]  /*60850*/  STG.E.U8 desc[UR8][R92.64], R72 ;  /* 0x000000485c007986 */ /* 0x0003e8000c101108 */
[----:B0-----:R-:W2:Y:S04]  /*60860*/  LDL.LU.64 R98, [R1+0x2000] ;  /* 0x0020000001627983 */ /* 0x001ea80000300a00 */
[----:B------:R-:W4:Y:S04]  /*60870*/  LDL.LU R97, [R1+0x1ff8] ;  /* 0x001ff80001617983 */ /* 0x000f280000300800 */
[----:B-1----:R-:W3:Y:S04]  /*60880*/  LDL.LU.64 R94, [R1+0x1ff0] ;  /* 0x001ff000015e7983 */ /* 0x002ee80000300a00 */
[----:B------:R-:W2:Y:S04]  /*60890*/  LDL.LU R76, [R1+0x1fe8] ;  /* 0x001fe800014c7983 */ /* 0x000ea80000300800 */
[----:B------:R-:W4:Y:S04]  /*608a0*/  LDL.LU.64 R92, [R1+0x1fe0] ;  /* 0x001fe000015c7983 */ /* 0x000f280000300a00 */
[----:B------:R-:W3:Y:S04]  /*608b0*/  LDL.LU R72, [R1+0x1fd8] ;  /* 0x001fd80001487983 */ /* 0x000ee80000300800 */
[----:B------:R0:W-:Y:S04]  /*608c0*/  STG.E.U8 desc[UR8][R90.64], R68 ;  /* 0x000000445a007986 */ /* 0x0001e8000c101108 */
[----:B------:R1:W-:Y:S04]  /*608d0*/  STG.E.U8 desc[UR8][R88.64], R56 ;  /* 0x0000003858007986 */ /* 0x0003e8000c101108 */
[----:B------:R1:W-:Y:S04]  /*608e0*/  STG.E.U8 desc[UR8][R86.64], R54 ;  /* 0x0000003656007986 */ /* 0x0003e8000c101108 */
[----:B0-----:R-:W4:Y:S04]  /*608f0*/  LDL.LU.64 R90, [R1+0x1fd0] ;  /* 0x001fd000015a7983 */ /* 0x001f280000300a00 */
[----:B------:R-:W2:Y:S04]  /*60900*/  LDL.LU R68, [R1+0x1fc8] ;  /* 0x001fc80001447983 */ /* 0x000ea80000300800 */
[----:B-1----:R-:W4:Y:S04]  /*60910*/  LDL.LU.64 R88, [R1+0x1fc0] ;  /* 0x001fc00001587983 */ /* 0x002f280000300a00 */
[----:B------:R-:W3:Y:S04]  /*60920*/  LDL.LU R56, [R1+0x1fb8] ;  /* 0x001fb80001387983 */ /* 0x000ee80000300800 */
[----:B------:R-:W4:Y:S04]  /*60930*/  LDL.LU.64 R86, [R1+0x1fb0] ;  /* 0x001fb00001567983 */ /* 0x000f280000300a00 */
[----:B------:R-:W2:Y:S04]  /*60940*/  LDL.LU R54, [R1+0x1fa8] ;  /* 0x001fa80001367983 */ /* 0x000ea80000300800 */
[----:B------:R0:W-:Y:S04]  /*60950*/  STG.E.U8 desc[UR8][R84.64], R50 ;  /* 0x0000003254007986 */ /* 0x0001e8000c101108 */
[----:B------:R1:W-:Y:S04]  /*60960*/  STG.E.U8 desc[UR8][R82.64], R46 ;  /* 0x0000002e52007986 */ /* 0x0003e8000c101108 */
[----:B------:R1:W-:Y:S04]  /*60970*/  STG.E.U8 desc[UR8][R80.64], R42 ;  /* 0x0000002a50007986 */ /* 0x0003e8000c101108 */
[----:B0-----:R-:W4:Y:S04]  /*60980*/  LDL.LU.64 R84, [R1+0x1fa0] ;  /* 0x001fa00001547983 */ /* 0x001f280000300a00 */
[----:B------:R-:W3:Y:S04]  /*60990*/  LDL.LU R50, [R1+0x1f98] ;  /* 0x001f980001327983 */ /* 0x000ee80000300800 */
[----:B-1----:R-:W4:Y:S04]  /*609a0*/  LDL.LU.64 R82, [R1+0x1f90] ;  /* 0x001f900001527983 */ /* 0x002f280000300a00 */
[----:B------:R-:W2:Y:S04]  /*609b0*/  LDL.LU R46, [R1+0x1f88] ;  /* 0x001f8800012e7983 */ /* 0x000ea80000300800 */
[----:B------:R-:W4:Y:S04]  /*609c0*/  LDL.LU.64 R80, [R1+0x1f80] ;  /* 0x001f800001507983 */ /* 0x000f280000300a00 */
[----:B------:R-:W3:Y:S04]  /*609d0*/  LDL.LU R42, [R1+0x1f78] ;  /* 0x001f7800012a7983 */ /* 0x000ee80000300800 */
[----:B------:R0:W-:Y:S01]  /*609e0*/  STG.E.U8 desc[UR8][R78.64], R40 ;  /* 0x000000284e007986 */ /* 0x0001e2000c101108 */
[----:B------:R-:W-:-:S03]  /*609f0*/  PRMT R28, R122, 0x7771, RZ ;  /* 0x000077717a1c7816 */ /* 0x000fc600000000ff */
[----:B------:R1:W-:Y:S01]  /*60a00*/  STG.E.U8 desc[UR8][R74.64], R36 ;  /* 0x000000244a007986 */ /* 0x0003e2000c101108 */
[----:B------:R-:W-:-:S03]  /*60a10*/  PRMT R26, R123, 0x7770, RZ ;  /* 0x000077707b1a7816 */ /* 0x000fc600000000ff */
[----:B------:R1:W-:Y:S04]  /*60a20*/  STG.E.U8 desc[UR8][R70.64], R34 ;  /* 0x0000002246007986 */ /* 0x0003e8000c101108 */
[----:B0-----:R-:W4:Y:S04]  /*60a30*/  LDL.LU.64 R78, [R1+0x1f70] ;  /* 0x001f7000014e7983 */ /* 0x001f280000300a00 */
[----:B------:R-:W2:Y:S04]  /*60a40*/  LDL.LU R40, [R1+0x1f68] ;  /* 0x001f680001287983 */ /* 0x000ea80000300800 */
[----:B-1----:R-:W4:Y:S04]  /*60a50*/  LDL.LU.64 R74, [R1+0x1f60] ;  /* 0x001f6000014a7983 */ /* 0x002f280000300a00 */
[----:B------:R-:W3:Y:S04]  /*60a60*/  LDL.LU R36, [R1+0x1f58] ;  /* 0x001f580001247983 */ /* 0x000ee80000300800 */
[----:B------:R-:W4:Y:S01]  /*60a70*/  LDL.LU.64 R70, [R1+0x1f50] ;  /* 0x001f500001467983 */ /* 0x000f220000300a00 */
[----:B------:R-:W-:-:S03]  /*60a80*/  PRMT R24, R123, 0x7771, RZ ;  /* 0x000077717b187816 */ /* 0x000fc600000000ff */
[----:B------:R-:W2:Y:S04]  /*60a90*/  LDL.LU R34, [R1+0x1f48] ;  /* 0x001f480001227983 */ /* 0x000ea80000300800 */
[----:B------:R0:W-:Y:S01]  /*60aa0*/  STG.E.U8 desc[UR8][R66.64], R32 ;  /* 0x0000002042007986 */ /* 0x0001e2000c101108 */
[----:B------:R-:W-:-:S03]  /*60ab0*/  PRMT R22, R120, 0x7772, RZ ;  /* 0x0000777278167816 */ /* 0x000fc600000000ff */
[----:B------:R1:W-:Y:S01]  /*60ac0*/  STG.E.U8 desc[UR8][R64.64], R30 ;  /* 0x0000001e40007986 */ /* 0x0003e2000c101108 */
[----:B------:R-:W-:-:S03]  /*60ad0*/  PRMT R20, R120, 0x7773, RZ ;  /* 0x0000777378147816 */ /* 0x000fc600000000ff */
[----:B------:R1:W-:Y:S04]  /*60ae0*/  STG.E.U8 desc[UR8][R62.64], R28 ;  /* 0x0000001c3e007986 */ /* 0x0003e8000c101108 */
[----:B0-----:R-:W4:Y:S04]  /*60af0*/  LDL.LU.64 R66, [R1+0x1f40] ;  /* 0x001f400001427983 */ /* 0x001f280000300a00 */
[----:B------:R-:W3:Y:S04]  /*60b00*/  LDL.LU R32, [R1+0x1f38] ;  /* 0x001f380001207983 */ /* 0x000ee80000300800 */
[----:B-1----:R-:W4:Y:S04]  /*60b10*/  LDL.LU.64 R64, [R1+0x1f30] ;  /* 0x001f300001407983 */ /* 0x002f280000300a00 */
[----:B------:R-:W2:Y:S04]  /*60b20*/  LDL.LU R30, [R1+0x1f28] ;  /* 0x001f2800011e7983 */ /* 0x000ea80000300800 */
[----:B------:R-:W4:Y:S01]  /*60b30*/  LDL.LU.64 R62, [R1+0x1f20] ;  /* 0x001f2000013e7983 */ /* 0x000f220000300a00 */
[----:B------:R-:W-:-:S03]  /*60b40*/  PRMT R18, R121, 0x7772, RZ ;  /* 0x0000777279127816 */ /* 0x000fc600000000ff */
        /* <DEDUP_REMOVED lines=32> */
[----:B------:R-:W4:Y:S04]  /*60d50*/  LDL.LU R4, [R1+0x1e88] ;  /* 0x001e880001047983 */ /* 0x000f280000300800 */
[----:B------:R0:W-:Y:S04]  /*60d60*/  STG.E.U8 desc[UR8][R8.64], R5 ;  /* 0x0000000508007986 */ /* 0x0001e8000c101108 */
[----:B0-----:R-:W3:Y:S04]  /*60d70*/  LDL.LU.64 R8, [R1+0x1e80] ;  /* 0x001e800001087983 */ /* 0x001ee80000300a00 */
[----:B------:R-:W4:Y:S01]  /*60d80*/  LDL.LU R5, [R1+0x1e7c] ;  /* 0x001e7c0001057983 */ /* 0x000f220000300800 */
[----:B------:R-:W-:-:S02]  /*60d90*/  PRMT R7, R116, 0x7770, RZ ;  /* 0x0000777074077816 */ /* 0x000fc400000000ff */
[----:B------:R-:W-:-:S03]  /*60da0*/  PRMT R19, R116, 0x7771, RZ ;  /* 0x0000777174137816 */ /* 0x000fc600000000ff */
[----:B----4-:R0:W-:Y:S04]  /*60db0*/  STG.E.U8 desc[UR8][R4.64], R7 ;  /* 0x0000000704007986 */ /* 0x0101e8000c101108 */
[----:B0-----:R-:W2:Y:S01]  /*60dc0*/  LDL.LU R7, [R1+0x1e78] ;  /* 0x001e780001077983 */ /* 0x001ea20000300800 */
[C---:B------:R-:W-:Y:S02]  /*60dd0*/  PRMT R21, R117.reuse, 0x7770, RZ ;  /* 0x0000777075157816 */ /* 0x040fe400000000ff */
[----:B------:R-:W-:Y:S02]  /*60de0*/  PRMT R23, R117, 0x7771, RZ ;  /* 0x0000777175177816 */ /* 0x000fe400000000ff */
[C---:B------:R-:W-:Y:S02]  /*60df0*/  PRMT R25, R118.reuse, 0x7770, RZ ;  /* 0x0000777076197816 */ /* 0x040fe400000000ff */
[----:B------:R-:W-:Y:S01]  /*60e00*/  PRMT R27, R118, 0x7771, RZ ;  /* 0x00007771761b7816 */ /* 0x000fe200000000ff */
[----:B--2---:R0:W-:Y:S04]  /*60e10*/  STG.E.U8 desc[UR8][R6.64], R19 ;  /* 0x0000001306007986 */ /* 0x0041e8000c101108 */
[----:B---3--:R1:W-:Y:S04]  /*60e20*/  STG.E.U8 desc[UR8][R8.64], R21 ;  /* 0x0000001508007986 */ /* 0x0083e8000c101108 */
[----:B------:R2:W-:Y:S04]  /*60e30*/  STG.E.U8 desc[UR8][R10.64], R23 ;  /* 0x000000170a007986 */ /* 0x0005e8000c101108 */
[----:B0-----:R-:W3:Y:S04]  /*60e40*/  LDL.LU R19, [R1+0x1e74] ;  /* 0x001e740001137983 */ /* 0x001ee80000300800 */
[----:B-1----:R-:W4:Y:S04]  /*60e50*/  LDL.LU R21, [R1+0x1e70] ;  /* 0x001e700001157983 */ /* 0x002f280000300800 */
[----:B--2---:R-:W2:Y:S04]  /*60e60*/  LDL.LU R23, [R1+0x1e6c] ;  /* 0x001e6c0001177983 */ /* 0x004ea80000300800 */
[----:B------:R0:W-:Y:S04]  /*60e70*/  STG.E.U8 desc[UR8][R12.64], R25 ;  /* 0x000000190c007986 */ /* 0x0001e8000c101108 */
[----:B0-----:R-:W2:Y:S01]  /*60e80*/  LDL.LU R25, [R1+0x1e68] ;  /* 0x001e680001197983 */ /* 0x001ea20000300800 */
[----:B------:R-:W-:-:S02]  /*60e90*/  PRMT R29, R119, 0x7770, RZ ;  /* 0x00007770771d7816 */ /* 0x000fc400000000ff */
[----:B------:R-:W-:Y:S01]  /*60ea0*/  PRMT R31, R119, 0x7771, RZ ;  /* 0x00007771771f7816 */ /* 0x000fe200000000ff */
[----:B------:R0:W-:Y:S01]  /*60eb0*/  STG.E.U8 desc[UR8][R14.64], R27 ;  /* 0x0000001b0e007986 */ /* 0x0001e2000c101108 */
[C---:B------:R-:W-:Y:S02]  /*60ec0*/  PRMT R33, R116.reuse, 0x7772, RZ ;  /* 0x0000777274217816 */ /* 0x040fe400000000ff */
[----:B------:R-:W-:Y:S01]  /*60ed0*/  PRMT R35, R116, 0x7773, RZ ;  /* 0x0000777374237816 */ /* 0x000fe200000000ff */
[----:B------:R1:W-:Y:S01]  /*60ee0*/  STG.E.U8 desc[UR8][R16.64], R29 ;  /* 0x0000001d10007986 */ /* 0x0003e2000c101108 */
[----:B------:R-:W-:-:S03]  /*60ef0*/  PRMT R37, R117, 0x7772, RZ ;  /* 0x0000777275257816 */ /* 0x000fc600000000ff */
[----:B0-----:R-:W2:Y:S04]  /*60f00*/  LDL.LU R27, [R1+0x1e64] ;  /* 0x001e6400011b7983 */ /* 0x001ea80000300800 */
[----:B-1----:R-:W2:Y:S04]  /*60f10*/  LDL.LU R29, [R1+0x1e60] ;  /* 0x001e6000011d7983 */ /* 0x002ea80000300800 */
[----:B---3--:R0:W-:Y:S04]  /*60f20*/  STG.E.U8 desc[UR8][R18.64], R31 ;  /* 0x0000001f12007986 */ /* 0x0081e8000c101108 */
[----:B----4-:R1:W-:Y:S04]  /*60f30*/  STG.E.U8 desc[UR8][R20.64], R33 ;  /* 0x0000002114007986 */ /* 0x0103e8000c101108 */
[----:B--2---:R2:W-:Y:S04]  /*60f40*/  STG.E.U8 desc[UR8][R22.64], R35 ;  /* 0x0000002316007986 */ /* 0x0045e8000c101108 */
[----:B0-----:R-:W3:Y:S04]  /*60f50*/  LDL.LU R31, [R1+0x1e5c] ;  /* 0x001e5c00011f7983 */ /* 0x001ee80000300800 */
[----:B-1----:R-:W4:Y:S04]  /*60f60*/  LDL.LU R33, [R1+0x1e58] ;  /* 0x001e580001217983 */ /* 0x002f280000300800 */
[----:B--2---:R-:W2:Y:S04]  /*60f70*/  LDL.LU R35, [R1+0x1e54] ;  /* 0x001e540001237983 */ /* 0x004ea80000300800 */
[----:B------:R0:W-:Y:S04]  /*60f80*/  STG.E.U8 desc[UR8][R24.64], R37 ;  /* 0x0000002518007986 */ /* 0x0001e8000c101108 */
[----:B0-----:R-:W2:Y:S01]  /*60f90*/  LDL.LU R37, [R1+0x1e50] ;  /* 0x001e500001257983 */ /* 0x001ea20000300800 */
[----:B------:R-:W-:-:S02]  /*60fa0*/  PRMT R41, R117, 0x7773, RZ ;  /* 0x0000777375297816 */ /* 0x000fc400000000ff */
[C---:B------:R-:W-:Y:S02]  /*60fb0*/  PRMT R43, R118.reuse, 0x7772, RZ ;  /* 0x00007772762b7816 */ /* 0x040fe400000000ff */
[----:B------:R-:W-:Y:S01]  /*60fc0*/  PRMT R47, R118, 0x7773, RZ ;  /* 0x00007773762f7816 */ /* 0x000fe200000000ff */
[----:B------:R0:W-:Y:S01]  /*60fd0*/  STG.E.U8 desc[UR8][R26.64], R41 ;  /* 0x000000291a007986 */ /* 0x0001e2000c101108 */
[C---:B------:R-:W-:Y:S02]  /*60fe0*/  PRMT R51, R119.reuse, 0x7772, RZ ;  /* 0x0000777277337816 */ /* 0x040fe400000000ff */
[----:B------:R-:W-:Y:S01]  /*60ff0*/  PRMT R55, R119, 0x7773, RZ ;  /* 0x0000777377377816 */ /* 0x000fe200000000ff */
[----:B------:R1:W-:Y:S01]  /*61000*/  STG.E.U8 desc[UR8][R28.64], R43 ;  /* 0x0000002b1c007986 */ /* 0x0003e2000c101108 */
[C---:B------:R-:W-:Y:S02]  /*61010*/  PRMT R154, R112.reuse, 0x7770, RZ ;  /* 0x00007770709a7816 */ /* 0x040fe400000000ff */
[----:B------:R-:W-:Y:S01]  /*61020*/  PRMT R57, R112, 0x7771, RZ ;  /* 0x0000777170397816 */ /* 0x000fe200000000ff */
        /* <DEDUP_REMOVED lines=8> */
[----:B------:R-:W-:Y:S04]  /*610b0*/  STG.E.U8 desc[UR8][R36.64], R154 ;  /* 0x0000009a24007986 */ /* 0x000fe8000c101108 */
[----:B------:R0:W-:Y:S04]  /*610c0*/  STG.E.U8 desc[UR8][R38.64], R57 ;  /* 0x0000003926007986 */ /* 0x0001e8000c101108 */
[----:B0-----:R-:W2:Y:S01]  /*610d0*/  LDL.LU R57, [R1+0x1e38] ;  /* 0x001e380001397983 */ /* 0x001ea20000300800 */
[----:B------:R-:W-:-:S02]  /*610e0*/  PRMT R150, R113, 0x7770, RZ ;  /* 0x0000777071967816 */ /* 0x000fc400000000ff */
[----:B------:R-:W-:Y:S02]  /*610f0*/  PRMT R155, R113, 0x7771, RZ ;  /* 0x00007771719b7816 */ /* 0x000fe400000000ff */
[C---:B------:R-:W-:Y:S02]  /*61100*/  PRMT R146, R114.reuse, 0x7770, RZ ;  /* 0x0000777072927816 */ /* 0x040fe400000000ff */
[----:B------:R-:W-:Y:S01]  /*61110*/  PRMT R151, R114, 0x7771, RZ ;  /* 0x0000777172977816 */ /* 0x000fe200000000ff */
[----:B------:R-:W-:Y:S01]  /*61120*/  STG.E.U8 desc[UR8][R40.64], R150 ;  /* 0x0000009628007986 */ /* 0x000fe2000c101108 */
[C---:B------:R-:W-:Y:S02]  /*61130*/  PRMT R145, R115.reuse, 0x7770, RZ ;  /* 0x0000777073917816 */ /* 0x040fe400000000ff */
[----:B------:R-:W-:Y:S01]  /*61140*/  PRMT R147, R115, 0x7771, RZ ;  /* 0x0000777173937816 */ /* 0x000fe200000000ff */
[----:B------:R-:W-:Y:S01]  /*61150*/  STG.E.U8 desc[UR8][R42.64], R155 ;  /* 0x0000009b2a007986 */ /* 0x000fe2000c101108 */
[----:B------:R-:W-:-:S02]  /*61160*/  PRMT R69, R112, 0x7772, RZ ;  /* 0x0000777270457816 */ /* 0x000fc400000000ff */
[----:B------:R-:W-:Y:S01]  /*61170*/  PRMT R73, R112, 0x7773, RZ ;  /* 0x0000777370497816 */ /* 0x000fe200000000ff */
[----:B------:R-:W-:Y:S01]  /*61180*/  STG.E.U8 desc[UR8][R44.64], R146 ;  /* 0x000000922c007986 */ /* 0x000fe2000c101108 */
[C---:B------:R-:W-:Y:S02]  /*61190*/  PRMT R77, R113.reuse, 0x7772, RZ ;  /* 0x00007772714d7816 */ /* 0x040fe400000000ff */
[----:B------:R-:W-:Y:S01]  /*611a0*/  PRMT R252, R113, 0x7773, RZ ;  /* 0x0000777371fc7816 */ /* 0x000fe200000000ff */
[----:B---3--:R-:W-:Y:S04]  /*611b0*/  STG.E.U8 desc[UR8][R46.64], R151 ;  /* 0x000000972e007986 */ /* 0x008fe8000c101108 */
[----:B------:R-:W-:Y:S04]  /*611c0*/  STG.E.U8 desc[UR8][R48.64], R145 ;  /* 0x0000009130007986 */ /* 0x000fe8000c101108 */
[----:B----4-:R-:W-:Y:S04]  /*611d0*/  STG.E.U8 desc[UR8][R50.64], R147 ;  /* 0x0000009332007986 */ /* 0x010fe8000c101108 */
[----:B------:R0:W-:Y:S04]  /*611e0*/  STG.E.U8 desc[UR8][R52.64], R69 ;  /* 0x0000004534007986 */ /* 0x0001e8000c101108 */
[----:B--2---:R1:W-:Y:S04]  /*611f0*/  STG.E.U8 desc[UR8][R54.64], R73 ;  /* 0x0000004936007986 */ /* 0x0043e8000c101108 */
[----:B0-----:R-:W2:Y:S04]  /*61200*/  LDL.LU R69, [R1+0x1e34] ;  /* 0x001e340001457983 */ /* 0x001ea80000300800 */
[----:B-1----:R-:W3:Y:S04]  /*61210*/  LDL.LU R73, [R1+0x1e30] ;  /* 0x001e300001497983 */ /* 0x002ee80000300800 */
[----:B------:R0:W-:Y:S04]  /*61220*/  STG.E.U8 desc[UR8][R56.64], R77 ;  /* 0x0000004d38007986 */ /* 0x0001e8000c101108 */
[----:B------:R1:W-:Y:S04]  /*61230*/  STG.E.U8 desc[UR8][R58.64], R252 ;  /* 0x000000fc3a007986 */ /* 0x0003e8000c101108 */
[----:B0-----:R-:W4:Y:S04]  /*61240*/  LDL.LU R77, [R1+0x1e2c] ;  /* 0x001e2c00014d7983 */ /* 0x001f280000300800 */
[----:B-1----:R-:W2:Y:S01]  /*61250*/  LDL.LU R252, [R1+0x1e28] ;  /* 0x001e280001fc7983 */ /* 0x002ea20000300800 */
        /* <DEDUP_REMOVED lines=13> */
[----:B------:R-:W-:Y:S01]  /*61330*/  STG.E.U8 desc[UR8][R66.64], R149 ;  /* 0x0000009542007986 */ /* 0x000fe2000c101108 */
        /* <DEDUP_REMOVED lines=18> */
[----:B--2---:R0:W1:Y:S04]  /*61460*/  LDS.128 R4, [R252] ;  /* 0x00000000fc047984 */ /* 0x0040680000000c00 */
        /* <DEDUP_REMOVED lines=9> */
[----:B------:R-:W-:Y:S04]  /*61500*/  STG.E.U8 desc[UR8][R68.64], R138 ;  /* 0x0000008a44007986 */ /* 0x000fe8000c101108 */
[----:B------:R-:W-:Y:S04]  /*61510*/  STG.E.U8 desc[UR8][R70.64], R142 ;  /* 0x0000008e46007986 */ /* 0x000fe8000c101108 */
[----:B---3--:R-:W-:Y:S04]  /*61520*/  STG.E.U8 desc[UR8][R72.64], R134 ;  /* 0x0000008648007986 */ /* 0x008fe8000c101108 */
[----:B------:R-:W-:Y:S04]  /*61530*/  STG.E.U8 desc[UR8][R74.64], R139 ;  /* 0x0000008b4a007986 */ /* 0x000fe8000c101108 */
[----:B----4-:R-:W-:Y:S04]  /*61540*/  STG.E.U8 desc[UR8][R76.64], R130 ;  /* 0x000000824c007986 */ /* 0x010fe8000c101108 */
[----:B------:R-:W-:Y:S04]  /*61550*/  STG.E.U8 desc[UR8][R78.64], R135 ;  /* 0x000000874e007986 */ /* 0x000fe8000c101108 */
        /* <DEDUP_REMOVED lines=9> */
[----:B------:R-:W-:Y:S01]  /*615f0*/  STG.E.U8 desc[UR8][R98.64], R133 ;  /* 0x0000008562007986 */ /* 0x000fe2000c101108 */
[----:B------:R-:W-:-:S03]  /*61600*/  PRMT R127, R104, 0x7772, RZ ;  /* 0x00007772687f7816 */ /* 0x000fc600000000ff */
        /* <DEDUP_REMOVED lines=21> */
[C---:B------:R-:W-:Y:S02]  /*61760*/  PRMT R108, R101.reuse, 0x7772, RZ ;  /* 0x00007772656c7816 */ /* 0x040fe400000000ff */
[C---:B------:R-:W-:Y:S01]  /*61770*/  PRMT R107, R101.reuse, 0x7771, RZ ;  /* 0x00007771656b7816 */ /* 0x040fe200000000ff */
[----:B------:R-:W-:Y:S01]  /*61780*/  STG.E.U8 desc[UR8][R178.64], R125 ;  /* 0x0000007db2007986 */ /* 0x000fe2000c101108 */
[C---:B------:R-:W-:Y:S02]  /*61790*/  PRMT R112, R100.reuse, 0x7773, RZ ;  /* 0x0000777364707816 */ /* 0x040fe400000000ff */
[----:B------:R-:W-:Y:S01]  /*617a0*/  PRMT R111, R100, 0x7772, RZ ;  /* 0x00007772646f7816 */ /* 0x000fe200000000ff */
[----:B------:R-:W-:Y:S01]  /*617b0*/  STG.E.U8 desc[UR8][R180.64], R120 ;  /* 0x00000078b4007986 */ /* 0x000fe2000c101108 */
[----:B------:R-:W-:Y:S02]  /*617c0*/  PRMT R101, R101, 0x7770, RZ ;  /* 0x0000777065657816 */ /* 0x000fe400000000ff */
[C---:B------:R-:W-:Y:S01]  /*617d0*/  PRMT R105, R102.reuse, 0x7773, RZ ;  /* 0x0000777366697816 */ /* 0x040fe200000000ff */
[----:B------:R-:W-:Y:S01]  /*617e0*/  STG.E.U8 desc[UR8][R182.64], R121 ;  /* 0x00000079b6007986 */ /* 0x000fe2000c101108 */
[----:B------:R-:W-:-:S02]  /*617f0*/  PRMT R104, R102, 0x7772, RZ ;  /* 0x0000777266687816 */ /* 0x000fc400000000ff */
[C---:B------:R-:W-:Y:S01]  /*61800*/  PRMT R100, R102.reuse, 0x7771, RZ ;  /* 0x0000777166647816 */ /* 0x040fe200000000ff */
[----:B------:R-:W-:Y:S01]  /*61810*/  STG.E.U8 desc[UR8][R184.64], R116 ;  /* 0x00000074b8007986 */ /* 0x000fe2000c101108 */
[----:B------:R-:W-:Y:S02]  /*61820*/  PRMT R102, R102, 0x7770, RZ ;  /* 0x0000777066667816 */ /* 0x000fe400000000ff */
[C---:B------:R-:W-:Y:S01]  /*61830*/  PRMT R3, R103.reuse, 0x7773, RZ ;  /* 0x0000777367037816 */ /* 0x040fe200000000ff */
[----:B------:R-:W-:Y:S01]  /*61840*/  STG.E.U8 desc[UR8][R186.64], R117 ;  /* 0x00000075ba007986 */ /* 0x000fe2000c101108 */
[C---:B------:R-:W-:Y:S02]  /*61850*/  PRMT R2, R103.reuse, 0x7772, RZ ;  /* 0x0000777267027816 */ /* 0x040fe400000000ff */
[C---:B------:R-:W-:Y:S01]  /*61860*/  PRMT R0, R103.reuse, 0x7771, RZ ;  /* 0x0000777167007816 */ /* 0x040fe200000000ff */
[----:B------:R-:W-:Y:S01]  /*61870*/  STG.E.U8 desc[UR8][R188.64], R106 ;  /* 0x0000006abc007986 */ /* 0x000fe2000c101108 */
[----:B------:R-:W-:-:S03]  /*61880*/  PRMT R103, R103, 0x7770, RZ ;  /* 0x0000777067677816 */ /* 0x000fc600000000ff */
        /* <DEDUP_REMOVED lines=8> */
[----:B-1----:R-:W-:-:S03]  /*61910*/  PRMT R33, R4, 0x7770, RZ ;  /* 0x0000777004217816 */ /* 0x002fc600000000ff */
        /* <DEDUP_REMOVED lines=12> */
[----:B------:R0:W-:Y:S01]  /*619e0*/  STG.E.U8 desc[UR8][R218.64], R3 ;  /* 0x00000003da007986 */ /* 0x0001e2000c101108 */
[C---:B------:R-:W-:Y:S01]  /*619f0*/  PRMT R9, R7.reuse, 0x7773, RZ ;  /* 0x0000777307097816 */ /* 0x040fe200000000ff */
[----:B------:R-:W1:Y:S01]  /*61a00*/  S2R R10, SR_TID.X ;  /* 0x00000000000a7919 */ /* 0x000e620000002100 */
[C---:B------:R-:W-:Y:S02]  /*61a10*/  PRMT R11, R7.reuse, 0x7772, RZ ;  /* 0x00007772070b7816 */ /* 0x040fe400000000ff */
[C---:B------:R-:W-:Y:S01]  /*61a20*/  PRMT R5, R7.reuse, 0x7771, RZ ;  /* 0x0000777107057816 */ /* 0x040fe200000000ff */
[----:B------:R-:W-:Y:S01]  /*61a30*/  STG.E.U8 desc[UR8][R220.64], R33 ;  /* 0x00000021dc007986 */ /* 0x000fe2000c101108 */
[----:B------:R-:W-:Y:S02]  /*61a40*/  PRMT R7, R7, 0x7770, RZ ;  /* 0x0000777007077816 */ /* 0x000fe400000000ff */
[----:B0-----:R-:W-:Y:S01]  /*61a50*/  PRMT R3, R6, 0x7770, RZ ;  /* 0x0000777006037816 */ /* 0x001fe200000000ff */
[----:B------:R-:W-:Y:S01]  /*61a60*/  STG.E.U8 desc[UR8][R222.64], R31 ;  /* 0x0000001fde007986 */ /* 0x000fe2000c101108 */
[----:B------:R-:W-:-:S03]  /*61a70*/  PRMT R23, R4, 0x7772, RZ ;  /* 0x0000777204177816 */ /* 0x000fc600000000ff */
[----:B------:R-:W-:Y:S01]  /*61a80*/  STG.E.U8 desc[UR8][R224.64], R29 ;  /* 0x0000001de0007986 */ /* 0x000fe2000c101108 */
[----:B------:R-:W-:-:S03]  /*61a90*/  PRMT R21, R4, 0x7773, RZ ;  /* 0x0000777304157816 */ /* 0x000fc600000000ff */
[----:B------:R-:W-:Y:S01]  /*61aa0*/  STG.E.U8 desc[UR8][R226.64], R27 ;  /* 0x0000001be2007986 */ /* 0x000fe2000c101108 */
[----:B------:R-:W-:-:S03]  /*61ab0*/  PRMT R15, R6, 0x7772, RZ ;  /* 0x00007772060f7816 */ /* 0x000fc600000000ff */
[----:B------:R2:W-:Y:S01]  /*61ac0*/  STG.E.U8 desc[UR8][R228.64], R3 ;  /* 0x00000003e4007986 */ /* 0x0005e2000c101108 */
[----:B------:R-:W-:-:S03]  /*61ad0*/  PRMT R13, R6, 0x7773, RZ ;  /* 0x00007773060d7816 */ /* 0x000fc600000000ff */
[----:B------:R-:W-:Y:S04]  /*61ae0*/  STG.E.U8 desc[UR8][R230.64], R25 ;  /* 0x00000019e6007986 */ /* 0x000fe8000c101108 */
[----:B------:R-:W-:Y:S04]  /*61af0*/  STG.E.U8 desc[UR8][R232.64], R7 ;  /* 0x00000007e8007986 */ /* 0x000fe8000c101108 */
[----:B------:R0:W-:Y:S04]  /*61b00*/  STG.E.U8 desc[UR8][R234.64], R5 ;  /* 0x00000005ea007986 */ /* 0x0001e8000c101108 */
        /* <DEDUP_REMOVED lines=8> */
[----:B--2---:R-:W-:-:S02]  /*61b90*/  FSEL R3, R24, -INF , P3 ;  /* 0xff80000018037808 */ /* 0x004fc40001800000 */
[----:B------:R-:W-:Y:S02]  /*61ba0*/  FSEL R2, R22, -INF , P2 ;  /* 0xff80000016027808 */ /* 0x000fe40001000000 */
[----:B------:R-:W-:Y:S01]  /*61bb0*/  FSEL R0, R8, -INF , P1 ;  /* 0xff80000008007808 */ /* 0x000fe20000800000 */
[----:B-1----:R-:W-:Y:S01]  /*61bc0*/  IMAD.SHL.U32 R8, R10, 0x2, RZ ;  /* 0x000000020a087824 */ /* 0x002fe200078e00ff */
[----:B0-----:R-:W-:-:S04]  /*61bd0*/  FSEL R5, R20, -INF , P0 ;  /* 0xff80000014057808 */ /* 0x001fc80000000000 */
[----:B------:R-:W-:Y:S01]  /*61be0*/  LOP3.LUT R8, R8, 0x1f8, RZ, 0xc0, !PT ;  /* 0x000001f808087812 */ /* 0x000fe200078ec0ff */
[----:B------:R-:W-:Y:S01]  /*61bf0*/  FFMA R6, R3, 0.69314718246459960938, R18 ;  /* 0x3f31721803067823 */ /* 0x000fe20000000012 */
[----:B------:R-:W-:Y:S01]  /*61c00*/  FFMA R5, R5, 0.69314718246459960938, R252 ;  /* 0x3f31721805057823 */ /* 0x000fe200000000fc */
[----:B------:R-:W-:Y:S01]  /*61c10*/  FFMA R7, R2, 0.69314718246459960938, R16 ;  /* 0x3f31721802077823 */ /* 0x000fe20000000010 */
[----:B------:R-:W-:Y:S01]  /*61c20*/  BAR.SYNC.DEFER_BLOCKING 0x0 ;  /* 0x0000000000007b1d */ /* 0x000fe20000010000 */
[----:B------:R-:W-:-:S05]  /*61c30*/  FFMA R4, R0, 0.69314718246459960938, R14 ;  /* 0x3f31721800047823 */ /* 0x000fca000000000e */
[----:B------:R-:W0:Y:S01]  /*61c40*/  S2R R14, SR_CTAID.X ;  /* 0x00000000000e7919 */ /* 0x000e220000002500 */
[----:B------:R-:W-:Y:S04]  /*61c50*/  STS.64 [R8+UR6], R6 ;  /* 0x0000000608007988 */ /* 0x000fe80008000a06 */
[----:B------:R-:W-:Y:S01]  /*61c60*/  STS.64 [R8+UR6+0x200], R4 ;  /* 0x0002000408007988 */ /* 0x000fe20008000a06 */
[----:B------:R-:W-:Y:S08]  /*61c70*/  BAR.SYNC.DEFER_BLOCKING 0x0 ;  /* 0x0000000000007b1d */ /* 0x000ff00000010000 */
[----:B------:R-:W1:Y:S01]  /*61c80*/  S2UR UR5, SR_CTAID.Y ;  /* 0x00000000000579c3 */ /* 0x000e620000002600 */
[----:B------:R2:W3:Y:S07]  /*61c90*/  LDS R11, [R12] ;  /* 0x000000000c0b7984 */ /* 0x0004ee0000000800 */
[----:B--2---:R-:W2:Y:S01]  /*61ca0*/  LDC.64 R12, c[0x0][0x230] ;  /* 0x00008c00ff0c7b82 */ /* 0x004ea20000000a00 */
[----:B0-----:R-:W-:Y:S01]  /*61cb0*/  PRMT R10, R10, 0x6540, R14 ;  /* 0x000065400a0a7816 */ /* 0x001fe2000000000e */
[----:B-1----:R-:W-:-:S04]  /*61cc0*/  UIMAD UR4, UR5, UR4, URZ ;  /* 0x00000004050472a4 */ /* 0x002fc8000f8e023f */
[----:B------:R-:W-:Y:S01]  /*61cd0*/  USHF.L.U32 UR6, UR4, 0x2, URZ ;  /* 0x0000000204067899 */ /* 0x000fe2000800063f */
[C---:B------:R-:W-:Y:S01]  /*61ce0*/  IMAD.SHL.U32 R3, R10.reuse, 0x4, RZ ;  /* 0x000000040a037824 */ /* 0x040fe200078e00ff */
[----:B------:R-:W-:Y:S01]  /*61cf0*/  UIMAD.WIDE UR4, UR4, 0x4, URZ ;  /* 0x00000004040478a5 */ /* 0x000fe2000f8e023f */
[----:B------:R-:W-:-:S03]  /*61d00*/  IMAD.HI R0, R10, 0x4, RZ ;  /* 0x000000040a007827 */ /* 0x000fc600078e02ff */
[----:B--2---:R-:W-:-:S04]  /*61d10*/  IADD3 R2, P0, P1, R3, UR6, R12 ;  /* 0x0000000603027c10 */ /* 0x004fc8000f91e00c */
[----:B------:R-:W-:-:S05]  /*61d20*/  IADD3.X R3, R0, UR5, R13, P0, P1 ;  /* 0x0000000500037c10 */ /* 0x000fca00087e240d */
[----:B---3--:R-:W-:Y:S01]  /*61d30*/  STG.E desc[UR8][R2.64], R11 ;  /* 0x0000000b02007986 */ /* 0x008fe2000c101908 */
[----:B------:R-:W-:Y:S05]  /*61d40*/  EXIT ;  /* 0x000000000000794d */ /* 0x000fea0003800000 */
.L_x_2:
[----:B------:R-:W-:-:S00]  /*61d50*/  BRA `(.L_x_2) ;  /* 0xfffffffc00fc7947 */ /* 0x000fc0000383ffff */
[----:B------:R-:W-:-:S00]  /*61d60*/  NOP ;  /* 0x0000000000007918 */ /* 0x000fc00000000000 */
        /* <DEDUP_REMOVED lines=9> */
.L_x_3:


//--------------------- .nv.global.init           --------------------------
	.section	.nv.global.init,"aw",@progbits
.nv.global.init:
	.type		_$_str,@object
	.size		_$_str,(.L_0 - _$_str)
_$_str:
        /*0000*/ 	.byte	0x5f, 0x5f, 0x43, 0x55, 0x44, 0x41, 0x5f, 0x46, 0x54, 0x5a, 0x00
.L_0:


//--------------------- .nv.shared.attn_fwd       --------------------------
	.section	.nv.shared.attn_fwd,"aw",@nobits
	.sectionflags	@""
	.align	16
	.zero		1024


//--------------------- .nv.shared.reserved.0     --------------------------
	.section	.nv.shared.reserved.0,"aw",@nobits
	.weak		__nv_reservedSMEM_offset_0_alias
	.size		__nv_reservedSMEM_offset_0_alias, 0, 0
	.other		__nv_reservedSMEM_offset_0_alias,@"STO_CUDA_RESERVED_SHARED STV_DEFAULT"
__nv_reservedSMEM_offset_0_alias:
	.zero		0


//--------------------- .nv.constant0.attn_fwd    --------------------------
	.section	.nv.constant0.attn_fwd,"a",@progbits
	.sectionflags	@""
	.align	4
.nv.constant0.attn_fwd:
	.zero		664


//--------------------- SYMBOLS --------------------------

	.type		.nv.reservedSmem.offset0,@object
	.size		.nv.reservedSmem.offset0,0x4
